	.target	sm_90a

	.elftype	@"ET_EXEC"


//--------------------- .note.nv.tkinfo           --------------------------
	.section	.note.nv.tkinfo,"",@"SHT_NOTE"
	.sectionflags	@"SHF_NOTE_NV_TKINFO"
	.tkinfo
        /*0018*/ 	.word	0x00000002
        /*0030*/ 	.string	""
        /*0030*/ 	.string	"ptxas"
        /*0030*/ 	.string	"Cuda compilation tools, release 13.0, V13.0.88"
        /*0030*/ 	.string	"Build cuda_13.0.r13.0/compiler.36424714_0"
        /*0030*/ 	.string	"-v  -suppress-debug-info  -lineinfo  -arch sm_90a "



//--------------------- .note.nv.cuinfo           --------------------------
	.section	.note.nv.cuinfo,"",@"SHT_NOTE"
	.sectionflags	@"SHF_NOTE_NV_CUINFO"
        /*0018*/ 	.short	0x0002
        /*001a*/ 	.short	0x005a
        /*001c*/ 	.short	0x0082
	.zero		2


//--------------------- .nv.info                  --------------------------
	.section	.nv.info,"",@"SHT_CUDA_INFO"
	.align	4


	//----- nvinfo : EIATTR_REGCOUNT
	.align		4
        /*0000*/ 	.byte	0x04, 0x2f
        /*0002*/ 	.short	(.L_1 - .L_0)
	.align		4
.L_0:
        /*0004*/ 	.word	index@(matmul_kernel)
        /*0008*/ 	.word	0x000000ff


	//----- nvinfo : EIATTR_FRAME_SIZE
	.align		4
.L_1:
        /*000c*/ 	.byte	0x04, 0x11
        /*000e*/ 	.short	(.L_3 - .L_2)
	.align		4
.L_2:
        /*0010*/ 	.word	index@(matmul_kernel)
        /*0014*/ 	.word	0x00001b90


	//----- nvinfo : EIATTR_MIN_STACK_SIZE
	.align		4
.L_3:
        /*0018*/ 	.byte	0x04, 0x12
        /*001a*/ 	.short	(.L_5 - .L_4)
	.align		4
.L_4:
        /*001c*/ 	.word	index@(matmul_kernel)
        /*0020*/ 	.word	0x00001b90
.L_5:


//--------------------- .nv.compat                --------------------------
	.section	.nv.compat,"",@"SHT_CUDA_COMPAT_INFO"
	.align	4
        /*0000*/ 	.byte	0x02, 0x09, 0x01, 0x00, 0x02, 0x02, 0x04, 0x00, 0x02, 0x05, 0x05, 0x00, 0x03, 0x07, 0x01, 0x01
        /*0010*/ 	.byte	0x02, 0x03, 0x00, 0x00, 0x02, 0x06, 0x01, 0x00, 0x04, 0x0b, 0x08, 0x00, 0x00, 0x00, 0x00, 0x00
        /*0020*/ 	.byte	0x00, 0x00, 0x00, 0x00


//--------------------- .nv.info.matmul_kernel    --------------------------
	.section	.nv.info.matmul_kernel,"",@"SHT_CUDA_INFO"
	.sectionflags	@""
	.align	4


	//----- nvinfo : EIATTR_CUDA_API_VERSION
	.align		4
        /*0000*/ 	.byte	0x04, 0x37
        /*0002*/ 	.short	(.L_7 - .L_6)
.L_6:
        /*0004*/ 	.word	0x00000082


	//----- nvinfo : EIATTR_KPARAM_INFO
	.align		4
.L_7:
        /*0008*/ 	.byte	0x04, 0x17
        /*000a*/ 	.short	(.L_9 - .L_8)
.L_8:
        /*000c*/ 	.word	0x00000000
        /*0010*/ 	.short	0x000d
        /*0012*/ 	.short	0x0048
        /*0014*/ 	.byte	0x00, 0xf4, 0x21, 0x00


	//----- nvinfo : EIATTR_KPARAM_INFO
	.align		4
.L_9:
        /*0018*/ 	.byte	0x04, 0x17
        /*001a*/ 	.short	(.L_11 - .L_10)
.L_10:
        /*001c*/ 	.word	0x00000000
        /*0020*/ 	.short	0x000c
        /*0022*/ 	.short	0x0040
        /*0024*/ 	.byte	0x00, 0xf4, 0x21, 0x00


	//----- nvinfo : EIATTR_KPARAM_INFO
	.align		4
.L_11:
        /*0028*/ 	.byte	0x04, 0x17
        /*002a*/ 	.short	(.L_13 - .L_12)
.L_12:
        /*002c*/ 	.word	0x00000000
        /*0030*/ 	.short	0x000b
        /*0032*/ 	.short	0x0038
        /*0034*/ 	.byte	0x00, 0xf0, 0x11, 0x00


	//----- nvinfo : EIATTR_KPARAM_INFO
	.align		4
.L_13:
        /*0038*/ 	.byte	0x04, 0x17
        /*003a*/ 	.short	(.L_15 - .L_14)
.L_14:
        /*003c*/ 	.word	0x00000000
        /*0040*/ 	.short	0x000a
        /*0042*/ 	.short	0x0034
        /*0044*/ 	.byte	0x00, 0xf0, 0x11, 0x00


	//----- nvinfo : EIATTR_KPARAM_INFO
	.align		4
.L_15:
        /*0048*/ 	.byte	0x04, 0x17
        /*004a*/ 	.short	(.L_17 - .L_16)
.L_16:
        /*004c*/ 	.word	0x00000000
        /*0050*/ 	.short	0x0009
        /*0052*/ 	.short	0x0030
        /*0054*/ 	.byte	0x00, 0xf0, 0x11, 0x00


	//----- nvinfo : EIATTR_KPARAM_INFO
	.align		4
.L_17:
        /*0058*/ 	.byte	0x04, 0x17
        /*005a*/ 	.short	(.L_19 - .L_18)
.L_18:
        /*005c*/ 	.word	0x00000000
        /*0060*/ 	.short	0x0008
        /*0062*/ 	.short	0x002c
        /*0064*/ 	.byte	0x00, 0xf0, 0x11, 0x00


	//----- nvinfo : EIATTR_KPARAM_INFO
	.align		4
.L_19:
        /*0068*/ 	.byte	0x04, 0x17
        /*006a*/ 	.short	(.L_21 - .L_20)
.L_20:
        /*006c*/ 	.word	0x00000000
        /*0070*/ 	.short	0x0007
        /*0072*/ 	.short	0x0028
        /*0074*/ 	.byte	0x00, 0xf0, 0x11, 0x00


	//----- nvinfo : EIATTR_KPARAM_INFO
	.align		4
.L_21:
        /*0078*/ 	.byte	0x04, 0x17
        /*007a*/ 	.short	(.L_23 - .L_22)
.L_22:
        /*007c*/ 	.word	0x00000000
        /*0080*/ 	.short	0x0006
        /*0082*/ 	.short	0x0024
        /*0084*/ 	.byte	0x00, 0xf0, 0x11, 0x00


	//----- nvinfo : EIATTR_KPARAM_INFO
	.align		4
.L_23:
        /*0088*/ 	.byte	0x04, 0x17
        /*008a*/ 	.short	(.L_25 - .L_24)
.L_24:
        /*008c*/ 	.word	0x00000000
        /*0090*/ 	.short	0x0005
        /*0092*/ 	.short	0x0020
        /*0094*/ 	.byte	0x00, 0xf0, 0x11, 0x00


	//----- nvinfo : EIATTR_KPARAM_INFO
	.align		4
.L_25:
        /*0098*/ 	.byte	0x04, 0x17
        /*009a*/ 	.short	(.L_27 - .L_26)
.L_26:
        /*009c*/ 	.word	0x00000000
        /*00a0*/ 	.short	0x0004
        /*00a2*/ 	.short	0x001c
        /*00a4*/ 	.byte	0x00, 0xf0, 0x11, 0x00


	//----- nvinfo : EIATTR_KPARAM_INFO
	.align		4
.L_27:
        /*00a8*/ 	.byte	0x04, 0x17
        /*00aa*/ 	.short	(.L_29 - .L_28)
.L_28:
        /*00ac*/ 	.word	0x00000000
        /*00b0*/ 	.short	0x0003
        /*00b2*/ 	.short	0x0018
        /*00b4*/ 	.byte	0x00, 0xf0, 0x11, 0x00


	//----- nvinfo : EIATTR_KPARAM_INFO
	.align		4
.L_29:
        /*00b8*/ 	.byte	0x04, 0x17
        /*00ba*/ 	.short	(.L_31 - .L_30)
.L_30:
        /*00bc*/ 	.word	0x00000000
        /*00c0*/ 	.short	0x0002
        /*00c2*/ 	.short	0x0010
        /*00c4*/ 	.byte	0x00, 0xf4, 0x21, 0x00


	//----- nvinfo : EIATTR_KPARAM_INFO
	.align		4
.L_31:
        /*00c8*/ 	.byte	0x04, 0x17
        /*00ca*/ 	.short	(.L_33 - .L_32)
.L_32:
        /*00cc*/ 	.word	0x00000000
        /*00d0*/ 	.short	0x0001
        /*00d2*/ 	.short	0x0008
        /*00d4*/ 	.byte	0x00, 0xf4, 0x21, 0x00


	//----- nvinfo : EIATTR_KPARAM_INFO
	.align		4
.L_33:
        /*00d8*/ 	.byte	0x04, 0x17
        /*00da*/ 	.short	(.L_35 - .L_34)
.L_34:
        /*00dc*/ 	.word	0x00000000
        /*00e0*/ 	.short	0x0000
        /*00e2*/ 	.short	0x0000
        /*00e4*/ 	.byte	0x00, 0xf4, 0x21, 0x00


	//----- nvinfo : EIATTR_SPARSE_MMA_MASK
	.align		4
.L_35:
        /*00e8*/ 	.byte	0x03, 0x50
        /*00ea*/ 	.short	0x0000


	//----- nvinfo : EIATTR_MAXREG_COUNT
	.align		4
        /*00ec*/ 	.byte	0x03, 0x1b
        /*00ee*/ 	.short	0x00ff


	//----- nvinfo : EIATTR_NUM_BARRIERS
	.align		4
        /*00f0*/ 	.byte	0x02, 0x4c
        /*00f2*/ 	.byte	0x01
	.zero		1


	//----- nvinfo : EIATTR_ANNOTATIONS
	.align		4
        /*00f4*/ 	.byte	0x04, 0x55
        /*00f6*/ 	.short	(.L_37 - .L_36)


	//   ....[0]....
.L_36:
        /*00f8*/ 	.word	0x00000001
        /*00fc*/ 	.byte	0x00, 0x05, 0x00, 0x00, 0x01, 0x00, 0x00, 0x00, 0x80, 0x05, 0x00, 0x00, 0x01, 0x00, 0x00, 0x00
        /* <DEDUP_REMOVED lines=2917> */
        /*b75c*/ 	.byte	0xb0, 0x01, 0x03, 0x00, 0x01, 0x00, 0x00, 0x00, 0xe0, 0x01, 0x03, 0x00


	//----- nvinfo : EIATTR_MERCURY_ISA_VERSION
	.align		4
.L_37:
        /*b768*/ 	.byte	0x03, 0x5f
        /*b76a*/ 	.short	0x0101


	//----- nvinfo : EIATTR_EXIT_INSTR_OFFSETS
	.align		4
        /*b76c*/ 	.byte	0x04, 0x1c
        /*b76e*/ 	.short	(.L_39 - .L_38)


	//   ....[0]....
.L_38:
        /*b770*/ 	.word	0x000326e0


	//   ....[1]....
        /*b774*/ 	.word	0x00032700


	//----- nvinfo : EIATTR_REQNTID
	.align		4
.L_39:
        /*b778*/ 	.byte	0x04, 0x10
        /*b77a*/ 	.short	(.L_41 - .L_40)
.L_40:
        /*b77c*/ 	.word	0x00000080
        /*b780*/ 	.word	0x00000001
        /*b784*/ 	.word	0x00000001


	//----- nvinfo : EIATTR_CBANK_PARAM_SIZE
	.align		4
.L_41:
        /*b788*/ 	.byte	0x03, 0x19
        /*b78a*/ 	.short	0x0050


	//----- nvinfo : EIATTR_PARAM_CBANK
	.align		4
        /*b78c*/ 	.byte	0x04, 0x0a
        /*b78e*/ 	.short	(.L_43 - .L_42)
	.align		4
.L_42:
        /*b790*/ 	.word	index@(.nv.constant0.matmul_kernel)
        /*b794*/ 	.short	0x0210
        /*b796*/ 	.short	0x0050


	//----- nvinfo : EIATTR_SW_WAR
	.align		4
.L_43:
        /*b798*/ 	.byte	0x04, 0x36
        /*b79a*/ 	.short	(.L_45 - .L_44)
.L_44:
        /*b79c*/ 	.word	0x00000008
.L_45:


//--------------------- .nv.callgraph             --------------------------
	.section	.nv.callgraph,"",@"SHT_CUDA_CALLGRAPH"
	.align	4
	.sectionentsize	8
	.align		4
        /*0000*/ 	.word	0x00000000
	.align		4
        /*0004*/ 	.word	0xffffffff
	.align		4
        /*0008*/ 	.word	0x00000000
	.align		4
        /*000c*/ 	.word	0xfffffffe
	.align		4
        /*0010*/ 	.word	0x00000000
	.align		4
        /*0014*/ 	.word	0xfffffffd
	.align		4
        /*0018*/ 	.word	0x00000000
	.align		4
        /*001c*/ 	.word	0xfffffffc


//--------------------- .text.matmul_kernel       --------------------------
	.section	.text.matmul_kernel,"ax",@progbits
	.align	128
        .global         matmul_kernel
        .type           matmul_kernel,@function
        .size           matmul_kernel,(.L_x_4 - matmul_kernel)
        .other          matmul_kernel,@"STO_CUDA_ENTRY STV_DEFAULT"
matmul_kernel:
.text.matmul_kernel:
[----:B------:R-:W0:Y:S08]  /*0000*/  LDC R1, c[0x0][0x28] ;  /* 0x00000a00ff017b82 */ /* 0x000e300000000800 */
[----:B------:R-:W1:Y:S01]  /*0010*/  LDC.64 R2, c[0x0][0x228] ;  /* 0x00008a00ff027b82 */ /* 0x000e620000000a00 */
[----:B------:R-:W2:Y:S01]  /*0020*/  S2R R7, SR_CTAID.X ;  /* 0x0000000000077919 */ /* 0x000ea20000002500 */
[----:B0-----:R-:W-:Y:S01]  /*0030*/  VIADD R1, R1, 0xffffe470 ;  /* 0xffffe47001017836 */ /* 0x001fe20000000000 */
[----:B------:R-:W-:Y:S01]  /*0040*/  ULDC.64 UR60, c[0x0][0x208] ;  /* 0x00008200003c7ab9 */ /* 0x000fe20000000a00 */
[----:B-1----:R-:W-:-:S05]  /*0050*/  VIADD R0, R3, 0xf ;  /* 0x0000000f03007836 */ /* 0x002fca0000000000 */
[----:B------:R-:W-:-:S04]  /*0060*/  SHF.R.S32.HI R5, RZ, 0x1f, R0 ;  /* 0x0000001fff057819 */ /* 0x000fc80000011400 */
[----:B------:R-:W-:Y:S02]  /*0070*/  LEA.HI R5, R5, R0, RZ, 0x4 ;  /* 0x0000000005057211 */ /* 0x000fe400078f20ff */
[----:B--2---:R-:W-:Y:S02]  /*0080*/  IABS R10, R7 ;  /* 0x00000007000a7213 */ /* 0x004fe40000000000 */
[----:B------:R-:W-:-:S05]  /*0090*/  SHF.R.S32.HI R5, RZ, 0x4, R5 ;  /* 0x00000004ff057819 */ /* 0x000fca0000011405 */
[----:B------:R-:W-:-:S05]  /*00a0*/  IMAD.SHL.U32 R6, R5, 0x8, RZ ;  /* 0x0000000805067824 */ /* 0x000fca00078e00ff */
[-C--:B------:R-:W-:Y:S02]  /*00b0*/  IABS R9, R6.reuse ;  /* 0x0000000600097213 */ /* 0x080fe40000000000 */
[----:B------:R-:W-:Y:S02]  /*00c0*/  IABS R12, R6 ;  /* 0x00000006000c7213 */ /* 0x000fe40000000000 */
[----:B------:R-:W0:Y:S08]  /*00d0*/  I2F.RP R0, R9 ;  /* 0x0000000900007306 */ /* 0x000e300000209400 */
[----:B0-----:R-:W0:Y:S02]  /*00e0*/  MUFU.RCP R0, R0 ;  /* 0x0000000000007308 */ /* 0x001e240000001000 */
[----:B0-----:R-:W-:-:S02]  /*00f0*/  VIADD R4, R0, 0xffffffe ;  /* 0x0ffffffe00047836 */ /* 0x001fc40000000000 */
[----:B------:R-:W-:-:S04]  /*0100*/  IMAD.MOV R0, RZ, RZ, -R12 ;  /* 0x000000ffff007224 */ /* 0x000fc800078e0a0c */
[----:B------:R0:W1:Y:S02]  /*0110*/  F2I.FTZ.U32.TRUNC.NTZ R5, R4 ;  /* 0x0000000400057305 */ /* 0x000064000021f000 */
[----:B0-----:R-:W-:Y:S02]  /*0120*/  IMAD.MOV.U32 R4, RZ, RZ, RZ ;  /* 0x000000ffff047224 */ /* 0x001fe400078e00ff */
[----:B-1----:R-:W-:-:S04]  /*0130*/  IMAD.MOV R8, RZ, RZ, -R5 ;  /* 0x000000ffff087224 */ /* 0x002fc800078e0a05 */
[----:B------:R-:W-:Y:S02]  /*0140*/  IMAD R11, R8, R9, RZ ;  /* 0x00000009080b7224 */ /* 0x000fe400078e02ff */
[----:B------:R-:W-:Y:S02]  /*0150*/  IMAD.MOV.U32 R8, RZ, RZ, R10 ;  /* 0x000000ffff087224 */ /* 0x000fe400078e000a */
[----:B------:R-:W-:-:S06]  /*0160*/  IMAD.HI.U32 R5, R5, R11, R4 ;  /* 0x0000000b05057227 */ /* 0x000fcc00078e0004 */
[----:B------:R-:W-:-:S04]  /*0170*/  IMAD.HI.U32 R5, R5, R8, RZ ;  /* 0x0000000805057227 */ /* 0x000fc800078e00ff */
[----:B------:R-:W-:-:S05]  /*0180*/  IMAD R0, R5, R0, R8 ;  /* 0x0000000005007224 */ /* 0x000fca00078e0208 */
[----:B------:R-:W-:-:S13]  /*0190*/  ISETP.GT.U32.AND P1, PT, R9, R0, PT ;  /* 0x000000000900720c */ /* 0x000fda0003f24070 */
[----:B------:R-:W-:Y:S02]  /*01a0*/  @!P1 IMAD.IADD R0, R0, 0x1, -R9 ;  /* 0x0000000100009824 */ /* 0x000fe400078e0a09 */
[----:B------:R-:W-:Y:S01]  /*01b0*/  @!P1 VIADD R5, R5, 0x1 ;  /* 0x0000000105059836 */ /* 0x000fe20000000000 */
[----:B------:R-:W-:Y:S02]  /*01c0*/  ISETP.NE.AND P1, PT, R6, RZ, PT ;  /* 0x000000ff0600720c */ /* 0x000fe40003f25270 */
[----:B------:R-:W-:Y:S02]  /*01d0*/  ISETP.GE.U32.AND P0, PT, R0, R9, PT ;  /* 0x000000090000720c */ /* 0x000fe40003f06070 */
[----:B------:R-:W-:-:S04]  /*01e0*/  LOP3.LUT R0, R7, R6, RZ, 0x3c, !PT ;  /* 0x0000000607007212 */ /* 0x000fc800078e3cff */
[----:B------:R-:W-:Y:S01]  /*01f0*/  ISETP.GE.AND P2, PT, R0, RZ, PT ;  /* 0x000000ff0000720c */ /* 0x000fe20003f46270 */
[----:B------:R-:W-:-:S06]  /*0200*/  VIADD R0, R2, 0x1ff ;  /* 0x000001ff02007836 */ /* 0x000fcc0000000000 */
[----:B------:R-:W-:-:S04]  /*0210*/  @P0 VIADD R5, R5, 0x1 ;  /* 0x0000000105050836 */ /* 0x000fc80000000000 */
[----:B------:R-:W-:Y:S01]  /*0220*/  IMAD.MOV.U32 R4, RZ, RZ, R5 ;  /* 0x000000ffff047224 */ /* 0x000fe200078e0005 */
[----:B------:R-:W-:-:S03]  /*0230*/  SHF.R.S32.HI R5, RZ, 0x1f, R0 ;  /* 0x0000001fff057819 */ /* 0x000fc60000011400 */
[----:B------:R-:W-:Y:S01]  /*0240*/  @!P2 IMAD.MOV R4, RZ, RZ, -R4 ;  /* 0x000000ffff04a224 */ /* 0x000fe200078e0a04 */
[----:B------:R-:W-:Y:S02]  /*0250*/  @!P1 LOP3.LUT R4, RZ, R6, RZ, 0x33, !PT ;  /* 0x00000006ff049212 */ /* 0x000fe400078e33ff */
[----:B------:R-:W-:-:S03]  /*0260*/  LEA.HI R5, R5, R0, RZ, 0x9 ;  /* 0x0000000005057211 */ /* 0x000fc600078f48ff */
[----:B------:R-:W-:Y:S02]  /*0270*/  IMAD.SHL.U32 R8, R4, 0x8, RZ ;  /* 0x0000000804087824 */ /* 0x000fe400078e00ff */
[----:B------:R-:W-:-:S03]  /*0280*/  IMAD.MOV R4, RZ, RZ, -R4 ;  /* 0x000000ffff047224 */ /* 0x000fc600078e0a04 */
[----:B------:R-:W-:Y:S01]  /*0290*/  LEA.HI.SX32 R5, R5, -R8, 0x17 ;  /* 0x8000000805057211 */ /* 0x000fe200078fbaff */
[----:B------:R-:W-:-:S03]  /*02a0*/  IMAD R13, R6, R4, R7 ;  /* 0x00000004060d7224 */ /* 0x000fc600078e0207 */
[----:B------:R-:W-:Y:S02]  /*02b0*/  VIMNMX R12, R5, 0x8, PT ;  /* 0x00000008050c7848 */ /* 0x000fe40003fe0100 */
[----:B------:R-:W-:Y:S02]  /*02c0*/  IABS R11, R13 ;  /* 0x0000000d000b7213 */ /* 0x000fe40000000000 */
[-C--:B------:R-:W-:Y:S02]  /*02d0*/  IABS R9, R12.reuse ;  /* 0x0000000c00097213 */ /* 0x080fe40000000000 */
[----:B------:R-:W-:Y:S02]  /*02e0*/  IABS R6, R12 ;  /* 0x0000000c00067213 */ /* 0x000fe40000000000 */
[----:B------:R-:W0:Y:S08]  /*02f0*/  I2F.RP R0, R9 ;  /* 0x0000000900007306 */ /* 0x000e300000209400 */
[----:B0-----:R-:W0:Y:S02]  /*0300*/  MUFU.RCP R0, R0 ;  /* 0x0000000000007308 */ /* 0x001e240000001000 */
[----:B0-----:R-:W-:-:S02]  /*0310*/  VIADD R5, R0, 0xffffffe ;  /* 0x0ffffffe00057836 */ /* 0x001fc40000000000 */
[----:B------:R-:W-:Y:S02]  /*0320*/  IMAD.MOV R0, RZ, RZ, -R6 ;  /* 0x000000ffff007224 */ /* 0x000fe400078e0a06 */
[----:B------:R-:W0:Y:S02]  /*0330*/  LDC R6, c[0x0][0x230] ;  /* 0x00008c00ff067b82 */ /* 0x000e240000000800 */
[----:B------:R-:W1:Y:S02]  /*0340*/  F2I.FTZ.U32.TRUNC.NTZ R5, R5 ;  /* 0x0000000500057305 */ /* 0x000e64000021f000 */
[----:B-1----:R-:W-:-:S04]  /*0350*/  IMAD.MOV R10, RZ, RZ, -R5 ;  /* 0x000000ffff0a7224 */ /* 0x002fc800078e0a05 */
[----:B------:R-:W-:Y:S02]  /*0360*/  IMAD.MOV.U32 R4, RZ, RZ, R10 ;  /* 0x000000ffff047224 */ /* 0x000fe400078e000a */
[----:B------:R-:W1:Y:S01]  /*0370*/  S2R R10, SR_TID.X ;  /* 0x00000000000a7919 */ /* 0x000e620000002100 */
[----:B0-----:R-:W-:Y:S02]  /*0380*/  VIADD R6, R6, 0x7f ;  /* 0x0000007f06067836 */ /* 0x001fe40000000000 */
[----:B------:R-:W-:Y:S02]  /*0390*/  IMAD R7, R4, R9, RZ ;  /* 0x0000000904077224 */ /* 0x000fe400078e02ff */
[----:B------:R-:W-:-:S04]  /*03a0*/  IMAD.MOV.U32 R4, RZ, RZ, RZ ;  /* 0x000000ffff047224 */ /* 0x000fc800078e00ff */
[----:B------:R-:W-:Y:S02]  /*03b0*/  IMAD.HI.U32 R4, R5, R7, R4 ;  /* 0x0000000705047227 */ /* 0x000fe400078e0004 */
[----:B------:R-:W0:Y:S04]  /*03c0*/  S2R R7, SR_CgaCtaId ;  /* 0x0000000000077919 */ /* 0x000e280000008800 */
        /* <DEDUP_REMOVED lines=8> */
[----:B------:R-:W-:Y:S02]  /*0450*/  ISETP.GE.AND P2, PT, R0, RZ, PT ;  /* 0x000000ff0000720c */ /* 0x000fe40003f46270 */
[----:B------:R-:W-:-:S04]  /*0460*/  MOV R0, 0x400 ;  /* 0x0000040000007802 */ /* 0x000fc80000000f00 */
[----:B0-----:R-:W-:Y:S01]  /*0470*/  LEA R0, R7, R0, 0x18 ;  /* 0x0000000007007211 */ /* 0x001fe200078ec0ff */
[----:B------:R-:W-:Y:S01]  /*0480*/  @P0 VIADD R4, R4, 0x1 ;  /* 0x0000000104040836 */ /* 0x000fe20000000000 */
[----:B------:R-:W-:-:S05]  /*0490*/  ISETP.GT.AND P0, PT, R6, 0x7f, PT ;  /* 0x0000007f0600780c */ /* 0x000fca0003f04270 */
[----:B------:R-:W-:Y:S01]  /*04a0*/  @!P2 IMAD.MOV R4, RZ, RZ, -R4 ;  /* 0x000000ffff04a224 */ /* 0x000fe200078e0a04 */
[----:B------:R-:W-:-:S05]  /*04b0*/  @!P1 LOP3.LUT R4, RZ, R12, RZ, 0x33, !PT ;  /* 0x0000000cff049212 */ /* 0x000fca00078e33ff */
[----:B------:R-:W-:Y:S02]  /*04c0*/  IMAD.MOV R5, RZ, RZ, -R4 ;  /* 0x000000ffff057224 */ /* 0x000fe400078e0a04 */
[----:B------:R-:W-:Y:S02]  /*04d0*/  IMAD.SHL.U32 R88, R4, 0x10, RZ ;  /* 0x0000001004587824 */ /* 0x000fe400078e00ff */
[----:B------:R-:W-:Y:S02]  /*04e0*/  IMAD R5, R12, R5, R13 ;  /* 0x000000050c057224 */ /* 0x000fe400078e020d */
[----:B------:R-:W-:Y:S01]  /*04f0*/  VIADD R28, R88, 0x1 ;  /* 0x00000001581c7836 */ /* 0x000fe20000000000 */
[----:B------:R0:W-:Y:S01]  /*0500*/  STL [R1+0x1570], R88 ;  /* 0x0015705801007387 */ /* 0x0001e20000100800 */
[----:B------:R-:W-:Y:S01]  /*0510*/  IMAD.IADD R5, R8, 0x1, R5 ;  /* 0x0000000108057824 */ /* 0x000fe200078e0205 */
[----:B-1----:R-:W-:Y:S01]  /*0520*/  LOP3.LUT R8, R10, 0x7f, RZ, 0xc0, !PT ;  /* 0x0000007f0a087812 */ /* 0x002fe200078ec0ff */
[----:B------:R-:W-:-:S02]  /*0530*/  VIADD R29, R88, 0x2 ;  /* 0x00000002581d7836 */ /* 0x000fc40000000000 */
[C---:B------:R-:W-:Y:S02]  /*0540*/  VIADD R30, R88.reuse, 0x3 ;  /* 0x00000003581e7836 */ /* 0x040fe40000000000 */
[----:B------:R-:W-:Y:S02]  /*0550*/  IMAD R92, R5, 0x200, R8 ;  /* 0x00000200055c7824 */ /* 0x000fe400078e0208 */
[----:B------:R-:W-:Y:S02]  /*0560*/  VIADD R26, R88, 0x4 ;  /* 0x00000004581a7836 */ /* 0x000fe40000000000 */
[C---:B------:R-:W-:Y:S01]  /*0570*/  VIADD R91, R92.reuse, 0x80 ;  /* 0x000000805c5b7836 */ /* 0x040fe20000000000 */
[----:B------:R0:W-:Y:S01]  /*0580*/  STL [R1+0x1630], R92 ;  /* 0x0016305c01007387 */ /* 0x0001e20000100800 */
[C---:B------:R-:W-:Y:S02]  /*0590*/  VIADD R89, R92.reuse, 0x180 ;  /* 0x000001805c597836 */ /* 0x040fe40000000000 */
[----:B------:R-:W-:Y:S01]  /*05a0*/  VIADD R90, R92, 0x100 ;  /* 0x000001005c5a7836 */ /* 0x000fe20000000000 */
[----:B------:R0:W-:Y:S01]  /*05b0*/  STL [R1+0x1638], R91 ;  /* 0x0016385b01007387 */ /* 0x0001e20000100800 */
[----:B------:R-:W-:-:S02]  /*05c0*/  VIADD R27, R88, 0x5 ;  /* 0x00000005581b7836 */ /* 0x000fc40000000000 */
[C---:B------:R-:W-:Y:S01]  /*05d0*/  VIADD R31, R88.reuse, 0x6 ;  /* 0x00000006581f7836 */ /* 0x040fe20000000000 */
[----:B------:R0:W-:Y:S01]  /*05e0*/  STL [R1+0x1640], R89 ;  /* 0x0016405901007387 */ /* 0x0001e20000100800 */
[C---:B------:R-:W-:Y:S02]  /*05f0*/  VIADD R32, R88.reuse, 0x7 ;  /* 0x0000000758207836 */ /* 0x040fe40000000000 */
[C---:B------:R-:W-:Y:S01]  /*0600*/  VIADD R33, R88.reuse, 0x8 ;  /* 0x0000000858217836 */ /* 0x040fe20000000000 */
[----:B------:R0:W-:Y:S01]  /*0610*/  STL [R1+0x163c], R90 ;  /* 0x00163c5a01007387 */ /* 0x0001e20000100800 */
[C---:B------:R-:W-:Y:S02]  /*0620*/  VIADD R34, R88.reuse, 0x9 ;  /* 0x0000000958227836 */ /* 0x040fe40000000000 */
[C---:B------:R-:W-:Y:S02]  /*0630*/  VIADD R36, R88.reuse, 0xa ;  /* 0x0000000a58247836 */ /* 0x040fe40000000000 */
[----:B------:R-:W-:-:S02]  /*0640*/  VIADD R38, R88, 0xb ;  /* 0x0000000b58267836 */ /* 0x000fc40000000000 */
[C---:B------:R-:W-:Y:S02]  /*0650*/  VIADD R40, R88.reuse, 0xc ;  /* 0x0000000c58287836 */ /* 0x040fe40000000000 */
[C---:B------:R-:W-:Y:S02]  /*0660*/  VIADD R15, R88.reuse, 0xd ;  /* 0x0000000d580f7836 */ /* 0x040fe40000000000 */
[C---:B------:R-:W-:Y:S02]  /*0670*/  VIADD R17, R88.reuse, 0xe ;  /* 0x0000000e58117836 */ /* 0x040fe40000000000 */
[----:B------:R-:W-:Y:S01]  /*0680*/  VIADD R18, R88, 0xf ;  /* 0x0000000f58127836 */ /* 0x000fe20000000000 */
[----:B0-----:R-:W-:Y:S06]  /*0690*/  @P0 BRA `(.L_x_0) ;  /* 0x00000000008c0947 */ /* 0x001fec0003800000 */
[----:B------:R-:W-:Y:S01]  /*06a0*/  IMAD.SHL.U32 R2, R10, 0x10, RZ ;  /* 0x000000100a027824 */ /* 0x000fe200078e00ff */
[----:B------:R-:W-:Y:S02]  /*06b0*/  CS2R R80, SRZ ;  /* 0x0000000000507805 */ /* 0x000fe4000001ff00 */
[----:B------:R-:W-:Y:S02]  /*06c0*/  CS2R R82, SRZ ;  /* 0x0000000000527805 */ /* 0x000fe4000001ff00 */
[----:B------:R-:W-:Y:S02]  /*06d0*/  CS2R R84, SRZ ;  /* 0x0000000000547805 */ /* 0x000fe4000001ff00 */
[----:B------:R-:W-:Y:S01]  /*06e0*/  CS2R R86, SRZ ;  /* 0x0000000000567805 */ /* 0x000fe2000001ff00 */
[----:B------:R1:W-:Y:S01]  /*06f0*/  STL [R1+0x1644], R2 ;  /* 0x0016440201007387 */ /* 0x0003e20000100800 */
[----:B------:R-:W-:Y:S02]  /*0700*/  CS2R R72, SRZ ;  /* 0x0000000000487805 */ /* 0x000fe4000001ff00 */
[----:B------:R-:W-:-:S02]  /*0710*/  CS2R R74, SRZ ;  /* 0x00000000004a7805 */ /* 0x000fc4000001ff00 */
[----:B------:R-:W-:Y:S02]  /*0720*/  CS2R R76, SRZ ;  /* 0x00000000004c7805 */ /* 0x000fe4000001ff00 */
[----:B------:R-:W-:Y:S02]  /*0730*/  CS2R R78, SRZ ;  /* 0x00000000004e7805 */ /* 0x000fe4000001ff00 */
[----:B------:R-:W-:Y:S02]  /*0740*/  CS2R R64, SRZ ;  /* 0x0000000000407805 */ /* 0x000fe4000001ff00 */
[----:B------:R-:W-:Y:S02]  /*0750*/  CS2R R66, SRZ ;  /* 0x0000000000427805 */ /* 0x000fe4000001ff00 */
        /* <DEDUP_REMOVED lines=21> */
[----:B------:R-:W-:Y:S01]  /*08b0*/  CS2R R30, SRZ ;  /* 0x00000000001e7805 */ /* 0x000fe2000001ff00 */
[----:B-1----:R-:W-:Y:S06]  /*08c0*/  BRA `(.L_x_1) ;  /* 0x000002f800087947 */ /* 0x002fec0003800000 */
.L_x_0:
[----:B------:R-:W-:Y:S01]  /*08d0*/  IABS R21, R2 ;  /* 0x0000000200157213 */ /* 0x000fe20000000000 */
[----:B------:R-:W0:Y:S01]  /*08e0*/  LDC R44, c[0x0][0x238] ;  /* 0x00008e00ff2c7b82 */ /* 0x000e220000000800 */
[----:B------:R-:W-:Y:S01]  /*08f0*/  IABS R23, R3 ;  /* 0x0000000300177213 */ /* 0x000fe20000000000 */
[----:B------:R-:W-:Y:S01]  /*0900*/  IMAD.SHL.U32 R10, R10, 0x10, RZ ;  /* 0x000000100a0a7824 */ /* 0x000fe200078e00ff */
[----:B------:R-:W1:Y:S01]  /*0910*/  I2F.RP R9, R21 ;  /* 0x0000001500097306 */ /* 0x000e620000209400 */
[----:B------:R-:W-:Y:S01]  /*0920*/  IABS R14, R91 ;  /* 0x0000005b000e7213 */ /* 0x000fe20000000000 */
[----:B------:R-:W-:Y:S01]  /*0930*/  UMOV UR19, 0x40000040 ;  /* 0x4000004000137882 */ /* 0x000fe20000000000 */
[----:B------:R-:W-:Y:S02]  /*0940*/  IABS R16, R90 ;  /* 0x0000005a00107213 */ /* 0x000fe40000000000 */
[----:B------:R-:W-:Y:S01]  /*0950*/  ISETP.GE.AND P4, PT, R18, RZ, PT ;  /* 0x000000ff1200720c */ /* 0x000fe20003f86270 */
[----:B------:R-:W2:Y:S01]  /*0960*/  LDC R47, c[0x0][0x238] ;  /* 0x00008e00ff2f7b82 */ /* 0x000ea20000000800 */
[----:B------:R-:W-:Y:S01]  /*0970*/  ISETP.GE.AND P0, PT, R15, RZ, PT ;  /* 0x000000ff0f00720c */ /* 0x000fe20003f06270 */
[----:B------:R-:W3:Y:S01]  /*0980*/  I2F.RP R11, R23 ;  /* 0x00000017000b7306 */ /* 0x000ee20000209400 */
[----:B------:R-:W-:-:S02]  /*0990*/  IABS R15, R15 ;  /* 0x0000000f000f7213 */ /* 0x000fc40000000000 */
[----:B------:R-:W-:Y:S02]  /*09a0*/  IABS R22, R38 ;  /* 0x0000002600167213 */ /* 0x000fe40000000000 */
[----:B------:R-:W-:Y:S01]  /*09b0*/  IABS R24, R36 ;  /* 0x0000002400187213 */ /* 0x000fe20000000000 */
[----:B------:R-:W4:Y:S01]  /*09c0*/  LDC R50, c[0x0][0x238] ;  /* 0x00008e00ff327b82 */ /* 0x000f220000000800 */
[----:B------:R-:W-:Y:S01]  /*09d0*/  ISETP.GE.AND P1, PT, R17, RZ, PT ;  /* 0x000000ff1100720c */ /* 0x000fe20003f26270 */
[----:B-1----:R-:W1:Y:S01]  /*09e0*/  MUFU.RCP R9, R9 ;  /* 0x0000000900097308 */ /* 0x002e620000001000 */
[----:B------:R-:W-:Y:S01]  /*09f0*/  IABS R25, R31 ;  /* 0x0000001f00197213 */ /* 0x000fe20000000000 */
[----:B0-----:R-:W-:-:S04]  /*0a00*/  IMAD R171, R44, 0x7e, RZ ;  /* 0x0000007e2cab7824 */ /* 0x001fc800078e02ff */
[----:B------:R-:W0:Y:S01]  /*0a10*/  LDC R53, c[0x0][0x238] ;  /* 0x00008e00ff357b82 */ /* 0x000e220000000800 */
[C---:B------:R-:W-:Y:S01]  /*0a20*/  IMAD R163, R44.reuse, 0x7d, RZ ;  /* 0x0000007d2ca37824 */ /* 0x040fe200078e02ff */
[----:B---3--:R-:W3:Y:S01]  /*0a30*/  MUFU.RCP R11, R11 ;  /* 0x0000000b000b7308 */ /* 0x008ee20000001000 */
[C---:B------:R-:W-:Y:S01]  /*0a40*/  IMAD R155, R44.reuse, 0x7c, RZ ;  /* 0x0000007c2c9b7824 */ /* 0x040fe200078e02ff */
[----:B------:R-:W-:Y:S01]  /*0a50*/  SHF.R.S32.HI R158, RZ, 0x1f, R171 ;  /* 0x0000001fff9e7819 */ /* 0x000fe200000114ab */
[C---:B------:R-:W-:Y:S01]  /*0a60*/  IMAD R147, R44.reuse, 0x7b, RZ ;  /* 0x0000007b2c937824 */ /* 0x040fe200078e02ff */
[----:B------:R-:W-:Y:S01]  /*0a70*/  SHF.R.S32.HI R150, RZ, 0x1f, R163 ;  /* 0x0000001fff967819 */ /* 0x000fe200000114a3 */
[C---:B------:R-:W-:Y:S01]  /*0a80*/  IMAD R139, R44.reuse, 0x7a, RZ ;  /* 0x0000007a2c8b7824 */ /* 0x040fe200078e02ff */
[----:B------:R-:W-:Y:S01]  /*0a90*/  SHF.R.S32.HI R142, RZ, 0x1f, R155 ;  /* 0x0000001fff8e7819 */ /* 0x000fe2000001149b */
[C---:B------:R-:W-:Y:S01]  /*0aa0*/  IMAD R131, R44.reuse, 0x79, RZ ;  /* 0x000000792c837824 */ /* 0x040fe200078e02ff */
[----:B------:R-:W-:Y:S01]  /*0ab0*/  SHF.R.S32.HI R134, RZ, 0x1f, R147 ;  /* 0x0000001fff867819 */ /* 0x000fe20000011493 */
[----:B-1----:R-:W-:Y:S01]  /*0ac0*/  VIADD R4, R9, 0xffffffe ;  /* 0x0ffffffe09047836 */ /* 0x002fe20000000000 */
[----:B------:R-:W-:Y:S01]  /*0ad0*/  IABS R9, R89 ;  /* 0x0000005900097213 */ /* 0x000fe20000000000 */
[C---:B------:R-:W-:Y:S01]  /*0ae0*/  IMAD R123, R44.reuse, 0x78, RZ ;  /* 0x000000782c7b7824 */ /* 0x040fe200078e02ff */
[----:B------:R-:W-:Y:S01]  /*0af0*/  SHF.R.S32.HI R126, RZ, 0x1f, R139 ;  /* 0x0000001fff7e7819 */ /* 0x000fe2000001148b */
[----:B------:R1:W5:Y:S01]  /*0b00*/  F2I.FTZ.U32.TRUNC.NTZ R5, R4 ;  /* 0x0000000400057305 */ /* 0x000362000021f000 */
[----:B------:R-:W-:Y:S01]  /*0b10*/  SHF.R.S32.HI R118, RZ, 0x1f, R131 ;  /* 0x0000001fff767819 */ /* 0x000fe20000011483 */
[C---:B------:R-:W-:Y:S01]  /*0b20*/  IMAD R115, R44.reuse, 0x77, RZ ;  /* 0x000000772c737824 */ /* 0x040fe200078e02ff */
[----:B------:R-:W-:Y:S01]  /*0b30*/  SHF.R.S32.HI R110, RZ, 0x1f, R123 ;  /* 0x0000001fff6e7819 */ /* 0x000fe2000001147b */
[----:B---3--:R-:W-:Y:S01]  /*0b40*/  VIADD R6, R11, 0xffffffe ;  /* 0x0ffffffe0b067836 */ /* 0x008fe20000000000 */
[----:B------:R-:W3:Y:S01]  /*0b50*/  LDC R56, c[0x0][0x238] ;  /* 0x00008e00ff387b82 */ /* 0x000ee20000000800 */
[----:B------:R-:W-:Y:S01]  /*0b60*/  IMAD R107, R44, 0x76, RZ ;  /* 0x000000762c6b7824 */ /* 0x000fe200078e02ff */
[----:B------:R-:W-:Y:S01]  /*0b70*/  SHF.R.S32.HI R102, RZ, 0x1f, R115 ;  /* 0x0000001fff667819 */ /* 0x000fe20000011473 */
[----:B------:R2:W4:Y:S01]  /*0b80*/  F2I.FTZ.U32.TRUNC.NTZ R7, R6 ;  /* 0x0000000600077305 */ /* 0x000522000021f000 */
[----:B-1----:R-:W-:-:S02]  /*0b90*/  IMAD.MOV.U32 R4, RZ, RZ, RZ ;  /* 0x000000ffff047224 */ /* 0x002fc400078e00ff */
[C---:B------:R-:W-:Y:S01]  /*0ba0*/  IMAD R99, R44.reuse, 0x75, RZ ;  /* 0x000000752c637824 */ /* 0x040fe200078e02ff */
[----:B------:R-:W-:Y:S01]  /*0bb0*/  SHF.R.S32.HI R94, RZ, 0x1f, R107 ;  /* 0x0000001fff5e7819 */ /* 0x000fe2000001146b */
[----:B------:R-:W-:Y:S01]  /*0bc0*/  IMAD R84, R44, 0x73, RZ ;  /* 0x000000732c547824 */ /* 0x000fe200078e02ff */
[----:B------:R-:W1:Y:S01]  /*0bd0*/  LDC R59, c[0x0][0x238] ;  /* 0x00008e00ff3b7b82 */ /* 0x000e620000000800 */
[----:B-----5:R-:W-:Y:S01]  /*0be0*/  IMAD.MOV R12, RZ, RZ, -R5 ;  /* 0x000000ffff0c7224 */ /* 0x020fe200078e0a05 */
[----:B------:R-:W-:Y:S01]  /*0bf0*/  SHF.R.S32.HI R85, RZ, 0x1f, R99 ;  /* 0x0000001fff557819 */ /* 0x000fe20000011463 */
[----:B--2---:R-:W-:Y:S01]  /*0c00*/  IMAD.MOV.U32 R6, RZ, RZ, RZ ;  /* 0x000000ffff067224 */ /* 0x004fe200078e00ff */
[----:B------:R-:W-:Y:S01]  /*0c10*/  SHF.R.S32.HI R81, RZ, 0x1f, R84 ;  /* 0x0000001fff517819 */ /* 0x000fe20000011454 */
[----:B------:R-:W-:Y:S01]  /*0c20*/  IMAD R13, R12, R21, RZ ;  /* 0x000000150c0d7224 */ /* 0x000fe200078e02ff */
[----:B------:R-:W-:Y:S01]  /*0c30*/  IABS R12, R92 ;  /* 0x0000005c000c7213 */ /* 0x000fe20000000000 */
[----:B------:R-:W-:Y:S01]  /*0c40*/  IMAD R82, R44, 0x72, RZ ;  /* 0x000000722c527824 */ /* 0x000fe200078e02ff */
[----:B------:R-:W2:Y:S01]  /*0c50*/  LDC R62, c[0x0][0x238] ;  /* 0x00008e00ff3e7b82 */ /* 0x000ea20000000800 */
[----:B----4-:R-:W-:-:S02]  /*0c60*/  IMAD.MOV R20, RZ, RZ, -R7 ;  /* 0x000000ffff147224 */ /* 0x010fc400078e0a07 */
[----:B------:R-:W-:Y:S01]  /*0c70*/  IMAD.HI.U32 R5, R5, R13, R4 ;  /* 0x0000000d05057227 */ /* 0x000fe200078e0004 */
[----:B------:R-:W-:Y:S02]  /*0c80*/  IABS R13, R18 ;  /* 0x00000012000d7213 */ /* 0x000fe40000000000 */
[----:B------:R-:W-:Y:S01]  /*0c90*/  SHF.R.S32.HI R79, RZ, 0x1f, R82 ;  /* 0x0000001fff4f7819 */ /* 0x000fe20000011452 */
[----:B------:R-:W-:Y:S01]  /*0ca0*/  IMAD R11, R20, R23, RZ ;  /* 0x00000017140b7224 */ /* 0x000fe200078e02ff */
[----:B------:R-:W-:Y:S01]  /*0cb0*/  IABS R20, R40 ;  /* 0x0000002800147213 */ /* 0x000fe20000000000 */
[----:B------:R-:W-:Y:S01]  /*0cc0*/  IMAD.HI.U32 R4, R5, R12, RZ ;  /* 0x0000000c05047227 */ /* 0x000fe200078e00ff */
[----:B------:R-:W4:Y:S03]  /*0cd0*/  LDC R66, c[0x0][0x238] ;  /* 0x00008e00ff427b82 */ /* 0x000f260000000800 */
[----:B------:R-:W-:-:S04]  /*0ce0*/  IMAD.HI.U32 R11, R7, R11, R6 ;  /* 0x0000000b070b7227 */ /* 0x000fc800078e0006 */
[C---:B------:R-:W-:Y:S01]  /*0cf0*/  IMAD.HI.U32 R6, R5.reuse, R14, RZ ;  /* 0x0000000e05067227 */ /* 0x040fe200078e00ff */
[----:B------:R-:W5:Y:S03]  /*0d00*/  LDC R68, c[0x0][0x238] ;  /* 0x00008e00ff447b82 */ /* 0x000f660000000800 */
[----:B------:R-:W-:Y:S02]  /*0d10*/  IMAD.MOV R4, RZ, RZ, -R4 ;  /* 0x000000ffff047224 */ /* 0x000fe400078e0a04 */
[----:B------:R-:W-:-:S03]  /*0d20*/  IMAD.HI.U32 R7, R5, R16, RZ ;  /* 0x0000001005077227 */ /* 0x000fc600078e00ff */
[----:B------:R-:W5:Y:S01]  /*0d30*/  LDC R71, c[0x0][0x238] ;  /* 0x00008e00ff477b82 */ /* 0x000f620000000800 */
[----:B------:R-:W-:Y:S02]  /*0d40*/  IMAD.MOV R6, RZ, RZ, -R6 ;  /* 0x000000ffff067224 */ /* 0x000fe400078e0a06 */
[C---:B------:R-:W-:Y:S02]  /*0d50*/  IMAD R4, R21.reuse, R4, R12 ;  /* 0x0000000415047224 */ /* 0x040fe400078e020c */
[----:B------:R-:W-:Y:S02]  /*0d60*/  IMAD.MOV R7, RZ, RZ, -R7 ;  /* 0x000000ffff077224 */ /* 0x000fe400078e0a07 */
[C---:B------:R-:W-:Y:S01]  /*0d70*/  IMAD R6, R21.reuse, R6, R14 ;  /* 0x0000000615067224 */ /* 0x040fe200078e020e */
[C---:B------:R-:W-:Y:S01]  /*0d80*/  ISETP.GT.U32.AND P5, PT, R21.reuse, R4, PT ;  /* 0x000000041500720c */ /* 0x040fe20003fa4070 */
[C---:B------:R-:W-:Y:S01]  /*0d90*/  IMAD R7, R21.reuse, R7, R16 ;  /* 0x0000000715077224 */ /* 0x040fe200078e0210 */
[----:B------:R-:W-:Y:S01]  /*0da0*/  IABS R16, R17 ;  /* 0x0000001100107213 */ /* 0x000fe20000000000 */
[----:B------:R-:W-:Y:S01]  /*0db0*/  IMAD.MOV.U32 R18, RZ, RZ, R9 ;  /* 0x000000ffff127224 */ /* 0x000fe200078e0009 */
[C---:B------:R-:W-:Y:S01]  /*0dc0*/  ISETP.GT.U32.AND P6, PT, R21.reuse, R6, PT ;  /* 0x000000061500720c */ /* 0x040fe20003fc4070 */
[----:B------:R-:W-:Y:S01]  /*0dd0*/  IMAD.MOV.U32 R12, RZ, RZ, R13 ;  /* 0x000000ffff0c7224 */ /* 0x000fe200078e000d */
[----:B------:R-:W-:Y:S01]  /*0de0*/  ISETP.GT.U32.AND P3, PT, R21, R7, PT ;  /* 0x000000071500720c */ /* 0x000fe20003f64070 */
[----:B------:R-:W-:Y:S01]  /*0df0*/  IMAD.HI.U32 R5, R5, R18, RZ ;  /* 0x0000001205057227 */ /* 0x000fe200078e00ff */
[----:B------:R-:W5:Y:S03]  /*0e00*/  LDC R93, c[0x0][0x238] ;  /* 0x00008e00ff5d7b82 */ /* 0x000f660000000800 */
[----:B------:R-:W-:-:S04]  /*0e10*/  IMAD.HI.U32 R9, R11, R12, RZ ;  /* 0x0000000c0b097227 */ /* 0x000fc800078e00ff */
[----:B------:R-:W-:Y:S01]  /*0e20*/  IMAD.MOV R5, RZ, RZ, -R5 ;  /* 0x000000ffff057224 */ /* 0x000fe200078e0a05 */
[----:B------:R-:W5:Y:S01]  /*0e30*/  LDC R96, c[0x0][0x238] ;  /* 0x00008e00ff607b82 */ /* 0x000f620000000800 */
[----:B------:R-:W-:Y:S02]  /*0e40*/  IMAD.MOV R13, RZ, RZ, -R9 ;  /* 0x000000ffff0d7224 */ /* 0x000fe400078e0a09 */
[C---:B------:R-:W-:Y:S02]  /*0e50*/  IMAD R9, R21.reuse, R5, R18 ;  /* 0x0000000515097224 */ /* 0x040fe400078e0212 */
[----:B------:R-:W-:Y:S02]  /*0e60*/  @!P5 IMAD.IADD R4, R4, 0x1, -R21 ;  /* 0x000000010404d824 */ /* 0x000fe400078e0a15 */
[----:B------:R-:W-:Y:S01]  /*0e70*/  IMAD.MOV.U32 R18, RZ, RZ, R15 ;  /* 0x000000ffff127224 */ /* 0x000fe200078e000f */
[C---:B------:R-:W-:Y:S01]  /*0e80*/  ISETP.GT.U32.AND P2, PT, R21.reuse, R9, PT ;  /* 0x000000091500720c */ /* 0x040fe20003f44070 */
[----:B------:R-:W-:Y:S01]  /*0e90*/  @!P6 IMAD.IADD R6, R6, 0x1, -R21 ;  /* 0x000000010606e824 */ /* 0x000fe200078e0a15 */
[----:B------:R-:W-:Y:S01]  /*0ea0*/  ISETP.GT.U32.AND P6, PT, R21, R4, PT ;  /* 0x000000041500720c */ /* 0x000fe20003fc4070 */
[----:B------:R-:W-:Y:S01]  /*0eb0*/  IMAD.HI.U32 R5, R11, R16, RZ ;  /* 0x000000100b057227 */ /* 0x000fe200078e00ff */
[----:B------:R-:W5:Y:S03]  /*0ec0*/  LDC R100, c[0x0][0x238] ;  /* 0x00008e00ff647b82 */ /* 0x000f660000000800 */
[----:B------:R-:W-:-:S02]  /*0ed0*/  IMAD R12, R23, R13, R12 ;  /* 0x0000000d170c7224 */ /* 0x000fc400078e020c */
[----:B------:R-:W-:-:S03]  /*0ee0*/  IMAD.HI.U32 R13, R11, R18, RZ ;  /* 0x000000120b0d7227 */ /* 0x000fc600078e00ff */
[----:B------:R-:W5:Y:S01]  /*0ef0*/  LDC R103, c[0x0][0x238] ;  /* 0x00008e00ff677b82 */ /* 0x000f620000000800 */
[----:B------:R-:W-:Y:S01]  /*0f00*/  @!P3 IMAD.IADD R7, R7, 0x1, -R21 ;  /* 0x000000010707b824 */ /* 0x000fe200078e0a15 */
[----:B------:R-:W-:Y:S01]  /*0f10*/  ISETP.GT.U32.AND P3, PT, R21, R6, PT ;  /* 0x000000061500720c */ /* 0x000fe20003f64070 */
[----:B------:R-:W-:Y:S02]  /*0f20*/  IMAD.MOV R5, RZ, RZ, -R5 ;  /* 0x000000ffff057224 */ /* 0x000fe400078e0a05 */
[----:B------:R-:W-:Y:S01]  /*0f30*/  IMAD.HI.U32 R14, R11, R20, RZ ;  /* 0x000000140b0e7227 */ /* 0x000fe200078e00ff */
[----:B------:R-:W-:Y:S02]  /*0f40*/  ISETP.GT.U32.AND P5, PT, R21, R7, PT ;  /* 0x000000071500720c */ /* 0x000fe40003fa4070 */
[----:B------:R-:W5:Y:S01]  /*0f50*/  LDC R105, c[0x0][0x238] ;  /* 0x00008e00ff697b82 */ /* 0x000f620000000800 */
[----:B------:R-:W-:Y:S02]  /*0f60*/  IMAD.MOV R15, RZ, RZ, -R13 ;  /* 0x000000ffff0f7224 */ /* 0x000fe400078e0a0d */
[----:B------:R-:W-:-:S02]  /*0f70*/  IMAD R13, R23, R5, R16 ;  /* 0x00000005170d7224 */ /* 0x000fc400078e0210 */
[----:B------:R-:W-:-:S03]  /*0f80*/  IMAD.HI.U32 R5, R11, R22, RZ ;  /* 0x000000160b057227 */ /* 0x000fc600078e00ff */
[----:B------:R-:W5:Y:S01]  /*0f90*/  LDC R108, c[0x0][0x238] ;  /* 0x00008e00ff6c7b82 */ /* 0x000f620000000800 */
[----:B------:R-:W-:Y:S02]  /*0fa0*/  IMAD.MOV R17, RZ, RZ, -R14 ;  /* 0x000000ffff117224 */ /* 0x000fe400078e0a0e */
[----:B------:R-:W-:-:S04]  /*0fb0*/  IMAD.HI.U32 R16, R11, R24, RZ ;  /* 0x000000180b107227 */ /* 0x000fc800078e00ff */
[----:B------:R-:W-:Y:S01]  /*0fc0*/  IMAD.MOV R5, RZ, RZ, -R5 ;  /* 0x000000ffff057224 */ /* 0x000fe200078e0a05 */
[----:B------:R-:W5:Y:S01]  /*0fd0*/  LDC R112, c[0x0][0x238] ;  /* 0x00008e00ff707b82 */ /* 0x000f620000000800 */
[C---:B------:R-:W-:Y:S02]  /*0fe0*/  IMAD R14, R23.reuse, R15, R18 ;  /* 0x0000000f170e7224 */ /* 0x040fe400078e0212 */
[C---:B------:R-:W-:Y:S01]  /*0ff0*/  IMAD R15, R23.reuse, R17, R20 ;  /* 0x00000011170f7224 */ /* 0x040fe200078e0214 */
[----:B------:R-:W-:Y:S01]  /*1000*/  IABS R20, R34 ;  /* 0x0000002200147213 */ /* 0x000fe20000000000 */
[----:B------:R-:W-:Y:S02]  /*1010*/  IMAD.MOV R17, RZ, RZ, -R16 ;  /* 0x000000ffff117224 */ /* 0x000fe400078e0a10 */
[--C-:B------:R-:W-:Y:S01]  /*1020*/  @!P6 IMAD.IADD R4, R4, 0x1, -R21.reuse ;  /* 0x000000010404e824 */ /* 0x100fe200078e0a15 */
[----:B------:R-:W-:Y:S01]  /*1030*/  ISETP.GE.AND P6, PT, R92, RZ, PT ;  /* 0x000000ff5c00720c */ /* 0x000fe20003fc6270 */
[----:B------:R-:W-:Y:S01]  /*1040*/  IMAD R16, R23, R5, R22 ;  /* 0x0000000517107224 */ /* 0x000fe200078e0216 */
[----:B------:R-:W-:Y:S01]  /*1050*/  IABS R22, R33 ;  /* 0x0000002100167213 */ /* 0x000fe20000000000 */
[--C-:B------:R-:W-:Y:S01]  /*1060*/  @!P3 IMAD.IADD R6, R6, 0x1, -R21.reuse ;  /* 0x000000010606b824 */ /* 0x100fe200078e0a15 */
[----:B------:R-:W-:Y:S01]  /*1070*/  ISETP.GE.AND P3, PT, R91, RZ, PT ;  /* 0x000000ff5b00720c */ /* 0x000fe20003f66270 */
[----:B------:R-:W-:Y:S01]  /*1080*/  @!P2 IMAD.IADD R9, R9, 0x1, -R21 ;  /* 0x000000010909a824 */ /* 0x000fe200078e0a15 */
[----:B------:R-:W5:Y:S01]  /*1090*/  LDC R114, c[0x0][0x238] ;  /* 0x00008e00ff727b82 */ /* 0x000f620000000800 */
[----:B------:R-:W-:-:S03]  /*10a0*/  IMAD.HI.U32 R18, R11, R22, RZ ;  /* 0x000000160b127227 */ /* 0x000fc600078e00ff */
[----:B------:R-:W-:Y:S01]  /*10b0*/  ISETP.GT.U32.AND P2, PT, R21, R9, PT ;  /* 0x000000091500720c */ /* 0x000fe20003f44070 */
[----:B------:R-:W-:Y:S01]  /*10c0*/  IMAD R17, R23, R17, R24 ;  /* 0x0000001117117224 */ /* 0x000fe200078e0218 */
[----:B------:R-:W-:Y:S01]  /*10d0*/  IABS R24, R32 ;  /* 0x0000002000187213 */ /* 0x000fe20000000000 */
[----:B------:R-:W-:Y:S01]  /*10e0*/  IMAD.HI.U32 R5, R11, R20, RZ ;  /* 0x000000140b057227 */ /* 0x000fe200078e00ff */
[----:B------:R-:W5:Y:S03]  /*10f0*/  LDC R117, c[0x0][0x238] ;  /* 0x00008e00ff757b82 */ /* 0x000f660000000800 */
[----:B------:R-:W-:Y:S02]  /*1100*/  IMAD.MOV R19, RZ, RZ, -R18 ;  /* 0x000000ffff137224 */ /* 0x000fe400078e0a12 */
[----:B------:R-:W-:Y:S01]  /*1110*/  @!P5 IMAD.IADD R7, R7, 0x1, -R21 ;  /* 0x000000010707d824 */ /* 0x000fe200078e0a15 */
[C---:B------:R-:W-:Y:S01]  /*1120*/  ISETP.GT.U32.AND P5, PT, R23.reuse, R12, PT ;  /* 0x0000000c1700720c */ /* 0x040fe20003fa4070 */
[----:B------:R-:W-:Y:S01]  /*1130*/  @!P6 IMAD.MOV R4, RZ, RZ, -R4 ;  /* 0x000000ffff04e224 */ /* 0x000fe200078e0a04 */
[----:B------:R-:W-:Y:S01]  /*1140*/  ISETP.GE.AND P6, PT, R90, RZ, PT ;  /* 0x000000ff5a00720c */ /* 0x000fe20003fc6270 */
[----:B------:R-:W-:Y:S01]  /*1150*/  IMAD.MOV R5, RZ, RZ, -R5 ;  /* 0x000000ffff057224 */ /* 0x000fe200078e0a05 */
[----:B------:R-:W5:Y:S01]  /*1160*/  LDC R121, c[0x0][0x238] ;  /* 0x00008e00ff797b82 */ /* 0x000f620000000800 */
[----:B------:R-:W-:-:S02]  /*1170*/  IMAD R19, R23, R19, R22 ;  /* 0x0000001317137224 */ /* 0x000fc400078e0216 */
[----:B------:R-:W-:Y:S01]  /*1180*/  @!P3 IMAD.MOV R6, RZ, RZ, -R6 ;  /* 0x000000ffff06b224 */ /* 0x000fe200078e0a06 */
[----:B------:R-:W-:Y:S01]  /*1190*/  ISETP.GE.AND P3, PT, R89, RZ, PT ;  /* 0x000000ff5900720c */ /* 0x000fe20003f66270 */
[----:B------:R-:W-:Y:S02]  /*11a0*/  IMAD.MOV.U32 R22, RZ, RZ, R24 ;  /* 0x000000ffff167224 */ /* 0x000fe400078e0018 */
[----:B------:R-:W-:Y:S01]  /*11b0*/  IMAD R18, R23, R5, R20 ;  /* 0x0000000517127224 */ /* 0x000fe200078e0214 */
[----:B------:R-:W5:Y:S01]  /*11c0*/  LDC R124, c[0x0][0x238] ;  /* 0x00008e00ff7c7b82 */ /* 0x000f620000000800 */
[----:B------:R-:W-:Y:S02]  /*11d0*/  IMAD.MOV.U32 R24, RZ, RZ, R25 ;  /* 0x000000ffff187224 */ /* 0x000fe400078e0019 */
[----:B------:R-:W-:-:S04]  /*11e0*/  IMAD.HI.U32 R5, R11, R22, RZ ;  /* 0x000000160b057227 */ /* 0x000fc800078e00ff */
[----:B------:R-:W-:Y:S01]  /*11f0*/  @!P2 IMAD.IADD R9, R9, 0x1, -R21 ;  /* 0x000000010909a824 */ /* 0x000fe200078e0a15 */
[----:B------:R-:W-:Y:S01]  /*1200*/  ISETP.GT.U32.AND P2, PT, R23, R13, PT ;  /* 0x0000000d1700720c */ /* 0x000fe20003f44070 */
[----:B------:R-:W-:Y:S01]  /*1210*/  IMAD.HI.U32 R20, R11, R24, RZ ;  /* 0x000000180b147227 */ /* 0x000fe200078e00ff */
[----:B------:R-:W5:Y:S03]  /*1220*/  LDC R127, c[0x0][0x238] ;  /* 0x00008e00ff7f7b82 */ /* 0x000f660000000800 */
[----:B------:R-:W-:Y:S02]  /*1230*/  IMAD.MOV R5, RZ, RZ, -R5 ;  /* 0x000000ffff057224 */ /* 0x000fe400078e0a05 */
[----:B------:R-:W-:Y:S02]  /*1240*/  IMAD.MOV R21, RZ, RZ, -R20 ;  /* 0x000000ffff157224 */ /* 0x000fe400078e0a14 */
[C---:B------:R-:W-:Y:S01]  /*1250*/  IMAD R20, R23.reuse, R5, R22 ;  /* 0x0000000517147224 */ /* 0x040fe200078e0216 */
[----:B------:R-:W-:Y:S01]  /*1260*/  LOP3.LUT R5, RZ, R2, RZ, 0x33, !PT ;  /* 0x00000002ff057212 */ /* 0x000fe200078e33ff */
[----:B------:R-:W-:Y:S01]  /*1270*/  @!P5 IMAD.IADD R12, R12, 0x1, -R23 ;  /* 0x000000010c0cd824 */ /* 0x000fe200078e0a17 */
[----:B------:R-:W-:Y:S01]  /*1280*/  ISETP.NE.AND P5, PT, R2, RZ, PT ;  /* 0x000000ff0200720c */ /* 0x000fe20003fa5270 */
[----:B------:R-:W-:Y:S01]  /*1290*/  @!P6 IMAD.MOV R7, RZ, RZ, -R7 ;  /* 0x000000ffff07e224 */ /* 0x000fe200078e0a07 */
[----:B------:R-:W-:Y:S01]  /*12a0*/  ISETP.GT.U32.AND P6, PT, R23, R15, PT ;  /* 0x0000000f1700720c */ /* 0x000fe20003fc4070 */
[----:B------:R-:W-:Y:S01]  /*12b0*/  @!P3 IMAD.MOV R9, RZ, RZ, -R9 ;  /* 0x000000ffff09b224 */ /* 0x000fe200078e0a09 */
[----:B------:R-:W-:Y:S01]  /*12c0*/  SEL R35, R5, R4, !P5 ;  /* 0x0000000405237207 */ /* 0x000fe20006800000 */
[--C-:B------:R-:W-:Y:S01]  /*12d0*/  @!P2 IMAD.IADD R13, R13, 0x1, -R23.reuse ;  /* 0x000000010d0da824 */ /* 0x100fe200078e0a17 */
[----:B------:R-:W-:Y:S01]  /*12e0*/  SEL R37, R5, R6, !P5 ;  /* 0x0000000605257207 */ /* 0x000fe20006800000 */
[----:B------:R-:W-:Y:S01]  /*12f0*/  IMAD R21, R23, R21, R24 ;  /* 0x0000001517157224 */ /* 0x000fe200078e0218 */
[C---:B------:R-:W-:Y:S01]  /*1300*/  SEL R39, R5.reuse, R7, !P5 ;  /* 0x0000000705277207 */ /* 0x040fe20006800000 */
[C---:B------:R-:W-:Y:S01]  /*1310*/  IMAD R91, R44.reuse, 0x74, RZ ;  /* 0x000000742c5b7824 */ /* 0x040fe200078e02ff */
[----:B------:R-:W-:Y:S01]  /*1320*/  SEL R5, R5, R9, !P5 ;  /* 0x0000000905057207 */ /* 0x000fe20006800000 */
[C---:B------:R-:W-:Y:S01]  /*1330*/  IMAD R80, R44.reuse, 0x71, RZ ;  /* 0x000000712c507824 */ /* 0x040fe200078e02ff */
[C---:B------:R-:W-:Y:S01]  /*1340*/  ISETP.GT.U32.AND P2, PT, R23.reuse, R12, PT ;  /* 0x0000000c1700720c */ /* 0x040fe20003f44070 */
[C---:B------:R-:W-:Y:S01]  /*1350*/  IMAD R78, R44.reuse, 0x70, RZ ;  /* 0x000000702c4e7824 */ /* 0x040fe200078e02ff */
[----:B------:R-:W-:Y:S01]  /*1360*/  ISETP.GT.U32.AND P5, PT, R23, R14, PT ;  /* 0x0000000e1700720c */ /* 0x000fe20003fa4070 */
[--C-:B------:R-:W-:Y:S01]  /*1370*/  @!P6 IMAD.IADD R15, R15, 0x1, -R23.reuse ;  /* 0x000000010f0fe824 */ /* 0x100fe200078e0a17 */
[C---:B------:R-:W-:Y:S01]  /*1380*/  ISETP.GT.U32.AND P3, PT, R23.reuse, R13, PT ;  /* 0x0000000d1700720c */ /* 0x040fe20003f64070 */
[C---:B------:R-:W-:Y:S01]  /*1390*/  IMAD R76, R44.reuse, 0x6f, RZ ;  /* 0x0000006f2c4c7824 */ /* 0x040fe200078e02ff */
[----:B------:R-:W-:Y:S01]  /*13a0*/  IABS R2, R27 ;  /* 0x0000001b00027213 */ /* 0x000fe20000000000 */
[C---:B------:R-:W-:Y:S01]  /*13b0*/  IMAD R74, R44.reuse, 0x6e, RZ ;  /* 0x0000006e2c4a7824 */ /* 0x040fe200078e02ff */
[----:B------:R-:W-:Y:S01]  /*13c0*/  IABS R22, R26 ;  /* 0x0000001a00167213 */ /* 0x000fe20000000000 */
[----:B------:R-:W-:Y:S01]  /*13d0*/  IMAD R69, R44, 0x6d, RZ ;  /* 0x0000006d2c457824 */ /* 0x000fe200078e02ff */
[----:B------:R-:W-:Y:S01]  /*13e0*/  IABS R24, R30 ;  /* 0x0000001e00187213 */ /* 0x000fe20000000000 */
[----:B------:R-:W-:Y:S01]  /*13f0*/  IMAD.MOV.U32 R6, RZ, RZ, R2 ;  /* 0x000000ffff067224 */ /* 0x000fe200078e0002 */
[----:B------:R-:W-:Y:S01]  /*1400*/  IABS R7, R29 ;  /* 0x0000001d00077213 */ /* 0x000fe20000000000 */
[--C-:B------:R-:W-:Y:S01]  /*1410*/  @!P2 IMAD.IADD R12, R12, 0x1, -R23.reuse ;  /* 0x000000010c0ca824 */ /* 0x100fe200078e0a17 */
[C---:B------:R-:W-:Y:S01]  /*1420*/  ISETP.GT.U32.AND P2, PT, R23.reuse, R16, PT ;  /* 0x000000101700720c */ /* 0x040fe20003f44070 */
[--C-:B------:R-:W-:Y:S01]  /*1430*/  @!P5 IMAD.IADD R14, R14, 0x1, -R23.reuse ;  /* 0x000000010e0ed824 */ /* 0x100fe200078e0a17 */
[----:B------:R-:W-:Y:S01]  /*1440*/  ISETP.GT.U32.AND P5, PT, R23, R18, PT ;  /* 0x000000121700720c */ /* 0x000fe20003fa4070 */
[----:B------:R-:W-:Y:S01]  /*1450*/  @!P3 IMAD.IADD R13, R13, 0x1, -R23 ;  /* 0x000000010d0db824 */ /* 0x000fe200078e0a17 */
[----:B------:R-:W-:Y:S01]  /*1460*/  ISETP.GT.U32.AND P3, PT, R23, R17, PT ;  /* 0x000000111700720c */ /* 0x000fe20003f64070 */
[----:B------:R-:W-:Y:S01]  /*1470*/  IMAD.HI.U32 R2, R11, R6, RZ ;  /* 0x000000060b027227 */ /* 0x000fe200078e00ff */
[----:B------:R-:W-:Y:S01]  /*1480*/  ISETP.GT.U32.AND P6, PT, R23, R14, PT ;  /* 0x0000000e1700720c */ /* 0x000fe20003fc4070 */
[----:B------:R-:W5:Y:S01]  /*1490*/  LDC R129, c[0x0][0x238] ;  /* 0x00008e00ff817b82 */ /* 0x000f620000000800 */
[----:B------:R-:W-:Y:S01]  /*14a0*/  IABS R9, R28 ;  /* 0x0000001c00097213 */ /* 0x000fe20000000000 */
[----:B------:R-:W-:Y:S01]  /*14b0*/  IMAD.MOV R2, RZ, RZ, -R2 ;  /* 0x000000ffff027224 */ /* 0x000fe200078e0a02 */
[----:B------:R-:W-:Y:S01]  /*14c0*/  SHF.R.S32.HI R83, RZ, 0x1f, R91 ;  /* 0x0000001fff537819 */ /* 0x000fe2000001145b */
[----:B------:R-:W-:Y:S01]  /*14d0*/  IMAD.HI.U32 R4, R11, R22, RZ ;  /* 0x000000160b047227 */ /* 0x000fe200078e00ff */
[----:B------:R-:W-:-:S02]  /*14e0*/  SHF.R.S32.HI R77, RZ, 0x1f, R80 ;  /* 0x0000001fff4d7819 */ /* 0x000fc40000011450 */
[----:B------:R-:W-:Y:S01]  /*14f0*/  SHF.R.S32.HI R75, RZ, 0x1f, R78 ;  /* 0x0000001fff4b7819 */ /* 0x000fe2000001144e */
[--C-:B------:R-:W-:Y:S01]  /*1500*/  @!P2 IMAD.IADD R16, R16, 0x1, -R23.reuse ;  /* 0x000000011010a824 */ /* 0x100fe200078e0a17 */
[----:B------:R-:W-:Y:S01]  /*1510*/  ISETP.GT.U32.AND P2, PT, R23, R15, PT ;  /* 0x0000000f1700720c */ /* 0x000fe20003f44070 */
[--C-:B------:R-:W-:Y:S01]  /*1520*/  @!P5 IMAD.IADD R18, R18, 0x1, -R23.reuse ;  /* 0x000000011212d824 */ /* 0x100fe200078e0a17 */
[----:B------:R-:W-:Y:S01]  /*1530*/  SHF.R.S32.HI R72, RZ, 0x1f, R76 ;  /* 0x0000001fff487819 */ /* 0x000fe2000001144c */
[--C-:B------:R-:W-:Y:S01]  /*1540*/  @!P3 IMAD.IADD R17, R17, 0x1, -R23.reuse ;  /* 0x000000011111b824 */ /* 0x100fe200078e0a17 */
[C---:B------:R-:W-:Y:S01]  /*1550*/  ISETP.GT.U32.AND P3, PT, R23.reuse, R16, PT ;  /* 0x000000101700720c */ /* 0x040fe20003f64070 */
[----:B------:R-:W-:Y:S01]  /*1560*/  @!P6 IMAD.IADD R14, R14, 0x1, -R23 ;  /* 0x000000010e0ee824 */ /* 0x000fe200078e0a17 */
[C---:B------:R-:W-:Y:S01]  /*1570*/  ISETP.GT.U32.AND P5, PT, R23.reuse, R18, PT ;  /* 0x000000121700720c */ /* 0x040fe20003fa4070 */
[C---:B------:R-:W-:Y:S01]  /*1580*/  IMAD R2, R23.reuse, R2, R6 ;  /* 0x0000000217027224 */ /* 0x040fe200078e0206 */
[----:B------:R-:W-:Y:S01]  /*1590*/  ISETP.GT.U32.AND P6, PT, R23, R19, PT ;  /* 0x000000131700720c */ /* 0x000fe20003fc4070 */
[----:B------:R-:W-:Y:S01]  /*15a0*/  IMAD.MOV R4, RZ, RZ, -R4 ;  /* 0x000000ffff047224 */ /* 0x000fe200078e0a04 */
[----:B------:R-:W-:Y:S01]  /*15b0*/  SHF.R.S32.HI R64, RZ, 0x1f, R74 ;  /* 0x0000001fff407819 */ /* 0x000fe2000001144a */
[----:B------:R-:W-:Y:S01]  /*15c0*/  IMAD.HI.U32 R6, R11, R24, RZ ;  /* 0x000000180b067227 */ /* 0x000fe200078e00ff */
[----:B------:R-:W-:Y:S01]  /*15d0*/  SHF.R.S32.HI R57, RZ, 0x1f, R69 ;  /* 0x0000001fff397819 */ /* 0x000fe20000011445 */
[----:B------:R-:W5:Y:S02]  /*15e0*/  LDC R133, c[0x0][0x238] ;  /* 0x00008e00ff857b82 */ /* 0x000f640000000800 */
[----:B------:R-:W-:-:S02]  /*15f0*/  IMAD R4, R23, R4, R22 ;  /* 0x0000000417047224 */ /* 0x000fc400078e0216 */
[----:B------:R-:W-:Y:S02]  /*1600*/  IMAD.MOV R6, RZ, RZ, -R6 ;  /* 0x000000ffff067224 */ /* 0x000fe400078e0a06 */
[----:B------:R-:W-:Y:S02]  /*1610*/  IMAD.MOV.U32 R22, RZ, RZ, R7 ;  /* 0x000000ffff167224 */ /* 0x000fe400078e0007 */
[----:B------:R-:W-:Y:S01]  /*1620*/  @!P4 IMAD.MOV R12, RZ, RZ, -R12 ;  /* 0x000000ffff0cc224 */ /* 0x000fe200078e0a0c */
[C---:B------:R-:W-:Y:S01]  /*1630*/  ISETP.GT.U32.AND P4, PT, R23.reuse, R17, PT ;  /* 0x000000111700720c */ /* 0x040fe20003f84070 */
[C---:B------:R-:W-:Y:S01]  /*1640*/  IMAD R6, R23.reuse, R6, R24 ;  /* 0x0000000617067224 */ /* 0x040fe200078e0218 */
[----:B------:R-:W-:Y:S01]  /*1650*/  IABS R24, R88 ;  /* 0x0000005800187213 */ /* 0x000fe20000000000 */
[--C-:B------:R-:W-:Y:S01]  /*1660*/  @!P3 IMAD.IADD R16, R16, 0x1, -R23.reuse ;  /* 0x000000011010b824 */ /* 0x100fe200078e0a17 */
[C---:B------:R-:W-:Y:S01]  /*1670*/  ISETP.GT.U32.AND P3, PT, R23.reuse, R21, PT ;  /* 0x000000151700720c */ /* 0x040fe20003f64070 */
[--C-:B------:R-:W-:Y:S01]  /*1680*/  @!P5 IMAD.IADD R18, R18, 0x1, -R23.reuse ;  /* 0x000000011212d824 */ /* 0x100fe200078e0a17 */
[----:B------:R-:W-:Y:S01]  /*1690*/  ISETP.GT.U32.AND P5, PT, R23, R4, PT ;  /* 0x000000041700720c */ /* 0x000fe20003fa4070 */
[----:B------:R-:W-:Y:S01]  /*16a0*/  IMAD.HI.U32 R7, R11, R22, RZ ;  /* 0x000000160b077227 */ /* 0x000fe200078e00ff */
[----:B------:R-:W5:Y:S03]  /*16b0*/  LDC R136, c[0x0][0x238] ;  /* 0x00008e00ff887b82 */ /* 0x000f660000000800 */
[----:B------:R-:W-:Y:S01]  /*16c0*/  @!P6 IMAD.IADD R19, R19, 0x1, -R23 ;  /* 0x000000011313e824 */ /* 0x000fe200078e0a17 */
[----:B------:R-:W-:Y:S01]  /*16d0*/  ISETP.GT.U32.AND P6, PT, R23, R6, PT ;  /* 0x000000061700720c */ /* 0x000fe20003fc4070 */
[----:B------:R-:W-:-:S02]  /*16e0*/  IMAD.MOV R7, RZ, RZ, -R7 ;  /* 0x000000ffff077224 */ /* 0x000fc400078e0a07 */
[--C-:B------:R-:W-:Y:S01]  /*16f0*/  @!P2 IMAD.IADD R15, R15, 0x1, -R23.reuse ;  /* 0x000000010f0fa824 */ /* 0x100fe200078e0a17 */
[C---:B------:R-:W-:Y:S01]  /*1700*/  ISETP.GT.U32.AND P2, PT, R23.reuse, R20, PT ;  /* 0x000000141700720c */ /* 0x040fe20003f44070 */
[----:B------:R-:W-:Y:S01]  /*1710*/  IMAD R7, R23, R7, R22 ;  /* 0x0000000717077224 */ /* 0x000fe200078e0216 */
[----:B------:R-:W5:Y:S01]  /*1720*/  LDC R138, c[0x0][0x238] ;  /* 0x00008e00ff8a7b82 */ /* 0x000f620000000800 */
[--C-:B------:R-:W-:Y:S01]  /*1730*/  @!P4 IMAD.IADD R17, R17, 0x1, -R23.reuse ;  /* 0x000000011111c824 */ /* 0x100fe200078e0a17 */
[----:B------:R-:W-:Y:S01]  /*1740*/  ISETP.GT.U32.AND P4, PT, R23, R2, PT ;  /* 0x000000021700720c */ /* 0x000fe20003f84070 */
[--C-:B------:R-:W-:Y:S01]  /*1750*/  @!P3 IMAD.IADD R21, R21, 0x1, -R23.reuse ;  /* 0x000000011515b824 */ /* 0x100fe200078e0a17 */
[C---:B------:R-:W-:Y:S01]  /*1760*/  ISETP.GT.U32.AND P3, PT, R23.reuse, R7, PT ;  /* 0x000000071700720c */ /* 0x040fe20003f64070 */
[----:B------:R-:W-:Y:S01]  /*1770*/  @!P5 IMAD.IADD R4, R4, 0x1, -R23 ;  /* 0x000000010404d824 */ /* 0x000fe200078e0a17 */
[----:B------:R-:W-:Y:S01]  /*1780*/  ISETP.GE.AND P5, PT, R36, RZ, PT ;  /* 0x000000ff2400720c */ /* 0x000fe20003fa6270 */
[----:B------:R-:W-:Y:S01]  /*1790*/  IMAD.MOV.U32 R22, RZ, RZ, R9 ;  /* 0x000000ffff167224 */ /* 0x000fe200078e0009 */
[----:B------:R-:W5:Y:S01]  /*17a0*/  LDC R143, c[0x0][0x238] ;  /* 0x00008e00ff8f7b82 */ /* 0x000f620000000800 */
[----:B------:R-:W-:Y:S01]  /*17b0*/  @!P6 IMAD.IADD R6, R6, 0x1, -R23 ;  /* 0x000000010606e824 */ /* 0x000fe200078e0a17 */
[----:B------:R-:W-:Y:S01]  /*17c0*/  ISETP.GE.AND P6, PT, R34, RZ, PT ;  /* 0x000000ff2200720c */ /* 0x000fe20003fc6270 */
[----:B------:R-:W-:Y:S01]  /*17d0*/  @!P1 IMAD.MOV R13, RZ, RZ, -R13 ;  /* 0x000000ffff0d9224 */ /* 0x000fe200078e0a0d */
[----:B------:R-:W-:Y:S01]  /*17e0*/  ISETP.GT.U32.AND P1, PT, R23, R19, PT ;  /* 0x000000131700720c */ /* 0x000fe20003f24070 */
[----:B------:R-:W-:Y:S01]  /*17f0*/  @!P2 IMAD.IADD R20, R20, 0x1, -R23 ;  /* 0x000000011414a824 */ /* 0x000fe200078e0a17 */
[----:B------:R-:W-:Y:S01]  /*1800*/  ISETP.GE.AND P2, PT, R40, RZ, PT ;  /* 0x000000ff2800720c */ /* 0x000fe20003f46270 */
[----:B------:R-:W-:Y:S01]  /*1810*/  IMAD.HI.U32 R9, R11, R22, RZ ;  /* 0x000000160b097227 */ /* 0x000fe200078e00ff */
[----:B------:R-:W0:Y:S03]  /*1820*/  LDC R34, c[0x0][0x240] ;  /* 0x00009000ff227b82 */ /* 0x000e260000000800 */
[----:B------:R-:W-:-:S02]  /*1830*/  IMAD.MOV R9, RZ, RZ, -R9 ;  /* 0x000000ffff097224 */ /* 0x000fc400078e0a09 */
[--C-:B------:R-:W-:Y:S01]  /*1840*/  @!P4 IMAD.IADD R2, R2, 0x1, -R23.reuse ;  /* 0x000000010202c824 */ /* 0x100fe200078e0a17 */
[----:B------:R-:W-:Y:S01]  /*1850*/  ISETP.GE.AND P4, PT, R38, RZ, PT ;  /* 0x000000ff2600720c */ /* 0x000fe20003f86270 */
[----:B------:R-:W-:Y:S01]  /*1860*/  @!P0 IMAD.MOV R14, RZ, RZ, -R14 ;  /* 0x000000ffff0e8224 */ /* 0x000fe200078e0a0e */
[----:B------:R-:W-:Y:S01]  /*1870*/  ISETP.GT.U32.AND P0, PT, R23, R20, PT ;  /* 0x000000141700720c */ /* 0x000fe20003f04070 */
[----:B------:R-:W-:Y:S01]  /*1880*/  @!P3 IMAD.IADD R7, R7, 0x1, -R23 ;  /* 0x000000010707b824 */ /* 0x000fe200078e0a17 */
[C---:B------:R-:W-:Y:S01]  /*1890*/  ISETP.GT.U32.AND P3, PT, R23.reuse, R2, PT ;  /* 0x000000021700720c */ /* 0x040fe20003f64070 */
[----:B------:R-:W-:Y:S01]  /*18a0*/  @!P5 IMAD.MOV R17, RZ, RZ, -R17 ;  /* 0x000000ffff11d224 */ /* 0x000fe200078e0a11 */
[C---:B------:R-:W-:Y:S01]  /*18b0*/  ISETP.GT.U32.AND P5, PT, R23.reuse, R6, PT ;  /* 0x000000061700720c */ /* 0x040fe20003fa4070 */
[----:B------:R-:W-:Y:S01]  /*18c0*/  IMAD R9, R23, R9, R22 ;  /* 0x0000000917097224 */ /* 0x000fe200078e0216 */
[----:B------:R-:W5:Y:S01]  /*18d0*/  LDC R145, c[0x0][0x238] ;  /* 0x00008e00ff917b82 */ /* 0x000f620000000800 */
[----:B------:R-:W-:-:S04]  /*18e0*/  IMAD.HI.U32 R11, R11, R24, RZ ;  /* 0x000000180b0b7227 */ /* 0x000fc800078e00ff */
[----:B------:R-:W-:Y:S01]  /*18f0*/  @!P6 IMAD.MOV R18, RZ, RZ, -R18 ;  /* 0x000000ffff12e224 */ /* 0x000fe200078e0a12 */
[----:B------:R-:W-:Y:S01]  /*1900*/  ISETP.GT.U32.AND P6, PT, R23, R7, PT ;  /* 0x000000071700720c */ /* 0x000fe20003fc4070 */
[----:B------:R-:W-:Y:S01]  /*1910*/  @!P1 IMAD.IADD R19, R19, 0x1, -R23 ;  /* 0x0000000113139824 */ /* 0x000fe200078e0a17 */
[C---:B------:R-:W-:Y:S01]  /*1920*/  ISETP.GT.U32.AND P1, PT, R23.reuse, R9, PT ;  /* 0x000000091700720c */ /* 0x040fe20003f24070 */
[----:B------:R-:W-:Y:S01]  /*1930*/  IMAD.MOV R11, RZ, RZ, -R11 ;  /* 0x000000ffff0b7224 */ /* 0x000fe200078e0a0b */
[----:B------:R-:W5:Y:S01]  /*1940*/  LDC R148, c[0x0][0x238] ;  /* 0x00008e00ff947b82 */ /* 0x000f620000000800 */
[----:B------:R-:W-:Y:S01]  /*1950*/  @!P2 IMAD.MOV R15, RZ, RZ, -R15 ;  /* 0x000000ffff0fa224 */ /* 0x000fe200078e0a0f */
[C---:B------:R-:W-:Y:S01]  /*1960*/  ISETP.GT.U32.AND P2, PT, R23.reuse, R21, PT ;  /* 0x000000151700720c */ /* 0x040fe20003f44070 */
[C---:B------:R-:W-:Y:S01]  /*1970*/  IMAD R11, R23.reuse, R11, R24 ;  /* 0x0000000b170b7224 */ /* 0x040fe200078e0218 */
[----:B------:R-:W-:Y:S01]  /*1980*/  CS2R R24, SRZ ;  /* 0x0000000000187805 */ /* 0x000fe2000001ff00 */
[----:B------:R-:W-:Y:S01]  /*1990*/  @!P4 IMAD.MOV R16, RZ, RZ, -R16 ;  /* 0x000000ffff10c224 */ /* 0x000fe200078e0a10 */
[----:B------:R-:W-:Y:S01]  /*19a0*/  ISETP.GT.U32.AND P4, PT, R23, R4, PT ;  /* 0x000000041700720c */ /* 0x000fe20003f84070 */
[--C-:B------:R-:W-:Y:S01]  /*19b0*/  @!P0 IMAD.IADD R20, R20, 0x1, -R23.reuse ;  /* 0x0000000114148824 */ /* 0x100fe200078e0a17 */
[----:B------:R-:W-:Y:S01]  /*19c0*/  ISETP.GE.AND P0, PT, R33, RZ, PT ;  /* 0x000000ff2100720c */ /* 0x000fe20003f06270 */
[--C-:B------:R-:W-:Y:S01]  /*19d0*/  @!P5 IMAD.IADD R6, R6, 0x1, -R23.reuse ;  /* 0x000000010606d824 */ /* 0x100fe200078e0a17 */
[----:B------:R-:W-:Y:S01]  /*19e0*/  ISETP.GT.U32.AND P5, PT, R23, R11, PT ;  /* 0x0000000b1700720c */ /* 0x000fe20003fa4070 */
[----:B------:R-:W-:Y:S01]  /*19f0*/  VIADD R22, R0, 0x10000 ;  /* 0x0001000000167836 */ /* 0x000fe20000000000 */
[----:B------:R-:W5:Y:S01]  /*1a00*/  LDC R151, c[0x0][0x238] ;  /* 0x00008e00ff977b82 */ /* 0x000f620000000800 */
[--C-:B------:R-:W-:Y:S01]  /*1a10*/  @!P6 IMAD.IADD R7, R7, 0x1, -R23.reuse ;  /* 0x000000010707e824 */ /* 0x100fe200078e0a17 */
[----:B------:R-:W-:Y:S01]  /*1a20*/  ISETP.GE.AND P6, PT, R26, RZ, PT ;  /* 0x000000ff1a00720c */ /* 0x000fe20003fc6270 */
[--C-:B------:R-:W-:Y:S01]  /*1a30*/  @!P1 IMAD.IADD R9, R9, 0x1, -R23.reuse ;  /* 0x0000000109099824 */ /* 0x100fe200078e0a17 */
[----:B------:R-:W-:Y:S01]  /*1a40*/  SHF.R.U32.HI R26, RZ, 0x4, R0 ;  /* 0x00000004ff1a7819 */ /* 0x000fe20000011600 */
[--C-:B------:R-:W-:Y:S01]  /*1a50*/  @!P2 IMAD.IADD R21, R21, 0x1, -R23.reuse ;  /* 0x000000011515a824 */ /* 0x100fe200078e0a17 */
[----:B------:R-:W-:Y:S01]  /*1a60*/  SHF.R.U32.HI R22, RZ, 0x4, R22 ;  /* 0x00000004ff167819 */ /* 0x000fe20000011616 */
[--C-:B------:R-:W-:Y:S01]  /*1a70*/  @!P3 IMAD.IADD R2, R2, 0x1, -R23.reuse ;  /* 0x000000010202b824 */ /* 0x100fe200078e0a17 */
[----:B------:R-:W-:Y:S01]  /*1a80*/  ISETP.GE.AND P2, PT, R32, RZ, PT ;  /* 0x000000ff2000720c */ /* 0x000fe20003f46270 */
[----:B------:R-:W-:Y:S01]  /*1a90*/  @!P4 IMAD.IADD R4, R4, 0x1, -R23 ;  /* 0x000000010404c824 */ /* 0x000fe200078e0a17 */
[----:B------:R-:W-:Y:S01]  /*1aa0*/  ISETP.GT.U32.AND P1, PT, R23, R9, PT ;  /* 0x000000091700720c */ /* 0x000fe20003f24070 */
[----:B------:R-:W-:Y:S01]  /*1ab0*/  @!P0 IMAD.MOV R19, RZ, RZ, -R19 ;  /* 0x000000ffff138224 */ /* 0x000fe200078e0a13 */
[----:B------:R-:W-:Y:S01]  /*1ac0*/  SGXT.U32 R89, R26, 0xe ;  /* 0x0000000e1a59781a */ /* 0x000fe20000000000 */
[--C-:B------:R-:W-:Y:S01]  /*1ad0*/  @!P5 IMAD.IADD R11, R11, 0x1, -R23.reuse ;  /* 0x000000010b0bd824 */ /* 0x100fe200078e0a17 */
[----:B------:R-:W-:Y:S01]  /*1ae0*/  SGXT.U32 R22, R22, 0xe ;  /* 0x0000000e1616781a */ /* 0x000fe20000000000 */
[----:B------:R-:W3:Y:S01]  /*1af0*/  LDC.64 R32, c[0x0][0x218] ;  /* 0x00008600ff207b82 */ /* 0x000ee20000000a00 */
[----:B------:R-:W-:Y:S01]  /*1b00*/  ISETP.GE.AND P3, PT, R31, RZ, PT ;  /* 0x000000ff1f00720c */ /* 0x000fe20003f66270 */
[----:B------:R-:W-:Y:S01]  /*1b10*/  @!P6 IMAD.MOV R4, RZ, RZ, -R4 ;  /* 0x000000ffff04e224 */ /* 0x000fe200078e0a04 */
[----:B------:R-:W-:Y:S01]  /*1b20*/  ISETP.GE.AND P4, PT, R27, RZ, PT ;  /* 0x000000ff1b00720c */ /* 0x000fe20003f86270 */
[----:B------:R-:W-:Y:S01]  /*1b30*/  IMAD R61, R44, 0x6c, RZ ;  /* 0x0000006c2c3d7824 */ /* 0x000fe200078e02ff */
[----:B------:R-:W-:Y:S01]  /*1b40*/  IADD3 R26, P0, R89, 0x2, RZ ;  /* 0x00000002591a7810 */ /* 0x000fe20007f1e0ff */
[----:B------:R-:W-:Y:S01]  /*1b50*/  @!P2 IMAD.MOV R20, RZ, RZ, -R20 ;  /* 0x000000ffff14a224 */ /* 0x000fe200078e0a14 */
[----:B------:R-:W-:Y:S01]  /*1b60*/  IADD3 R27, P5, R22, 0x2, RZ ;  /* 0x00000002161b7810 */ /* 0x000fe20007fbe0ff */
[----:B------:R-:W-:Y:S01]  /*1b70*/  @!P1 IMAD.IADD R9, R9, 0x1, -R23 ;  /* 0x0000000109099824 */ /* 0x000fe200078e0a17 */
[----:B------:R-:W-:Y:S01]  /*1b80*/  IADD3.X R24, R24, 0x40000040, RZ, P0, !PT ;  /* 0x4000004018187810 */ /* 0x000fe200007fe4ff */
[C---:B------:R-:W-:Y:S01]  /*1b90*/  IMAD R54, R44.reuse, 0x6b, RZ ;  /* 0x0000006b2c367824 */ /* 0x040fe200078e02ff */
[----:B------:R-:W-:Y:S01]  /*1ba0*/  IADD3.X R25, R25, 0x40000040, RZ, P5, !PT ;  /* 0x4000004019197810 */ /* 0x000fe20002ffe4ff */
[----:B------:R-:W-:Y:S01]  /*1bb0*/  IMAD R46, R44, 0x6a, RZ ;  /* 0x0000006a2c2e7824 */ /* 0x000fe200078e02ff */
[----:B------:R-:W-:Y:S01]  /*1bc0*/  ISETP.GE.AND P0, PT, R28, RZ, PT ;  /* 0x000000ff1c00720c */ /* 0x000fe20003f06270 */
[----:B------:R-:W-:Y:S01]  /*1bd0*/  @!P3 IMAD.MOV R21, RZ, RZ, -R21 ;  /* 0x000000ffff15b224 */ /* 0x000fe200078e0a15 */
[----:B------:R-:W-:Y:S01]  /*1be0*/  ISETP.GE.AND P5, PT, R29, RZ, PT ;  /* 0x000000ff1d00720c */ /* 0x000fe20003fa6270 */
[----:B------:R-:W1:Y:S01]  /*1bf0*/  LDC R28, c[0x0][0x234] ;  /* 0x00008d00ff1c7b82 */ /* 0x000e620000000800 */
[----:B------:R-:W-:Y:S01]  /*1c00*/  ISETP.GT.U32.AND P2, PT, R23, R11, PT ;  /* 0x0000000b1700720c */ /* 0x000fe20003f44070 */
[----:B------:R-:W-:Y:S01]  /*1c10*/  @!P4 IMAD.MOV R2, RZ, RZ, -R2 ;  /* 0x000000ffff02c224 */ /* 0x000fe200078e0a02 */
[----:B------:R-:W-:Y:S01]  /*1c20*/  ISETP.GE.AND P1, PT, R30, RZ, PT ;  /* 0x000000ff1e00720c */ /* 0x000fe20003f26270 */
[----:B------:R-:W-:Y:S01]  /*1c30*/  IMAD R38, R44, 0x69, RZ ;  /* 0x000000692c267824 */ /* 0x000fe200078e02ff */
[----:B------:R-:W-:Y:S01]  /*1c40*/  ISETP.GE.AND P3, PT, R88, RZ, PT ;  /* 0x000000ff5800720c */ /* 0x000fe20003f66270 */
[----:B------:R-:W-:Y:S01]  /*1c50*/  IMAD R42, R44, 0x5e, RZ ;  /* 0x0000005e2c2a7824 */ /* 0x000fe200078e02ff */
[----:B------:R-:W-:Y:S01]  /*1c60*/  R2UR UR18, R22 ;  /* 0x00000000161272ca */ /* 0x000fe200000e0000 */
[----:B------:R-:W2:Y:S01]  /*1c70*/  LDC R29, c[0x0][0x23c] ;  /* 0x00008f00ff1d7b82 */ /* 0x000ea20000000800 */
[----:B------:R-:W-:Y:S01]  /*1c80*/  R2UR UR4, R26 ;  /* 0x000000001a0472ca */ /* 0x000fe200000e0000 */
[----:B------:R-:W-:Y:S01]  /*1c90*/  @!P0 IMAD.MOV R9, RZ, RZ, -R9 ;  /* 0x000000ffff098224 */ /* 0x000fe200078e0a09 */
[----:B------:R-:W-:Y:S01]  /*1ca0*/  R2UR UR6, R27 ;  /* 0x000000001b0672ca */ /* 0x000fe200000e0000 */
[----:B------:R-:W-:Y:S01]  /*1cb0*/  @!P5 IMAD.MOV R7, RZ, RZ, -R7 ;  /* 0x000000ffff07d224 */ /* 0x000fe200078e0a07 */
[----:B------:R-:W-:Y:S01]  /*1cc0*/  R2UR UR5, R24 ;  /* 0x00000000180572ca */ /* 0x000fe200000e0000 */
[----:B------:R-:W-:Y:S01]  /*1cd0*/  @!P2 IMAD.IADD R11, R11, 0x1, -R23 ;  /* 0x000000010b0ba824 */ /* 0x000fe200078e0a17 */
[----:B------:R-:W-:Y:S01]  /*1ce0*/  ISETP.NE.AND P2, PT, R3, RZ, PT ;  /* 0x000000ff0300720c */ /* 0x000fe20003f45270 */
[----:B------:R-:W4:Y:S01]  /*1cf0*/  LDC.64 R30, c[0x0][0x210] ;  /* 0x00008400ff1e7b82 */ /* 0x000f220000000a00 */
[----:B------:R-:W-:Y:S01]  /*1d00*/  LOP3.LUT R3, RZ, R3, RZ, 0x33, !PT ;  /* 0x00000003ff037212 */ /* 0x000fe200078e33ff */
[----:B------:R-:W-:Y:S01]  /*1d10*/  @!P1 IMAD.MOV R6, RZ, RZ, -R6 ;  /* 0x000000ffff069224 */ /* 0x000fe200078e0a06 */
[----:B------:R-:W-:Y:S01]  /*1d20*/  R2UR UR7, R25 ;  /* 0x00000000190772ca */ /* 0x000fe200000e0000 */
[----:B------:R-:W-:Y:S01]  /*1d30*/  @!P3 IMAD.MOV R11, RZ, RZ, -R11 ;  /* 0x000000ffff0bb224 */ /* 0x000fe200078e0a0b */
[----:B------:R-:W-:Y:S01]  /*1d40*/  SEL R23, R3, R4, !P2 ;  /* 0x0000000403177207 */ /* 0x000fe20005000000 */
[----:B------:R-:W-:Y:S01]  /*1d50*/  IMAD R47, R47, 0x5c, RZ ;  /* 0x0000005c2f2f7824 */ /* 0x000fe200078e02ff */
[----:B------:R-:W-:Y:S01]  /*1d60*/  SEL R12, R3, R12, !P2 ;  /* 0x0000000c030c7207 */ /* 0x000fe20005000000 */
[-C--:B-1----:R-:W-:Y:S01]  /*1d70*/  IMAD R4, R39, R28.reuse, RZ ;  /* 0x0000001c27047224 */ /* 0x082fe200078e02ff */
[----:B------:R-:W-:Y:S01]  /*1d80*/  SEL R13, R3, R13, !P2 ;  /* 0x0000000d030d7207 */ /* 0x000fe20005000000 */
[----:B------:R-:W-:Y:S01]  /*1d90*/  IMAD R5, R5, R28, RZ ;  /* 0x0000001c05057224 */ /* 0x000fe200078e02ff */
[C---:B------:R-:W-:Y:S01]  /*1da0*/  SEL R14, R3.reuse, R14, !P2 ;  /* 0x0000000e030e7207 */ /* 0x040fe20005000000 */
[-C--:B0-----:R-:W-:Y:S01]  /*1db0*/  IMAD R12, R12, R34.reuse, RZ ;  /* 0x000000220c0c7224 */ /* 0x081fe200078e02ff */
[----:B------:R-:W-:Y:S01]  /*1dc0*/  SEL R15, R3, R15, !P2 ;  /* 0x0000000f030f7207 */ /* 0x000fe20005000000 */
[----:B------:R-:W-:Y:S01]  /*1dd0*/  IMAD R13, R13, R34, RZ ;  /* 0x000000220d0d7224 */ /* 0x000fe200078e02ff */
[C---:B------:R-:W-:Y:S01]  /*1de0*/  SEL R16, R3.reuse, R16, !P2 ;  /* 0x0000001003107207 */ /* 0x040fe20005000000 */
[-C--:B------:R-:W-:Y:S01]  /*1df0*/  IMAD R14, R14, R34.reuse, RZ ;  /* 0x000000220e0e7224 */ /* 0x080fe200078e02ff */
        /* <DEDUP_REMOVED lines=10> */
[----:B------:R-:W-:Y:S01]  /*1ea0*/  SEL R22, R3, R2, !P2 ;  /* 0x0000000203167207 */ /* 0x000fe20005000000 */
[----:B------:R-:W-:Y:S01]  /*1eb0*/  IMAD R2, R35, R28, RZ ;  /* 0x0000001c23027224 */ /* 0x000fe200078e02ff */
[C---:B------:R-:W-:Y:S01]  /*1ec0*/  SEL R24, R3.reuse, R6, !P2 ;  /* 0x0000000603187207 */ /* 0x040fe20005000000 */
[-C--:B------:R-:W-:Y:S01]  /*1ed0*/  IMAD R20, R20, R34.reuse, RZ ;  /* 0x0000002214147224 */ /* 0x080fe200078e02ff */
[----:B------:R-:W-:Y:S01]  /*1ee0*/  SEL R25, R3, R7, !P2 ;  /* 0x0000000703197207 */ /* 0x000fe20005000000 */
[-C--:B------:R-:W-:Y:S01]  /*1ef0*/  IMAD R21, R21, R34.reuse, RZ ;  /* 0x0000002215157224 */ /* 0x080fe200078e02ff */
[C---:B------:R-:W-:Y:S01]  /*1f00*/  SEL R26, R3.reuse, R9, !P2 ;  /* 0x00000009031a7207 */ /* 0x040fe20005000000 */
[----:B------:R-:W-:Y:S01]  /*1f10*/  IMAD R22, R22, R34, RZ ;  /* 0x0000002216167224 */ /* 0x000fe200078e02ff */
[----:B------:R-:W-:Y:S01]  /*1f20*/  SEL R27, R3, R11, !P2 ;  /* 0x0000000b031b7207 */ /* 0x000fe20005000000 */
[----:B--2---:R-:W-:Y:S01]  /*1f30*/  IMAD R11, R8, R29, RZ ;  /* 0x0000001d080b7224 */ /* 0x004fe200078e02ff */
[----:B----4-:R-:W-:Y:S01]  /*1f40*/  IADD3 R7, P2, R4, R30, RZ ;  /* 0x0000001e04077210 */ /* 0x010fe20007f5e0ff */
[----:B------:R-:W-:Y:S01]  /*1f50*/  IMAD R3, R37, R28, RZ ;  /* 0x0000001c25037224 */ /* 0x000fe200078e02ff */
[----:B------:R-:W-:Y:S01]  /*1f60*/  IADD3 R9, P0, R2, R30, RZ ;  /* 0x0000001e02097210 */ /* 0x000fe20007f1e0ff */
[----:B------:R-:W-:Y:S01]  /*1f70*/  IMAD R23, R23, R34, RZ ;  /* 0x0000002217177224 */ /* 0x000fe200078e02ff */
[----:B---3--:R-:W-:Y:S01]  /*1f80*/  IADD3 R28, P4, R11, R32, RZ ;  /* 0x000000200b1c7210 */ /* 0x008fe20007f9e0ff */
[----:B------:R-:W-:Y:S01]  /*1f90*/  IMAD R24, R24, R34, RZ ;  /* 0x0000002218187224 */ /* 0x000fe200078e02ff */
[----:B------:R-:W-:Y:S01]  /*1fa0*/  IADD3 R6, P1, R3, R30, RZ ;  /* 0x0000001e03067210 */ /* 0x000fe20007f3e0ff */
[-C--:B------:R-:W-:Y:S01]  /*1fb0*/  IMAD R25, R25, R34.reuse, RZ ;  /* 0x0000002219197224 */ /* 0x080fe200078e02ff */
[-C--:B------:R-:W-:Y:S01]  /*1fc0*/  LEA.HI.X.SX32 R4, R4, R31.reuse, 0x1, P2 ;  /* 0x0000001f04047211 */ /* 0x080fe200010f0eff */
[-C--:B------:R-:W-:Y:S01]  /*1fd0*/  IMAD R26, R26, R34.reuse, RZ ;  /* 0x000000221a1a7224 */ /* 0x080fe200078e02ff */
[-C--:B------:R-:W-:Y:S01]  /*1fe0*/  LEA.HI.X.SX32 R3, R3, R31.reuse, 0x1, P1 ;  /* 0x0000001f03037211 */ /* 0x080fe200008f0eff */
[----:B------:R-:W-:Y:S01]  /*1ff0*/  IMAD R27, R27, R34, RZ ;  /* 0x000000221b1b7224 */ /* 0x000fe200078e02ff */
[-C--:B------:R-:W-:Y:S01]  /*2000*/  IADD3 R90, P2, R12, R28.reuse, RZ ;  /* 0x0000001c0c5a7210 */ /* 0x080fe20007f5e0ff */
[----:B------:R-:W-:Y:S01]  /*2010*/  IMAD R32, R44, 0x61, RZ ;  /* 0x000000612c207824 */ /* 0x000fe200078e02ff */
[----:B------:R-:W-:Y:S01]  /*2020*/  LEA.HI.X.SX32 R2, R2, R31, 0x1, P0 ;  /* 0x0000001f02027211 */ /* 0x000fe200000f0eff */
[----:B------:R-:W-:Y:S01]  /*2030*/  IMAD R35, R44, 0x60, RZ ;  /* 0x000000602c237824 */ /* 0x000fe200078e02ff */
[-C--:B------:R-:W-:Y:S01]  /*2040*/  IADD3 R88, P1, R13, R28.reuse, RZ ;  /* 0x0000001c0d587210 */ /* 0x080fe20007f3e0ff */
[----:B------:R0:W-:Y:S01]  /*2050*/  STL [R1+0x514], R90 ;  /* 0x0005145a01007387 */ /* 0x0001e20000100800 */
[----:B------:R-:W-:Y:S01]  /*2060*/  IADD3 R89, P0, R14, R28, RZ ;  /* 0x0000001c0e597210 */ /* 0x000fe20007f1e0ff */
[C---:B------:R-:W-:Y:S01]  /*2070*/  IMAD R37, R44.reuse, 0x5f, RZ ;  /* 0x0000005f2c257824 */ /* 0x040fe200078e02ff */
[----:B------:R-:W-:Y:S01]  /*2080*/  LEA.HI.X.SX32 R11, R11, R33, 0x1, P4 ;  /* 0x000000210b0b7211 */ /* 0x000fe200020f0eff */
[----:B------:R1:W-:Y:S01]  /*2090*/  STL [R1+0x51c], R88 ;  /* 0x00051c5801007387 */ /* 0x0003e20000100800 */
[C---:B------:R-:W-:Y:S01]  /*20a0*/  IADD3 R8, P3, R5.reuse, R30, RZ ;  /* 0x0000001e05087210 */ /* 0x040fe20007f7e0ff */
[----:B------:R-:W-:Y:S01]  /*20b0*/  IMAD R30, R44, 0x68, RZ ;  /* 0x000000682c1e7824 */ /* 0x000fe200078e02ff */
[----:B------:R-:W-:Y:S01]  /*20c0*/  SHF.R.S32.HI R49, RZ, 0x1f, R61 ;  /* 0x0000001fff317819 */ /* 0x000fe2000001143d */
[----:B------:R2:W-:Y:S01]  /*20d0*/  STL [R1+0x524], R89 ;  /* 0x0005245901007387 */ /* 0x0005e20000100800 */
[----:B------:R-:W-:Y:S01]  /*20e0*/  LEA.HI.X.SX32 R5, R5, R31, 0x1, P3 ;  /* 0x0000001f05057211 */ /* 0x000fe200018f0eff */
[----:B------:R-:W-:Y:S01]  /*20f0*/  IMAD R50, R50, 0x5b, RZ ;  /* 0x0000005b32327824 */ /* 0x000fe200078e02ff */
[-C--:B0-----:R-:W-:Y:S01]  /*2100*/  IADD3 R90, P4, R15, R28.reuse, RZ ;  /* 0x0000001c0f5a7210 */ /* 0x081fe20007f9e0ff */
[----:B------:R-:W-:Y:S01]  /*2110*/  IMAD R53, R53, 0x5a, RZ ;  /* 0x0000005a35357824 */ /* 0x000fe200078e02ff */
[----:B------:R-:W-:Y:S01]  /*2120*/  SHF.R.S32.HI R41, RZ, 0x1f, R54 ;  /* 0x0000001fff297819 */ /* 0x000fe20000011436 */
[----:B------:R-:W-:Y:S01]  /*2130*/  IMAD R56, R56, 0x59, RZ ;  /* 0x0000005938387824 */ /* 0x000fe200078e02ff */
[-C--:B-1----:R-:W-:Y:S01]  /*2140*/  IADD3 R88, P6, R16, R28.reuse, RZ ;  /* 0x0000001c10587210 */ /* 0x082fe20007fde0ff */
[----:B------:R0:W-:Y:S01]  /*2150*/  STL [R1+0x52c], R90 ;  /* 0x00052c5a01007387 */ /* 0x0001e20000100800 */
[----:B------:R-:W-:Y:S01]  /*2160*/  SHF.R.S32.HI R33, RZ, 0x1f, R46 ;  /* 0x0000001fff217819 */ /* 0x000fe2000001142e */
[----:B------:R-:W-:Y:S01]  /*2170*/  IMAD R59, R59, 0x58, RZ ;  /* 0x000000583b3b7824 */ /* 0x000fe200078e02ff */
[-C--:B--2---:R-:W-:Y:S01]  /*2180*/  IADD3 R89, P5, R17, R28.reuse, RZ ;  /* 0x0000001c11597210 */ /* 0x084fe20007fbe0ff */
[----:B------:R1:W-:Y:S01]  /*2190*/  STL [R1+0x534], R88 ;  /* 0x0005345801007387 */ /* 0x0003e20000100800 */
[----:B------:R-:W-:Y:S01]  /*21a0*/  SHF.R.S32.HI R29, RZ, 0x1f, R47 ;  /* 0x0000001fff1d7819 */ /* 0x000fe2000001142f */
[----:B------:R-:W-:Y:S01]  /*21b0*/  IMAD R62, R62, 0x57, RZ ;  /* 0x000000573e3e7824 */ /* 0x000fe200078e02ff */
[----:B------:R-:W-:Y:S01]  /*21c0*/  SHF.R.S32.HI R31, RZ, 0x1f, R50 ;  /* 0x0000001fff1f7819 */ /* 0x000fe20000011432 */
[----:B------:R2:W-:Y:S01]  /*21d0*/  STL [R1+0x53c], R89 ;  /* 0x00053c5901007387 */ /* 0x0005e20000100800 */
[----:B------:R-:W-:Y:S01]  /*21e0*/  SHF.R.S32.HI R34, RZ, 0x1f, R53 ;  /* 0x0000001fff227819 */ /* 0x000fe20000011435 */
[----:B------:R-:W-:Y:S01]  /*21f0*/  IMAD R66, R66, 0x56, RZ ;  /* 0x0000005642427824 */ /* 0x000fe200078e02ff */
[-C--:B0-----:R-:W-:Y:S01]  /*2200*/  IADD3 R90, P3, R18, R28.reuse, RZ ;  /* 0x0000001c125a7210 */ /* 0x081fe20007f7e0ff */
[----:B-----5:R-:W-:Y:S01]  /*2210*/  IMAD R68, R68, 0x55, RZ ;  /* 0x0000005544447824 */ /* 0x020fe200078e02ff */
[----:B------:R-:W-:Y:S01]  /*2220*/  SHF.R.S32.HI R36, RZ, 0x1f, R56 ;  /* 0x0000001fff247819 */ /* 0x000fe20000011438 */
[----:B------:R-:W-:Y:S01]  /*2230*/  IMAD R71, R71, 0x54, RZ ;  /* 0x0000005447477824 */ /* 0x000fe200078e02ff */
[-C--:B-1----:R-:W-:Y:S01]  /*2240*/  LEA.HI.X.SX32 R88, R12, R11.reuse, 0x1, P2 ;  /* 0x0000000b0c587211 */ /* 0x082fe200010f0eff */
[----:B------:R-:W-:Y:S01]  /*2250*/  STL [R1+0x544], R90 ;  /* 0x0005445a01007387 */ /* 0x000fe20000100800 */
[-C--:B------:R-:W-:Y:S01]  /*2260*/  LEA.HI.X.SX32 R12, R13, R11.reuse, 0x1, P1 ;  /* 0x0000000b0d0c7211 */ /* 0x080fe200008f0eff */
[----:B------:R-:W-:Y:S01]  /*2270*/  IMAD R93, R93, 0x52, RZ ;  /* 0x000000525d5d7824 */ /* 0x000fe200078e02ff */
[-C--:B--2---:R-:W-:Y:S01]  /*2280*/  IADD3 R89, P2, R19, R28.reuse, RZ ;  /* 0x0000001c13597210 */ /* 0x084fe20007f5e0ff */
[----:B------:R0:W-:Y:S01]  /*2290*/  STL [R1+0x510], R88 ;  /* 0x0005105801007387 */ /* 0x0001e20000100800 */
[-C--:B------:R-:W-:Y:S01]  /*22a0*/  LEA.HI.X.SX32 R13, R14, R11.reuse, 0x1, P0 ;  /* 0x0000000b0e0d7211 */ /* 0x080fe200000f0eff */
[----:B------:R-:W-:Y:S01]  /*22b0*/  IMAD R96, R96, 0x51, RZ ;  /* 0x0000005160607824 */ /* 0x000fe200078e02ff */
[-C--:B------:R-:W-:Y:S01]  /*22c0*/  LEA.HI.X.SX32 R14, R15, R11.reuse, 0x1, P4 ;  /* 0x0000000b0f0e7211 */ /* 0x080fe200020f0eff */
[----:B------:R-:W-:Y:S01]  /*22d0*/  STL [R1+0x54c], R89 ;  /* 0x00054c5901007387 */ /* 0x000fe20000100800 */
[----:B------:R-:W1:Y:S01]  /*22e0*/  LDC R15, c[0x0][0x238] ;  /* 0x00008e00ff0f7b82 */ /* 0x000e620000000800 */
[----:B------:R-:W-:Y:S01]  /*22f0*/  SHF.R.S32.HI R39, RZ, 0x1f, R59 ;  /* 0x0000001fff277819 */ /* 0x000fe2000001143b */
[----:B------:R-:W-:Y:S01]  /*2300*/  IMAD R100, R100, 0x50, RZ ;  /* 0x0000005064647824 */ /* 0x000fe200078e02ff */
[----:B------:R2:W-:Y:S01]  /*2310*/  STL [R1+0x518], R12 ;  /* 0x0005180c01007387 */ /* 0x0005e20000100800 */
[----:B------:R-:W-:Y:S01]  /*2320*/  SHF.R.S32.HI R40, RZ, 0x1f, R62 ;  /* 0x0000001fff287819 */ /* 0x000fe2000001143e */
[----:B------:R-:W-:Y:S01]  /*2330*/  IMAD R103, R103, 0x4f, RZ ;  /* 0x0000004f67677824 */ /* 0x000fe200078e02ff */
[-C--:B0-----:R-:W-:Y:S01]  /*2340*/  IADD3 R88, P1, R20, R28.reuse, RZ ;  /* 0x0000001c14587210 */ /* 0x081fe20007f3e0ff */
[----:B------:R-:W-:Y:S01]  /*2350*/  IMAD R105, R105, 0x4e, RZ ;  /* 0x0000004e69697824 */ /* 0x000fe200078e02ff */
[----:B------:R-:W0:Y:S01]  /*2360*/  LDC R90, c[0x0][0x238] ;  /* 0x00008e00ff5a7b82 */ /* 0x000e220000000800 */
[----:B------:R-:W-:Y:S01]  /*2370*/  SHF.R.S32.HI R43, RZ, 0x1f, R66 ;  /* 0x0000001fff2b7819 */ /* 0x000fe20000011442 */
[----:B------:R-:W-:Y:S01]  /*2380*/  IMAD R108, R108, 0x4d, RZ ;  /* 0x0000004d6c6c7824 */ /* 0x000fe200078e02ff */
[----:B------:R-:W-:Y:S01]  /*2390*/  STL [R1+0x554], R88 ;  /* 0x0005545801007387 */ /* 0x000fe20000100800 */
        /* <DEDUP_REMOVED lines=10> */
[----:B------:R-:W-:Y:S01]  /*2440*/  SHF.R.S32.HI R58, RZ, 0x1f, R100 ;  /* 0x0000001fff3a7819 */ /* 0x000fe20000011464 */
[----:B------:R4:W-:Y:S01]  /*2450*/  STL [R1+0x528], R14 ;  /* 0x0005280e01007387 */ /* 0x0009e20000100800 */
[----:B-1----:R-:W-:Y:S01]  /*2460*/  IMAD R226, R15, 0x6, RZ ;  /* 0x000000060fe27824 */ /* 0x002fe200078e02ff */
[-C--:B--2---:R-:W-:Y:S01]  /*2470*/  IADD3 R13, P4, R22, R28.reuse, RZ ;  /* 0x0000001c160d7210 */ /* 0x084fe20007f9e0ff */
[----:B------:R-:W-:Y:S01]  /*2480*/  IMAD R121, R121, 0x49, RZ ;  /* 0x0000004979797824 */ /* 0x000fe200078e02ff */
[----:B------:R-:W-:Y:S01]  /*2490*/  SHF.R.S32.HI R60, RZ, 0x1f, R103 ;  /* 0x0000001fff3c7819 */ /* 0x000fe20000011467 */
[----:B------:R-:W-:Y:S01]  /*24a0*/  IMAD R124, R124, 0x48, RZ ;  /* 0x000000487c7c7824 */ /* 0x000fe200078e02ff */
[-C--:B---3--:R-:W-:Y:S01]  /*24b0*/  LEA.HI.X.SX32 R12, R16, R11.reuse, 0x1, P6 ;  /* 0x0000000b100c7211 */ /* 0x088fe200030f0eff */
[----:B------:R1:W-:Y:S01]  /*24c0*/  STL [R1+0x564], R13 ;  /* 0x0005640d01007387 */ /* 0x0003e20000100800 */
[----:B------:R-:W-:Y:S01]  /*24d0*/  IMAD R16, R44, 0x66, RZ ;  /* 0x000000662c107824 */ /* 0x000fe200078e02ff */
[----:B------:R-:W-:Y:S01]  /*24e0*/  SHF.R.S32.HI R63, RZ, 0x1f, R105 ;  /* 0x0000001fff3f7819 */ /* 0x000fe20000011469 */
[----:B0-----:R-:W-:Y:S01]  /*24f0*/  IMAD R90, R90, 0x53, RZ ;  /* 0x000000535a5a7824 */ /* 0x001fe200078e02ff */
[-C--:B----4-:R-:W-:Y:S01]  /*2500*/  IADD3 R14, P6, R23, R28.reuse, RZ ;  /* 0x0000001c170e7210 */ /* 0x090fe20007fde0ff */
[----:B------:R0:W-:Y:S01]  /*2510*/  STL [R1+0x530], R12 ;  /* 0x0005300c01007387 */ /* 0x0001e20000100800 */
[----:B------:R-:W-:Y:S01]  /*2520*/  SHF.R.S32.HI R65, RZ, 0x1f, R108 ;  /* 0x0000001fff417819 */ /* 0x000fe2000001146c */
[----:B------:R-:W-:Y:S01]  /*2530*/  IMAD R127, R127, 0x47, RZ ;  /* 0x000000477f7f7824 */ /* 0x000fe200078e02ff */
[----:B------:R-:W-:Y:S01]  /*2540*/  SHF.R.S32.HI R51, RZ, 0x1f, R90 ;  /* 0x0000001fff337819 */ /* 0x000fe2000001145a */
[----:B------:R2:W-:Y:S01]  /*2550*/  STL [R1+0x56c], R14 ;  /* 0x00056c0e01007387 */ /* 0x0005e20000100800 */
[-C--:B-1----:R-:W-:Y:S01]  /*2560*/  LEA.HI.X.SX32 R13, R17, R11.reuse, 0x1, P5 ;  /* 0x0000000b110d7211 */ /* 0x082fe200028f0eff */
[----:B------:R-:W-:Y:S01]  /*2570*/  IMAD R129, R129, 0x46, RZ ;  /* 0x0000004681817824 */ /* 0x000fe200078e02ff */
[----:B------:R-:W1:Y:S01]  /*2580*/  LDC R17, c[0x0][0x238] ;  /* 0x00008e00ff117b82 */ /* 0x000e620000000800 */
[----:B------:R-:W-:Y:S01]  /*2590*/  SHF.R.S32.HI R67, RZ, 0x1f, R112 ;  /* 0x0000001fff437819 */ /* 0x000fe20000011470 */
[----:B------:R-:W-:Y:S01]  /*25a0*/  IMAD R133, R133, 0x45, RZ ;  /* 0x0000004585857824 */ /* 0x000fe200078e02ff */
[-C--:B0-----:R-:W-:Y:S01]  /*25b0*/  IADD3 R12, P5, R24, R28.reuse, RZ ;  /* 0x0000001c180c7210 */ /* 0x081fe20007fbe0ff */
[----:B------:R0:W-:Y:S01]  /*25c0*/  STL [R1+0x538], R13 ;  /* 0x0005380d01007387 */ /* 0x0001e20000100800 */
[----:B------:R-:W-:Y:S01]  /*25d0*/  SHF.R.S32.HI R70, RZ, 0x1f, R114 ;  /* 0x0000001fff467819 */ /* 0x000fe20000011472 */
[----:B------:R-:W-:Y:S01]  /*25e0*/  IMAD R136, R136, 0x44, RZ ;  /* 0x0000004488887824 */ /* 0x000fe200078e02ff */
[-C--:B--2---:R-:W-:Y:S01]  /*25f0*/  LEA.HI.X.SX32 R14, R18, R11.reuse, 0x1, P3 ;  /* 0x0000000b120e7211 */ /* 0x084fe200018f0eff */
[----:B------:R2:W-:Y:S01]  /*2600*/  STL [R1+0x574], R12 ;  /* 0x0005740c01007387 */ /* 0x0005e20000100800 */
[----:B------:R-:W3:Y:S01]  /*2610*/  LDC R18, c[0x0][0x238] ;  /* 0x00008e00ff127b82 */ /* 0x000ee20000000800 */
[----:B------:R-:W-:Y:S01]  /*2620*/  SHF.R.S32.HI R73, RZ, 0x1f, R117 ;  /* 0x0000001fff497819 */ /* 0x000fe20000011475 */
[----:B------:R-:W-:Y:S01]  /*2630*/  IMAD R138, R138, 0x43, RZ ;  /* 0x000000438a8a7824 */ /* 0x000fe200078e02ff */
[----:B------:R4:W-:Y:S01]  /*2640*/  STL [R1+0x540], R14 ;  /* 0x0005400e01007387 */ /* 0x0009e20000100800 */
[----:B------:R-:W-:Y:S01]  /*2650*/  SHF.R.S32.HI R88, RZ, 0x1f, R121 ;  /* 0x0000001fff587819 */ /* 0x000fe20000011479 */
[----:B------:R-:W-:Y:S01]  /*2660*/  IMAD R143, R143, 0x42, RZ ;  /* 0x000000428f8f7824 */ /* 0x000fe200078e02ff */
[-C--:B0-----:R-:W-:Y:S01]  /*2670*/  IADD3 R13, P3, R25, R28.reuse, RZ ;  /* 0x0000001c190d7210 */ /* 0x081fe20007f7e0ff */
[----:B------:R-:W-:Y:S01]  /*2680*/  IMAD R145, R145, 0x41, RZ ;  /* 0x0000004191917824 */ /* 0x000fe200078e02ff */
[----:B------:R-:W-:Y:S01]  /*2690*/  SHF.R.S32.HI R89, RZ, 0x1f, R124 ;  /* 0x0000001fff597819 */ /* 0x000fe2000001147c */
[----:B------:R-:W-:Y:S01]  /*26a0*/  IMAD.SHL.U32 R148, R148, 0x40, RZ ;  /* 0x0000004094947824 */ /* 0x000fe200078e00ff */
[-C--:B--2---:R-:W-:Y:S01]  /*26b0*/  LEA.HI.X.SX32 R12, R19, R11.reuse, 0x1, P2 ;  /* 0x0000000b130c7211 */ /* 0x084fe200010f0eff */
[----:B------:R0:W-:Y:S01]  /*26c0*/  STL [R1+0x57c], R13 ;  /* 0x00057c0d01007387 */ /* 0x0001e20000100800 */
[----:B------:R-:W2:Y:S01]  /*26d0*/  LDC R19, c[0x0][0x238] ;  /* 0x00008e00ff137b82 */ /* 0x000ea20000000800 */
[-C--:B----4-:R-:W-:Y:S01]  /*26e0*/  IADD3 R14, P2, R26, R28.reuse, RZ ;  /* 0x0000001c1a0e7210 */ /* 0x090fe20007f5e0ff */
[----:B------:R-:W-:Y:S01]  /*26f0*/  IMAD R151, R151, 0x3f, RZ ;  /* 0x0000003f97977824 */ /* 0x000fe200078e02ff */
[----:B------:R4:W-:Y:S01]  /*2700*/  STL [R1+0x548], R12 ;  /* 0x0005480c01007387 */ /* 0x0009e20000100800 */
[----:B-1----:R-:W-:Y:S01]  /*2710*/  IMAD R225, R17, 0x7, RZ ;  /* 0x0000000711e17824 */ /* 0x002fe200078e02ff */
[----:B------:R-:W-:Y:S01]  /*2720*/  SHF.R.S32.HI R17, RZ, 0x1f, R30 ;  /* 0x0000001fff117819 */ /* 0x000fe2000001141e */
[----:B------:R-:W-:Y:S01]  /*2730*/  UIADD3.64 UR14, UR4, 0x1fe, URZ ;  /* 0x000001fe040e7897 */ /* 0x000fe2000fffe03f */
[----:B------:R1:W-:Y:S01]  /*2740*/  STL [R1+0x584], R14 ;  /* 0x0005840e01007387 */ /* 0x0003e20000100800 */
[----:B------:R-:W-:Y:S01]  /*2750*/  SHF.R.S32.HI R92, RZ, 0x1f, R127 ;  /* 0x0000001fff5c7819 */ /* 0x000fe2000001147f */
[----:B------:R-:W5:Y:S01]  /*2760*/  LDC R154, c[0x0][0x238] ;  /* 0x00008e00ff9a7b82 */ /* 0x000f620000000800 */
[-C--:B0-----:R-:W-:Y:S01]  /*2770*/  LEA.HI.X.SX32 R13, R20, R11.reuse, 0x1, P1 ;  /* 0x0000000b140d7211 */ /* 0x081fe200008f0eff */
[----:B------:R-:W-:Y:S01]  /*2780*/  IMAD R20, R44, 0x65, RZ ;  /* 0x000000652c147824 */ /* 0x000fe200078e02ff */
[----:B------:R-:W-:Y:S01]  /*2790*/  SHF.R.S32.HI R95, RZ, 0x1f, R129 ;  /* 0x0000001fff5f7819 */ /* 0x000fe20000011481 */
[----:B---3--:R-:W-:Y:S01]  /*27a0*/  IMAD.SHL.U32 R223, R18, 0x8, RZ ;  /* 0x0000000812df7824 */ /* 0x008fe200078e00ff */
[----:B----4-:R-:W-:Y:S01]  /*27b0*/  IADD3 R12, P1, R27, R28, RZ ;  /* 0x0000001c1b0c7210 */ /* 0x010fe20007f3e0ff */
[----:B------:R0:W-:Y:S01]  /*27c0*/  STL [R1+0x550], R13 ;  /* 0x0005500d01007387 */ /* 0x0001e20000100800 */
[----:B------:R-:W-:Y:S01]  /*27d0*/  IMAD R28, R44, 0x62, RZ ;  /* 0x000000622c1c7824 */ /* 0x000fe200078e02ff */
[-C--:B-1----:R-:W-:Y:S01]  /*27e0*/  LEA.HI.X.SX32 R14, R21, R11.reuse, 0x1, P0 ;  /* 0x0000000b150e7211 */ /* 0x082fe200000f0eff */
[----:B------:R-:W1:Y:S01]  /*27f0*/  LDC R157, c[0x0][0x238] ;  /* 0x00008e00ff9d7b82 */ /* 0x000e620000000800 */
[----:B------:R3:W-:Y:S01]  /*2800*/  STL [R1+0x58c], R12 ;  /* 0x00058c0c01007387 */ /* 0x0007e20000100800 */
[----:B------:R-:W-:Y:S01]  /*2810*/  SHF.R.S32.HI R18, RZ, 0x1f, R32 ;  /* 0x0000001fff127819 */ /* 0x000fe20000011420 */
[----:B------:R-:W-:Y:S01]  /*2820*/  UIADD3.64 UR10, UR4, 0x200, URZ ;  /* 0x00000200040a7897 */ /* 0x000fe2000fffe03f */
[----:B------:R-:W-:Y:S01]  /*2830*/  SHF.R.S32.HI R15, RZ, 0x1f, R28 ;  /* 0x0000001fff0f7819 */ /* 0x000fe2000001141c */
[----:B------:R4:W-:Y:S01]  /*2840*/  STL [R1+0x558], R14 ;  /* 0x0005580e01007387 */ /* 0x0009e20000100800 */
[----:B--2---:R-:W-:Y:S01]  /*2850*/  IMAD R222, R19, 0x9, RZ ;  /* 0x0000000913de7824 */ /* 0x004fe200078e02ff */
[-C--:B0-----:R-:W-:Y:S01]  /*2860*/  LEA.HI.X.SX32 R13, R22, R11.reuse, 0x1, P4 ;  /* 0x0000000b160d7211 */ /* 0x081fe200020f0eff */
[C---:B------:R-:W-:Y:S01]  /*2870*/  IMAD R22, R44.reuse, 0x67, RZ ;  /* 0x000000672c167824 */ /* 0x040fe200078e02ff */
[----:B------:R-:W0:Y:S01]  /*2880*/  LDC R21, c[0x0][0x238] ;  /* 0x00008e00ff157b82 */ /* 0x000e220000000800 */
[----:B------:R-:W-:Y:S01]  /*2890*/  SHF.R.S32.HI R19, RZ, 0x1f, R35 ;  /* 0x0000001fff137819 */ /* 0x000fe20000011423 */
[----:B------:R-:W-:Y:S01]  /*28a0*/  UIADD3.64 UR14, UR4, 0x202, URZ ;  /* 0x00000202040e7897 */ /* 0x000fe2000fffe03f */
[-C--:B---3--:R-:W-:Y:S01]  /*28b0*/  LEA.HI.X.SX32 R12, R23, R11.reuse, 0x1, P6 ;  /* 0x0000000b170c7211 */ /* 0x088fe200030f0eff */
[----:B------:R2:W-:Y:S01]  /*28c0*/  STL [R1+0x560], R13 ;  /* 0x0005600d01007387 */ /* 0x0005e20000100800 */
[----:B------:R-:W-:Y:S01]  /*28d0*/  IMAD R23, R44, 0x64, RZ ;  /* 0x000000642c177824 */ /* 0x000fe200078e02ff */
[-C--:B----4-:R-:W-:Y:S01]  /*28e0*/  LEA.HI.X.SX32 R14, R24, R11.reuse, 0x1, P5 ;  /* 0x0000000b180e7211 */ /* 0x090fe200028f0eff */
[----:B-----5:R-:W-:Y:S01]  /*28f0*/  IMAD R154, R154, 0x3e, RZ ;  /* 0x0000003e9a9a7824 */ /* 0x020fe200078e02ff */
[----:B------:R3:W-:Y:S01]  /*2900*/  STL [R1+0x568], R12 ;  /* 0x0005680c01007387 */ /* 0x0007e20000100800 */
[----:B------:R-:W-:Y:S01]  /*2910*/  SHF.R.S32.HI R24, RZ, 0x1f, R42 ;  /* 0x0000001fff187819 */ /* 0x000fe2000001142a */
[----:B------:R-:W4:Y:S01]  /*2920*/  LDC R160, c[0x0][0x238] ;  /* 0x00008e00ffa07b82 */ /* 0x000f220000000800 */
[----:B------:R-:W-:Y:S01]  /*2930*/  SHF.R.S32.HI R97, RZ, 0x1f, R133 ;  /* 0x0000001fff617819 */ /* 0x000fe20000011485 */
[----:B------:R5:W-:Y:S01]  /*2940*/  STL [R1+0x570], R14 ;  /* 0x0005700e01007387 */ /* 0x000be20000100800 */
[----:B------:R-:W-:Y:S01]  /*2950*/  SHF.R.S32.HI R98, RZ, 0x1f, R136 ;  /* 0x0000001fff627819 */ /* 0x000fe20000011488 */
[----:B------:R-:W-:Y:S01]  /*2960*/  UIADD3.64 UR10, UR4, 0x204, URZ ;  /* 0x00000204040a7897 */ /* 0x000fe2000fffe03f */
[-C--:B--2---:R-:W-:Y:S01]  /*2970*/  LEA.HI.X.SX32 R13, R25, R11.reuse, 0x1, P3 ;  /* 0x0000000b190d7211 */ /* 0x084fe200018f0eff */
[----:B-1----:R-:W-:Y:S01]  /*2980*/  IMAD R157, R157, 0x3d, RZ ;  /* 0x0000003d9d9d7824 */ /* 0x002fe200078e02ff */
[----:B------:R-:W-:Y:S01]  /*2990*/  SHF.R.S32.HI R25, RZ, 0x1f, R38 ;  /* 0x0000001fff197819 */ /* 0x000fe20000011426 */
[----:B------:R-:W1:Y:S01]  /*29a0*/  LDC R162, c[0x0][0x238] ;  /* 0x00008e00ffa27b82 */ /* 0x000e620000000800 */
[-C--:B---3--:R-:W-:Y:S01]  /*29b0*/  LEA.HI.X.SX32 R12, R26, R11.reuse, 0x1, P2 ;  /* 0x0000000b1a0c7211 */ /* 0x088fe200010f0eff */
[----:B------:R-:W-:Y:S01]  /*29c0*/  STL [R1+0x578], R13 ;  /* 0x0005780d01007387 */ /* 0x000fe20000100800 */
[----:B------:R-:W-:Y:S01]  /*29d0*/  LEA.HI.X.SX32 R11, R27, R11, 0x1, P1 ;  /* 0x0000000b1b0b7211 */ /* 0x000fe200008f0eff */
[C---:B------:R-:W-:Y:S01]  /*29e0*/  IMAD R26, R44.reuse, 0x63, RZ ;  /* 0x000000632c1a7824 */ /* 0x040fe200078e02ff */
[----:B------:R-:W-:Y:S01]  /*29f0*/  SHF.R.S32.HI R101, RZ, 0x1f, R138 ;  /* 0x0000001fff657819 */ /* 0x000fe2000001148a */
[----:B------:R2:W-:Y:S01]  /*2a00*/  STL [R1+0x580], R12 ;  /* 0x0005800c01007387 */ /* 0x0005e20000100800 */
[----:B0-----:R-:W-:Y:S01]  /*2a10*/  IMAD R220, R21, 0xa, RZ ;  /* 0x0000000a15dc7824 */ /* 0x001fe200078e02ff */
[----:B-----5:R-:W0:Y:S01]  /*2a20*/  LDC R14, c[0x0][0x238] ;  /* 0x00008e00ff0e7b82 */ /* 0x020e220000000800 */
[----:B------:R-:W-:Y:S01]  /*2a30*/  SHF.R.S32.HI R21, RZ, 0x1f, R37 ;  /* 0x0000001fff157819 */ /* 0x000fe20000011425 */
[----:B------:R3:W-:Y:S01]  /*2a40*/  STL [R1+0x588], R11 ;  /* 0x0005880b01007387 */ /* 0x0007e20000100800 */
[----:B------:R-:W-:Y:S01]  /*2a50*/  IMAD R44, R44, 0x5d, RZ ;  /* 0x0000005d2c2c7824 */ /* 0x000fe200078e02ff */
[----:B------:R-:W-:Y:S01]  /*2a60*/  SHF.R.S32.HI R104, RZ, 0x1f, R143 ;  /* 0x0000001fff687819 */ /* 0x000fe2000001148f */
[----:B------:R-:W-:Y:S01]  /*2a70*/  UIADD3.64 UR14, UR4, 0x3fe, URZ ;  /* 0x000003fe040e7897 */ /* 0x000fe2000fffe03f */
[----:B------:R5:W-:Y:S01]  /*2a80*/  STL [R1+0x1644], R10 ;  /* 0x0016440a01007387 */ /* 0x000be20000100800 */
[----:B------:R-:W-:Y:S01]  /*2a90*/  SHF.R.S32.HI R106, RZ, 0x1f, R145 ;  /* 0x0000001fff6a7819 */ /* 0x000fe20000011491 */
[----:B--2---:R-:W2:Y:S01]  /*2aa0*/  LDC R12, c[0x0][0x238] ;  /* 0x00008e00ff0c7b82 */ /* 0x004ea20000000800 */
[----:B------:R-:W-:Y:S01]  /*2ab0*/  SHF.R.S32.HI R27, RZ, 0x1f, R44 ;  /* 0x0000001fff1b7819 */ /* 0x000fe2000001142c */
[----:B----4-:R-:W-:Y:S01]  /*2ac0*/  IMAD R160, R160, 0x3c, RZ ;  /* 0x0000003ca0a07824 */ /* 0x010fe200078e02ff */
[----:B------:R-:W-:Y:S01]  /*2ad0*/  SHF.R.S32.HI R109, RZ, 0x1f, R148 ;  /* 0x0000001fff6d7819 */ /* 0x000fe20000011494 */
[----:B------:R-:W-:Y:S01]  /*2ae0*/  UIADD3.64 UR10, UR4, 0x400, URZ ;  /* 0x00000400040a7897 */ /* 0x000fe2000fffe03f */
[----:B------:R-:W-:Y:S01]  /*2af0*/  SHF.R.S32.HI R111, RZ, 0x1f, R151 ;  /* 0x0000001fff6f7819 */ /* 0x000fe20000011497 */
[----:B------:R-:W-:Y:S01]  /*2b00*/  UIADD3.64 UR14, UR4, 0x402, URZ ;  /* 0x00000402040e7897 */ /* 0x000fe2000fffe03f */
[----:B------:R-:W-:Y:S01]  /*2b10*/  SHF.R.S32.HI R113, RZ, 0x1f, R154 ;  /* 0x0000001fff717819 */ /* 0x000fe2000001149a */
[----:B---3--:R-:W3:Y:S01]  /*2b20*/  LDC R11, c[0x0][0x238] ;  /* 0x00008e00ff0b7b82 */ /* 0x008ee20000000800 */
[----:B-----5:R-:W-:Y:S01]  /*2b30*/  SHF.R.S32.HI R10, RZ, 0x1f, R22 ;  /* 0x0000001fff0a7819 */ /* 0x020fe20000011416 */
[----:B-1----:R-:W-:Y:S01]  /*2b40*/  IMAD R162, R162, 0x3b, RZ ;  /* 0x0000003ba2a27824 */ /* 0x002fe200078e02ff */
[----:B------:R-:W-:Y:S01]  /*2b50*/  SHF.R.S32.HI R116, RZ, 0x1f, R157 ;  /* 0x0000001fff747819 */ /* 0x000fe2000001149d */
[----:B------:R-:W-:Y:S01]  /*2b60*/  UIADD3.64 UR10, UR4, 0x404, URZ ;  /* 0x00000404040a7897 */ /* 0x000fe2000fffe03f */
[----:B------:R-:W-:Y:S01]  /*2b70*/  SHF.R.S32.HI R119, RZ, 0x1f, R160 ;  /* 0x0000001fff777819 */ /* 0x000fe200000114a0 */
[----:B------:R-:W-:Y:S01]  /*2b80*/  UIADD3.64 UR14, UR4, 0x5fe, URZ ;  /* 0x000005fe040e7897 */ /* 0x000fe2000fffe03f */
[----:B------:R-:W-:Y:S01]  /*2b90*/  SHF.R.S32.HI R120, RZ, 0x1f, R162 ;  /* 0x0000001fff787819 */ /* 0x000fe200000114a2 */
[----:B------:R-:W1:Y:S01]  /*2ba0*/  LDC R13, c[0x0][0x238] ;  /* 0x00008e00ff0d7b82 */ /* 0x000e620000000800 */
[----:B0-----:R-:W-:Y:S01]  /*2bb0*/  IMAD R228, R14, 0x5, RZ ;  /* 0x000000050ee47824 */ /* 0x001fe200078e02ff */
[----:B------:R-:W-:Y:S01]  /*2bc0*/  SHF.R.S32.HI R14, RZ, 0x1f, R26 ;  /* 0x0000001fff0e7819 */ /* 0x000fe2000001141a */
[----:B------:R-:W-:Y:S01]  /*2bd0*/  UIADD3.64 UR10, UR4, 0x600, URZ ;  /* 0x00000600040a7897 */ /* 0x000fe2000fffe03f */
[----:B------:R-:W-:Y:S01]  /*2be0*/  SHF.R.S32.HI R220, RZ, 0x1f, R220 ;  /* 0x0000001fffdc7819 */ /* 0x000fe200000114dc */
[----:B------:R-:W-:Y:S01]  /*2bf0*/  UIADD3.64 UR14, UR4, 0x602, URZ ;  /* 0x00000602040e7897 */ /* 0x000fe2000fffe03f */
[----:B------:R-:W-:Y:S01]  /*2c00*/  SHF.R.S32.HI R222, RZ, 0x1f, R222 ;  /* 0x0000001fffde7819 */ /* 0x000fe200000114de */
[----:B------:R-:W-:Y:S01]  /*2c10*/  UIADD3.64 UR10, UR4, 0x604, URZ ;  /* 0x00000604040a7897 */ /* 0x000fe2000fffe03f */
[----:B--2---:R-:W-:Y:S01]  /*2c20*/  IMAD R176, R12, 0x3, RZ ;  /* 0x000000030cb07824 */ /* 0x004fe200078e02ff */
[----:B------:R-:W-:Y:S01]  /*2c30*/  SHF.R.S32.HI R12, RZ, 0x1f, R20 ;  /* 0x0000001fff0c7819 */ /* 0x000fe20000011414 */
[----:B------:R-:W0:Y:S01]  /*2c40*/  LDC R167, c[0x0][0x238] ;  /* 0x00008e00ffa77b82 */ /* 0x000e220000000800 */
[----:B------:R-:W-:Y:S01]  /*2c50*/  SHF.R.S32.HI R223, RZ, 0x1f, R223 ;  /* 0x0000001fffdf7819 */ /* 0x000fe200000114df */
[----:B------:R-:W-:Y:S01]  /*2c60*/  UIADD3.64 UR14, UR4, 0x7fe, URZ ;  /* 0x000007fe040e7897 */ /* 0x000fe2000fffe03f */
[----:B------:R-:W-:Y:S01]  /*2c70*/  SHF.R.S32.HI R86, RZ, 0x1f, R176 ;  /* 0x0000001fff567819 */ /* 0x000fe200000114b0 */
[----:B------:R-:W-:Y:S01]  /*2c80*/  UIADD3.64 UR10, UR4, 0x800, URZ ;  /* 0x00000800040a7897 */ /* 0x000fe2000fffe03f */
[----:B------:R-:W-:Y:S01]  /*2c90*/  SHF.R.S32.HI R225, RZ, 0x1f, R225 ;  /* 0x0000001fffe17819 */ /* 0x000fe200000114e1 */
[----:B---3--:R-:W-:Y:S01]  /*2ca0*/  IMAD.SHL.U32 R166, R11, 0x2, RZ ;  /* 0x000000020ba67824 */ /* 0x008fe200078e00ff */
[----:B------:R-:W-:Y:S01]  /*2cb0*/  SHF.R.S32.HI R11, RZ, 0x1f, R16 ;  /* 0x0000001fff0b7819 */ /* 0x000fe20000011410 */
[----:B------:R-:W2:Y:S01]  /*2cc0*/  LDC R176, c[0x0][0x238] ;  /* 0x00008e00ffb07b82 */ /* 0x000ea20000000800 */
[----:B------:R-:W-:Y:S01]  /*2cd0*/  SHF.R.S32.HI R226, RZ, 0x1f, R226 ;  /* 0x0000001fffe27819 */ /* 0x000fe200000114e2 */
[----:B------:R-:W-:Y:S01]  /*2ce0*/  UIADD3.64 UR14, UR4, 0x802, URZ ;  /* 0x00000802040e7897 */ /* 0x000fe2000fffe03f */
[----:B------:R-:W-:Y:S01]  /*2cf0*/  SHF.R.S32.HI R87, RZ, 0x1f, R166 ;  /* 0x0000001fff577819 */ /* 0x000fe200000114a6 */
[----:B------:R-:W-:Y:S01]  /*2d00*/  UIADD3.64 UR10, UR4, 0x804, URZ ;  /* 0x00000804040a7897 */ /* 0x000fe2000fffe03f */
[----:B------:R-:W-:Y:S01]  /*2d10*/  SHF.R.S32.HI R228, RZ, 0x1f, R228 ;  /* 0x0000001fffe47819 */ /* 0x000fe200000114e4 */
[----:B-1----:R-:W-:Y:S01]  /*2d20*/  IMAD.SHL.U32 R230, R13, 0x4, RZ ;  /* 0x000000040de67824 */ /* 0x002fe200078e00ff */
[----:B------:R-:W-:Y:S01]  /*2d30*/  SHF.R.S32.HI R13, RZ, 0x1f, R23 ;  /* 0x0000001fff0d7819 */ /* 0x000fe20000011417 */
[----:B------:R-:W1:Y:S01]  /*2d40*/  LDC R169, c[0x0][0x238] ;  /* 0x00008e00ffa97b82 */ /* 0x000e620000000800 */
[----:B------:R-:W-:-:S02]  /*2d50*/  UIADD3.64 UR14, UR4, 0x9fe, URZ ;  /* 0x000009fe040e7897 */ /* 0x000fc4000fffe03f */
[----:B------:R-:W-:Y:S01]  /*2d60*/  SHF.R.S32.HI R230, RZ, 0x1f, R230 ;  /* 0x0000001fffe67819 */ /* 0x000fe200000114e6 */
[----:B------:R-:W-:Y:S02]  /*2d70*/  UIADD3.64 UR10, UR4, 0xa00, URZ ;  /* 0x00000a00040a7897 */ /* 0x000fe4000fffe03f */
[----:B------:R-:W-:Y:S01]  /*2d80*/  UIADD3.64 UR8, UR4, 0x2, URZ ;  /* 0x0000000204087897 */ /* 0x000fe2000fffe03f */
[----:B0-----:R-:W-:Y:S01]  /*2d90*/  IMAD R167, R167, 0x3a, RZ ;  /* 0x0000003aa7a77824 */ /* 0x001fe200078e02ff */
[----:B------:R-:W0:Y:S01]  /*2da0*/  LDC R172, c[0x0][0x238] ;  /* 0x00008e00ffac7b82 */ /* 0x000e220000000800 */
[----:B------:R-:W-:Y:S02]  /*2db0*/  UIADD3.64 UR12, UR4, 0x4, URZ ;  /* 0x00000004040c7897 */ /* 0x000fe4000fffe03f */
[----:B------:R-:W-:Y:S01]  /*2dc0*/  UIADD3.64 UR20, UR4, 0xa02, URZ ;  /* 0x00000a0204147897 */ /* 0x000fe2000fffe03f */
[----:B------:R-:W-:Y:S01]  /*2dd0*/  SHF.R.S32.HI R122, RZ, 0x1f, R167 ;  /* 0x0000001fff7a7819 */ /* 0x000fe200000114a7 */
[----:B------:R-:W-:Y:S01]  /*2de0*/  UIADD3.64 UR24, UR4, 0xa04, URZ ;  /* 0x00000a0404187897 */ /* 0x000fe2000fffe03f */
[----:B--2---:R-:W-:-:S02]  /*2df0*/  IMAD R176, R176, 0x7f, RZ ;  /* 0x0000007fb0b07824 */ /* 0x004fc400078e02ff */
[----:B------:R-:W2:Y:S01]  /*2e00*/  LDC R175, c[0x0][0x238] ;  /* 0x00008e00ffaf7b82 */ /* 0x000ea20000000800 */
[----:B------:R-:W-:Y:S02]  /*2e10*/  UIADD3.64 UR28, UR4, 0xbfe, URZ ;  /* 0x00000bfe041c7897 */ /* 0x000fe4000fffe03f */
[----:B------:R-:W-:Y:S01]  /*2e20*/  UIADD3.64 UR32, UR4, 0xc00, URZ ;  /* 0x00000c0004207897 */ /* 0x000fe2000fffe03f */
[----:B------:R-:W-:Y:S01]  /*2e30*/  IADD3 R166, P3, R176, R8, RZ ;  /* 0x00000008b0a67210 */ /* 0x000fe20007f7e0ff */
[----:B------:R-:W-:Y:S01]  /*2e40*/  UIADD3.64 UR36, UR4, 0xc02, URZ ;  /* 0x00000c0204247897 */ /* 0x000fe2000fffe03f */
[----:B-1----:R-:W-:Y:S02]  /*2e50*/  IMAD R169, R169, 0x39, RZ ;  /* 0x00000039a9a97824 */ /* 0x002fe400078e02ff */
[----:B------:R-:W1:Y:S01]  /*2e60*/  LDC R178, c[0x0][0x238] ;  /* 0x00008e00ffb27b82 */ /* 0x000e620000000800 */
[----:B------:R3:W-:Y:S01]  /*2e70*/  STL [R1+0x594], R166 ;  /* 0x000594a601007387 */ /* 0x0007e20000100800 */
[----:B------:R-:W-:Y:S01]  /*2e80*/  UIADD3.64 UR40, UR4, 0xc04, URZ ;  /* 0x00000c0404287897 */ /* 0x000fe2000fffe03f */
[----:B------:R-:W-:Y:S01]  /*2e90*/  SHF.R.S32.HI R125, RZ, 0x1f, R169 ;  /* 0x0000001fff7d7819 */ /* 0x000fe200000114a9 */
[----:B------:R-:W-:-:S02]  /*2ea0*/  UIADD3.64 UR44, UR4, 0xdfe, URZ ;  /* 0x00000dfe042c7897 */ /* 0x000fc4000fffe03f */
[----:B------:R-:W-:Y:S01]  /*2eb0*/  UIADD3.64 UR48, UR4, 0xe00, URZ ;  /* 0x00000e0004307897 */ /* 0x000fe2000fffe03f */
[----:B0-----:R-:W-:Y:S01]  /*2ec0*/  IMAD R172, R172, 0x38, RZ ;  /* 0x00000038acac7824 */ /* 0x001fe200078e02ff */
[----:B------:R-:W0:Y:S01]  /*2ed0*/  LDC R180, c[0x0][0x238] ;  /* 0x00008e00ffb47b82 */ /* 0x000e220000000800 */
[----:B------:R-:W-:Y:S01]  /*2ee0*/  UIADD3.64 UR52, UR4, 0xe02, URZ ;  /* 0x00000e0204347897 */ /* 0x000fe2000fffe03f */
[----:B---3--:R-:W-:Y:S01]  /*2ef0*/  IADD3 R166, P2, R176, R7, RZ ;  /* 0x00000007b0a67210 */ /* 0x008fe20007f5e0ff */
[----:B------:R-:W-:Y:S01]  /*2f00*/  UIADD3.64 UR56, UR4, 0xe04, URZ ;  /* 0x00000e0404387897 */ /* 0x000fe2000fffe03f */
[----:B------:R-:W-:Y:S01]  /*2f10*/  SHF.R.S32.HI R128, RZ, 0x1f, R172 ;  /* 0x0000001fff807819 */ /* 0x000fe200000114ac */
[----:B------:R-:W-:Y:S02]  /*2f20*/  UIADD3.64 UR10, UR6, 0x2, URZ ;  /* 0x00000002060a7897 */ /* 0x000fe4000fffe03f */
[----:B------:R3:W-:Y:S01]  /*2f30*/  STL [R1+0x59c], R166 ;  /* 0x00059ca601007387 */ /* 0x0007e20000100800 */
[----:B--2---:R-:W-:Y:S01]  /*2f40*/  IMAD R175, R175, 0x37, RZ ;  /* 0x00000037afaf7824 */ /* 0x004fe200078e02ff */
[----:B------:R-:W2:Y:S01]  /*2f50*/  LDC R182, c[0x0][0x238] ;  /* 0x00008e00ffb67b82 */ /* 0x000ea20000000800 */
[----:B------:R-:W-:-:S03]  /*2f60*/  UIADD3.64 UR14, UR6, 0x4, URZ ;  /* 0x00000004060e7897 */ /* 0x000fc6000fffe03f */
[----:B------:R-:W-:Y:S01]  /*2f70*/  SHF.R.S32.HI R130, RZ, 0x1f, R175 ;  /* 0x0000001fff827819 */ /* 0x000fe200000114af */
[----:B-1----:R-:W-:Y:S01]  /*2f80*/  IMAD R178, R178, 0x36, RZ ;  /* 0x00000036b2b27824 */ /* 0x002fe200078e02ff */
[----:B---3--:R-:W-:Y:S02]  /*2f90*/  IADD3 R166, P1, R176, R6, RZ ;  /* 0x00000006b0a67210 */ /* 0x008fe40007f3e0ff */
[----:B------:R-:W1:Y:S02]  /*2fa0*/  LDC R185, c[0x0][0x238] ;  /* 0x00008e00ffb97b82 */ /* 0x000e640000000800 */
[----:B------:R-:W-:Y:S01]  /*2fb0*/  SHF.R.S32.HI R132, RZ, 0x1f, R178 ;  /* 0x0000001fff847819 */ /* 0x000fe200000114b2 */
[----:B------:R3:W-:Y:S01]  /*2fc0*/  STL [R1+0x5a4], R166 ;  /* 0x0005a4a601007387 */ /* 0x0007e20000100800 */
[----:B0-----:R-:W-:-:S04]  /*2fd0*/  IMAD R180, R180, 0x35, RZ ;  /* 0x00000035b4b47824 */ /* 0x001fc800078e02ff */
[----:B------:R-:W0:Y:S01]  /*2fe0*/  LDC R187, c[0x0][0x238] ;  /* 0x00008e00ffbb7b82 */ /* 0x000e220000000800 */
[----:B------:R-:W-:Y:S02]  /*2ff0*/  SHF.R.S32.HI R135, RZ, 0x1f, R180 ;  /* 0x0000001fff877819 */ /* 0x000fe400000114b4 */
[----:B---3--:R-:W-:Y:S01]  /*3000*/  SHF.R.S32.HI R166, RZ, 0x1f, R176 ;  /* 0x0000001fffa67819 */ /* 0x008fe200000114b0 */
[----:B--2---:R-:W-:Y:S01]  /*3010*/  IMAD R182, R182, 0x34, RZ ;  /* 0x00000034b6b67824 */ /* 0x004fe200078e02ff */
[----:B------:R-:W-:-:S03]  /*3020*/  IADD3 R176, P0, R176, R9, RZ ;  /* 0x00000009b0b07210 */ /* 0x000fc60007f1e0ff */
[----:B------:R-:W2:Y:S01]  /*3030*/  LDC R189, c[0x0][0x238] ;  /* 0x00008e00ffbd7b82 */ /* 0x000ea20000000800 */
[----:B------:R-:W-:Y:S01]  /*3040*/  SHF.R.S32.HI R137, RZ, 0x1f, R182 ;  /* 0x0000001fff897819 */ /* 0x000fe200000114b6 */
[----:B------:R3:W-:Y:S01]  /*3050*/  STL [R1+0x5ac], R176 ;  /* 0x0005acb001007387 */ /* 0x0007e20000100800 */
[----:B-1----:R-:W-:-:S05]  /*3060*/  IMAD R185, R185, 0x33, RZ ;  /* 0x00000033b9b97824 */ /* 0x002fca00078e02ff */
[----:B------:R-:W1:Y:S01]  /*3070*/  LDC R191, c[0x0][0x238] ;  /* 0x00008e00ffbf7b82 */ /* 0x000e620000000800 */
[----:B------:R-:W-:Y:S02]  /*3080*/  SHF.R.S32.HI R140, RZ, 0x1f, R185 ;  /* 0x0000001fff8c7819 */ /* 0x000fe400000114b9 */
[----:B---3--:R-:W-:Y:S01]  /*3090*/  IADD3 R176, P4, R171, R8, RZ ;  /* 0x00000008abb07210 */ /* 0x008fe20007f9e0ff */
[----:B0-----:R-:W-:-:S04]  /*30a0*/  IMAD R187, R187, 0x32, RZ ;  /* 0x00000032bbbb7824 */ /* 0x001fc800078e02ff */
[----:B------:R-:W0:Y:S01]  /*30b0*/  LDC R194, c[0x0][0x238] ;  /* 0x00008e00ffc27b82 */ /* 0x000e220000000800 */
[----:B------:R3:W-:Y:S01]  /*30c0*/  STL [R1+0x5b4], R176 ;  /* 0x0005b4b001007387 */ /* 0x0007e20000100800 */
[----:B------:R-:W-:Y:S01]  /*30d0*/  SHF.R.S32.HI R141, RZ, 0x1f, R187 ;  /* 0x0000001fff8d7819 */ /* 0x000fe200000114bb */
[----:B--2---:R-:W-:-:S05]  /*30e0*/  IMAD R189, R189, 0x31, RZ ;  /* 0x00000031bdbd7824 */ /* 0x004fca00078e02ff */
[----:B------:R-:W2:Y:S01]  /*30f0*/  LDC R196, c[0x0][0x238] ;  /* 0x00008e00ffc47b82 */ /* 0x000ea20000000800 */
[----:B---3--:R-:W-:Y:S02]  /*3100*/  IADD3 R176, P6, R171, R7, RZ ;  /* 0x00000007abb07210 */ /* 0x008fe40007fde0ff */
[----:B------:R-:W-:Y:S01]  /*3110*/  SHF.R.S32.HI R144, RZ, 0x1f, R189 ;  /* 0x0000001fff907819 */ /* 0x000fe200000114bd */
[----:B-1----:R-:W-:-:S04]  /*3120*/  IMAD R191, R191, 0x30, RZ ;  /* 0x00000030bfbf7824 */ /* 0x002fc800078e02ff */
[----:B------:R-:W1:Y:S01]  /*3130*/  LDC R198, c[0x0][0x238] ;  /* 0x00008e00ffc67b82 */ /* 0x000e620000000800 */
[----:B------:R3:W-:Y:S01]  /*3140*/  STL [R1+0x5bc], R176 ;  /* 0x0005bcb001007387 */ /* 0x0007e20000100800 */
[----:B------:R-:W-:Y:S01]  /*3150*/  SHF.R.S32.HI R146, RZ, 0x1f, R191 ;  /* 0x0000001fff927819 */ /* 0x000fe200000114bf */
[----:B0-----:R-:W-:-:S05]  /*3160*/  IMAD R194, R194, 0x2f, RZ ;  /* 0x0000002fc2c27824 */ /* 0x001fca00078e02ff */
[----:B------:R-:W0:Y:S01]  /*3170*/  LDC R200, c[0x0][0x238] ;  /* 0x00008e00ffc87b82 */ /* 0x000e220000000800 */
[----:B---3--:R-:W-:Y:S02]  /*3180*/  IADD3 R176, P5, R171, R6, RZ ;  /* 0x00000006abb07210 */ /* 0x008fe40007fbe0ff */
[----:B------:R-:W-:-:S03]  /*3190*/  SHF.R.S32.HI R149, RZ, 0x1f, R194 ;  /* 0x0000001fff957819 */ /* 0x000fc600000114c2 */
[----:B------:R3:W-:Y:S01]  /*31a0*/  STL [R1+0x5c4], R176 ;  /* 0x0005c4b001007387 */ /* 0x0007e20000100800 */
[----:B--2---:R-:W-:Y:S01]  /*31b0*/  IMAD R196, R196, 0x2e, RZ ;  /* 0x0000002ec4c47824 */ /* 0x004fe200078e02ff */
[----:B------:R-:W2:Y:S04]  /*31c0*/  LDC R203, c[0x0][0x238] ;  /* 0x00008e00ffcb7b82 */ /* 0x000ea80000000800 */
[----:B------:R-:W-:Y:S01]  /*31d0*/  SHF.R.S32.HI R152, RZ, 0x1f, R196 ;  /* 0x0000001fff987819 */ /* 0x000fe200000114c4 */
[----:B-1----:R-:W-:Y:S02]  /*31e0*/  IMAD R198, R198, 0x2d, RZ ;  /* 0x0000002dc6c67824 */ /* 0x002fe400078e02ff */
[----:B---3--:R-:W-:Y:S01]  /*31f0*/  IMAD.X R176, R166, 0x1, R5, P3 ;  /* 0x00000001a6b07824 */ /* 0x008fe200018e0605 */
[----:B------:R-:W1:Y:S02]  /*3200*/  LDC R205, c[0x0][0x238] ;  /* 0x00008e00ffcd7b82 */ /* 0x000e640000000800 */
[----:B------:R-:W-:-:S02]  /*3210*/  SHF.R.S32.HI R153, RZ, 0x1f, R198 ;  /* 0x0000001fff997819 */ /* 0x000fc400000114c6 */
[----:B------:R3:W-:Y:S01]  /*3220*/  STL [R1+0x590], R176 ;  /* 0x000590b001007387 */ /* 0x0007e20000100800 */
[----:B0-----:R-:W-:-:S03]  /*3230*/  IMAD R200, R200, 0x2c, RZ ;  /* 0x0000002cc8c87824 */ /* 0x001fc600078e02ff */
[----:B------:R-:W0:Y:S02]  /*3240*/  LDC R208, c[0x0][0x238] ;  /* 0x00008e00ffd07b82 */ /* 0x000e240000000800 */
[----:B------:R-:W-:Y:S02]  /*3250*/  SHF.R.S32.HI R156, RZ, 0x1f, R200 ;  /* 0x0000001fff9c7819 */ /* 0x000fe400000114c8 */
[----:B---3--:R-:W-:Y:S01]  /*3260*/  IADD3 R176, P3, R171, R9, RZ ;  /* 0x00000009abb07210 */ /* 0x008fe20007f7e0ff */
[----:B------:R-:W-:-:S03]  /*3270*/  IMAD.X R171, R166, 0x1, R4, P2 ;  /* 0x00000001a6ab7824 */ /* 0x000fc600010e0604 */
[----:B------:R-:W3:Y:S01]  /*3280*/  LDC R211, c[0x0][0x238] ;  /* 0x00008e00ffd37b82 */ /* 0x000ee20000000800 */
[----:B--2---:R-:W-:Y:S01]  /*3290*/  IMAD R203, R203, 0x2b, RZ ;  /* 0x0000002bcbcb7824 */ /* 0x004fe200078e02ff */
[----:B------:R2:W-:Y:S04]  /*32a0*/  STL [R1+0x5cc], R176 ;  /* 0x0005ccb001007387 */ /* 0x0005e80000100800 */
[----:B------:R-:W-:Y:S01]  /*32b0*/  SHF.R.S32.HI R159, RZ, 0x1f, R203 ;  /* 0x0000001fff9f7819 */ /* 0x000fe200000114cb */
[----:B------:R4:W-:Y:S01]  /*32c0*/  STL [R1+0x598], R171 ;  /* 0x000598ab01007387 */ /* 0x0009e20000100800 */
[----:B-1----:R-:W-:Y:S01]  /*32d0*/  IMAD R205, R205, 0x2a, RZ ;  /* 0x0000002acdcd7824 */ /* 0x002fe200078e02ff */
[----:B------:R-:W1:Y:S01]  /*32e0*/  LDC R213, c[0x0][0x238] ;  /* 0x00008e00ffd57b82 */ /* 0x000e620000000800 */
[----:B--2---:R-:W-:-:S03]  /*32f0*/  IADD3 R176, P2, R163, R8, RZ ;  /* 0x00000008a3b07210 */ /* 0x004fc60007f5e0ff */
[----:B------:R-:W-:Y:S01]  /*3300*/  SHF.R.S32.HI R161, RZ, 0x1f, R205 ;  /* 0x0000001fffa17819 */ /* 0x000fe200000114cd */
[----:B0-----:R-:W-:-:S03]  /*3310*/  IMAD R208, R208, 0x29, RZ ;  /* 0x00000029d0d07824 */ /* 0x001fc600078e02ff */
[----:B------:R-:W0:Y:S01]  /*3320*/  LDC R216, c[0x0][0x238] ;  /* 0x00008e00ffd87b82 */ /* 0x000e220000000800 */
[C---:B----4-:R-:W-:Y:S01]  /*3330*/  IMAD.X R171, R166.reuse, 0x1, R3, P1 ;  /* 0x00000001a6ab7824 */ /* 0x050fe200008e0603 */
[----:B------:R2:W-:Y:S01]  /*3340*/  STL [R1+0x5d4], R176 ;  /* 0x0005d4b001007387 */ /* 0x0005e20000100800 */
[----:B------:R-:W-:Y:S01]  /*3350*/  IMAD.X R166, R166, 0x1, R2, P0 ;  /* 0x00000001a6a67824 */ /* 0x000fe200000e0602 */
[----:B------:R-:W-:Y:S02]  /*3360*/  SHF.R.S32.HI R164, RZ, 0x1f, R208 ;  /* 0x0000001fffa47819 */ /* 0x000fe400000114d0 */
[----:B------:R4:W-:Y:S01]  /*3370*/  STL [R1+0x5a0], R171 ;  /* 0x0005a0ab01007387 */ /* 0x0009e20000100800 */
[----:B---3--:R-:W-:Y:S01]  /*3380*/  IMAD R211, R211, 0x28, RZ ;  /* 0x00000028d3d37824 */ /* 0x008fe200078e02ff */
[----:B------:R-:W3:Y:S01]  /*3390*/  LDC R219, c[0x0][0x238] ;  /* 0x00008e00ffdb7b82 */ /* 0x000ee20000000800 */
[----:B--2---:R-:W-:-:S03]  /*33a0*/  IADD3 R176, P1, R163, R7, RZ ;  /* 0x00000007a3b07210 */ /* 0x004fc60007f3e0ff */
[----:B------:R-:W-:Y:S02]  /*33b0*/  SHF.R.S32.HI R165, RZ, 0x1f, R211 ;  /* 0x0000001fffa57819 */ /* 0x000fe400000114d3 */
[----:B----4-:R-:W-:Y:S01]  /*33c0*/  IADD3 R171, P0, R163, R6, RZ ;  /* 0x00000006a3ab7210 */ /* 0x010fe20007f1e0ff */
[----:B------:R2:W-:Y:S01]  /*33d0*/  STL [R1+0x5dc], R176 ;  /* 0x0005dcb001007387 */ /* 0x0005e20000100800 */
[----:B-1----:R-:W-:Y:S01]  /*33e0*/  IMAD R213, R213, 0x27, RZ ;  /* 0x00000027d5d57824 */ /* 0x002fe200078e02ff */
[----:B------:R-:W1:Y:S02]  /*33f0*/  LDC R221, c[0x0][0x238] ;  /* 0x00008e00ffdd7b82 */ /* 0x000e640000000800 */
[----:B------:R4:W-:Y:S02]  /*3400*/  STL [R1+0x5a8], R166 ;  /* 0x0005a8a601007387 */ /* 0x0009e40000100800 */
[----:B------:R-:W-:Y:S01]  /*3410*/  SHF.R.S32.HI R168, RZ, 0x1f, R213 ;  /* 0x0000001fffa87819 */ /* 0x000fe200000114d5 */
[----:B0-----:R-:W-:Y:S01]  /*3420*/  IMAD R216, R216, 0x26, RZ ;  /* 0x00000026d8d87824 */ /* 0x001fe200078e02ff */
[----:B------:R0:W-:Y:S01]  /*3430*/  STL [R1+0x5e4], R171 ;  /* 0x0005e4ab01007387 */ /* 0x0001e20000100800 */
[----:B--2---:R-:W-:Y:S01]  /*3440*/  IMAD.X R176, R158, 0x1, R5, P4 ;  /* 0x000000019eb07824 */ /* 0x004fe200020e0605 */
[----:B------:R-:W2:Y:S02]  /*3450*/  LDC R224, c[0x0][0x238] ;  /* 0x00008e00ffe07b82 */ /* 0x000ea40000000800 */
[----:B------:R-:W-:-:S02]  /*3460*/  SHF.R.S32.HI R170, RZ, 0x1f, R216 ;  /* 0x0000001fffaa7819 */ /* 0x000fc400000114d8 */
[----:B----4-:R-:W-:Y:S01]  /*3470*/  IADD3 R166, P4, R163, R9, RZ ;  /* 0x00000009a3a67210 */ /* 0x010fe20007f9e0ff */
[----:B------:R-:W-:Y:S01]  /*3480*/  STL [R1+0x5b0], R176 ;  /* 0x0005b0b001007387 */ /* 0x000fe20000100800 */
[----:B---3--:R-:W-:Y:S02]  /*3490*/  IMAD R219, R219, 0x25, RZ ;  /* 0x00000025dbdb7824 */ /* 0x008fe400078e02ff */
[----:B0-----:R-:W-:Y:S01]  /*34a0*/  IMAD.X R171, R158, 0x1, R4, P6 ;  /* 0x000000019eab7824 */ /* 0x001fe200030e0604 */
[----:B------:R-:W-:Y:S01]  /*34b0*/  IADD3 R163, P6, R155, R8, RZ ;  /* 0x000000089ba37210 */ /* 0x000fe20007fde0ff */
[----:B------:R0:W-:Y:S01]  /*34c0*/  STL [R1+0x5ec], R166 ;  /* 0x0005eca601007387 */ /* 0x0001e20000100800 */
[----:B------:R-:W3:Y:S01]  /*34d0*/  LDC R227, c[0x0][0x238] ;  /* 0x00008e00ffe37b82 */ /* 0x000ee20000000800 */
[----:B------:R-:W-:Y:S02]  /*34e0*/  SHF.R.S32.HI R173, RZ, 0x1f, R219 ;  /* 0x0000001fffad7819 */ /* 0x000fe400000114db */
[----:B------:R4:W-:Y:S01]  /*34f0*/  STL [R1+0x5b8], R171 ;  /* 0x0005b8ab01007387 */ /* 0x0009e20000100800 */
[----:B-1----:R-:W-:-:S03]  /*3500*/  IMAD R221, R221, 0x24, RZ ;  /* 0x00000024dddd7824 */ /* 0x002fc600078e02ff */
[----:B------:R1:W-:Y:S01]  /*3510*/  STL [R1+0x5f4], R163 ;  /* 0x0005f4a301007387 */ /* 0x0003e20000100800 */
[----:B------:R-:W5:Y:S01]  /*3520*/  LDC R229, c[0x0][0x238] ;  /* 0x00008e00ffe57b82 */ /* 0x000f620000000800 */
[----:B0-----:R-:W-:Y:S01]  /*3530*/  IMAD.X R166, R158, 0x1, R3, P5 ;  /* 0x000000019ea67824 */ /* 0x001fe200028e0603 */
[----:B------:R-:W-:Y:S02]  /*3540*/  SHF.R.S32.HI R174, RZ, 0x1f, R221 ;  /* 0x0000001fffae7819 */ /* 0x000fe400000114dd */
[----:B----4-:R-:W-:Y:S02]  /*3550*/  IADD3 R171, P5, R155, R7, RZ ;  /* 0x000000079bab7210 */ /* 0x010fe40007fbe0ff */
[----:B------:R0:W-:Y:S01]  /*3560*/  STL [R1+0x5c0], R166 ;  /* 0x0005c0a601007387 */ /* 0x0001e20000100800 */
[----:B--2---:R-:W-:Y:S01]  /*3570*/  IMAD R224, R224, 0x23, RZ ;  /* 0x00000023e0e07824 */ /* 0x004fe200078e02ff */
[----:B------:R-:W2:Y:S01]  /*3580*/  LDC R231, c[0x0][0x238] ;  /* 0x00008e00ffe77b82 */ /* 0x000ea20000000800 */
[----:B-1----:R-:W-:Y:S01]  /*3590*/  IMAD.X R163, R158, 0x1, R2, P3 ;  /* 0x000000019ea37824 */ /* 0x002fe200018e0602 */
[----:B------:R-:W-:Y:S01]  /*35a0*/  STL [R1+0x5fc], R171 ;  /* 0x0005fcab01007387 */ /* 0x000fe20000100800 */
[----:B------:R-:W-:Y:S01]  /*35b0*/  IMAD.X R158, R150, 0x1, R5, P2 ;  /* 0x00000001969e7824 */ /* 0x000fe200010e0605 */
[----:B------:R-:W-:-:S02]  /*35c0*/  SHF.R.S32.HI R177, RZ, 0x1f, R224 ;  /* 0x0000001fffb17819 */ /* 0x000fc400000114e0 */
[----:B------:R1:W-:Y:S01]  /*35d0*/  STL [R1+0x5c8], R163 ;  /* 0x0005c8a301007387 */ /* 0x0003e20000100800 */
[----:B0-----:R-:W-:Y:S01]  /*35e0*/  IADD3 R166, P3, R155, R6, RZ ;  /* 0x000000069ba67210 */ /* 0x001fe20007f7e0ff */
[----:B---3--:R-:W-:Y:S01]  /*35f0*/  IMAD R227, R227, 0x22, RZ ;  /* 0x00000022e3e37824 */ /* 0x008fe200078e02ff */
[----:B------:R-:W0:Y:S03]  /*3600*/  LDC R232, c[0x0][0x238] ;  /* 0x00008e00ffe87b82 */ /* 0x000e260000000800 */
[----:B------:R-:W-:Y:S01]  /*3610*/  STL [R1+0x604], R166 ;  /* 0x000604a601007387 */ /* 0x000fe20000100800 */
[----:B------:R-:W-:Y:S02]  /*3620*/  SHF.R.S32.HI R179, RZ, 0x1f, R227 ;  /* 0x0000001fffb37819 */ /* 0x000fe400000114e3 */
[----:B-1----:R-:W-:Y:S01]  /*3630*/  IADD3 R163, P2, R155, R9, RZ ;  /* 0x000000099ba37210 */ /* 0x002fe20007f5e0ff */
[----:B------:R-:W-:Y:S01]  /*3640*/  IMAD.X R155, R150, 0x1, R4, P1 ;  /* 0x00000001969b7824 */ /* 0x000fe200008e0604 */
[----:B------:R1:W-:Y:S01]  /*3650*/  STL [R1+0x5d0], R158 ;  /* 0x0005d09e01007387 */ /* 0x0003e20000100800 */
[----:B-----5:R-:W-:Y:S01]  /*3660*/  IMAD R229, R229, 0x21, RZ ;  /* 0x00000021e5e57824 */ /* 0x020fe200078e02ff */
[----:B------:R-:W3:Y:S02]  /*3670*/  LDC R233, c[0x0][0x238] ;  /* 0x00008e00ffe97b82 */ /* 0x000ee40000000800 */
[----:B------:R4:W-:Y:S01]  /*3680*/  STL [R1+0x60c], R163 ;  /* 0x00060ca301007387 */ /* 0x0009e20000100800 */
[----:B--2---:R-:W-:Y:S01]  /*3690*/  IMAD.SHL.U32 R231, R231, 0x20, RZ ;  /* 0x00000020e7e77824 */ /* 0x004fe200078e00ff */
[----:B------:R-:W-:-:S02]  /*36a0*/  SHF.R.S32.HI R181, RZ, 0x1f, R229 ;  /* 0x0000001fffb57819 */ /* 0x000fc400000114e5 */
[----:B------:R2:W-:Y:S01]  /*36b0*/  STL [R1+0x5d8], R155 ;  /* 0x0005d89b01007387 */ /* 0x0005e20000100800 */
[C---:B-1----:R-:W-:Y:S01]  /*36c0*/  IADD3 R158, P1, R147.reuse, R8, RZ ;  /* 0x00000008939e7210 */ /* 0x042fe20007f3e0ff */
[----:B------:R-:W1:Y:S01]  /*36d0*/  LDC R234, c[0x0][0x238] ;  /* 0x00008e00ffea7b82 */ /* 0x000e620000000800 */
[----:B------:R-:W-:Y:S01]  /*36e0*/  SHF.R.S32.HI R183, RZ, 0x1f, R231 ;  /* 0x0000001fffb77819 */ /* 0x000fe200000114e7 */
[----:B----4-:R-:W-:Y:S02]  /*36f0*/  IMAD.X R163, R150, 0x1, R3, P0 ;  /* 0x0000000196a37824 */ /* 0x010fe400000e0603 */
[----:B------:R4:W-:Y:S01]  /*3700*/  STL [R1+0x614], R158 ;  /* 0x0006149e01007387 */ /* 0x0009e20000100800 */
[----:B0-----:R-:W-:Y:S01]  /*3710*/  IMAD R232, R232, 0x1f, RZ ;  /* 0x0000001fe8e87824 */ /* 0x001fe200078e02ff */
[----:B--2---:R-:W-:Y:S02]  /*3720*/  IADD3 R155, P0, R147, R7, RZ ;  /* 0x00000007939b7210 */ /* 0x004fe40007f1e0ff */
[----:B------:R-:W-:Y:S01]  /*3730*/  STL [R1+0x5e0], R163 ;  /* 0x0005e0a301007387 */ /* 0x000fe20000100800 */
[----:B------:R-:W0:Y:S01]  /*3740*/  LDC R235, c[0x0][0x238] ;  /* 0x00008e00ffeb7b82 */ /* 0x000e220000000800 */
[----:B------:R-:W-:-:S02]  /*3750*/  SHF.R.S32.HI R184, RZ, 0x1f, R232 ;  /* 0x0000001fffb87819 */ /* 0x000fc400000114e8 */
[----:B------:R2:W-:Y:S01]  /*3760*/  STL [R1+0x61c], R155 ;  /* 0x00061c9b01007387 */ /* 0x0005e20000100800 */
[----:B----4-:R-:W-:Y:S01]  /*3770*/  IMAD.X R158, R150, 0x1, R2, P4 ;  /* 0x00000001969e7824 */ /* 0x010fe200020e0602 */
[----:B------:R-:W-:Y:S01]  /*3780*/  IADD3 R150, P4, R147, R6, RZ ;  /* 0x0000000693967210 */ /* 0x000fe20007f9e0ff */
[----:B---3--:R-:W-:Y:S02]  /*3790*/  IMAD R233, R233, 0x1e, RZ ;  /* 0x0000001ee9e97824 */ /* 0x008fe400078e02ff */
[----:B------:R-:W3:Y:S01]  /*37a0*/  LDC R236, c[0x0][0x238] ;  /* 0x00008e00ffec7b82 */ /* 0x000ee20000000800 */
[----:B------:R-:W-:Y:S02]  /*37b0*/  STL [R1+0x5e8], R158 ;  /* 0x0005e89e01007387 */ /* 0x000fe40000100800 */
[----:B------:R-:W-:Y:S01]  /*37c0*/  SHF.R.S32.HI R186, RZ, 0x1f, R233 ;  /* 0x0000001fffba7819 */ /* 0x000fe200000114e9 */
[----:B--2---:R-:W-:Y:S01]  /*37d0*/  IMAD.X R155, R142, 0x1, R5, P6 ;  /* 0x000000018e9b7824 */ /* 0x004fe200030e0605 */
[----:B------:R-:W-:Y:S01]  /*37e0*/  IADD3 R147, P6, R147, R9, RZ ;  /* 0x0000000993937210 */ /* 0x000fe20007fde0ff */
[----:B------:R2:W-:Y:S01]  /*37f0*/  STL [R1+0x624], R150 ;  /* 0x0006249601007387 */ /* 0x0005e20000100800 */
[----:B-1----:R-:W-:Y:S01]  /*3800*/  IMAD R234, R234, 0x1d, RZ ;  /* 0x0000001deaea7824 */ /* 0x002fe200078e02ff */
[----:B------:R-:W1:Y:S02]  /*3810*/  LDC R237, c[0x0][0x238] ;  /* 0x00008e00ffed7b82 */ /* 0x000e640000000800 */
[----:B------:R4:W-:Y:S02]  /*3820*/  STL [R1+0x5f0], R155 ;  /* 0x0005f09b01007387 */ /* 0x0009e40000100800 */
[----:B------:R-:W-:-:S02]  /*3830*/  SHF.R.S32.HI R188, RZ, 0x1f, R234 ;  /* 0x0000001fffbc7819 */ /* 0x000fc400000114ea */
[----:B------:R5:W-:Y:S01]  /*3840*/  STL [R1+0x62c], R147 ;  /* 0x00062c9301007387 */ /* 0x000be20000100800 */
[----:B0-----:R-:W-:Y:S01]  /*3850*/  IMAD R235, R235, 0x1c, RZ ;  /* 0x0000001cebeb7824 */ /* 0x001fe200078e02ff */
[----:B------:R-:W0:Y:S01]  /*3860*/  LDC R238, c[0x0][0x238] ;  /* 0x00008e00ffee7b82 */ /* 0x000e220000000800 */
[----:B--2---:R-:W-:Y:S01]  /*3870*/  IMAD.X R150, R142, 0x1, R4, P5 ;  /* 0x000000018e967824 */ /* 0x004fe200028e0604 */
[----:B----4-:R-:W-:-:S04]  /*3880*/  IADD3 R155, P5, R139, R8, RZ ;  /* 0x000000088b9b7210 */ /* 0x010fc80007fbe0ff */
[----:B------:R2:W-:Y:S01]  /*3890*/  STL [R1+0x5f8], R150 ;  /* 0x0005f89601007387 */ /* 0x0005e20000100800 */
[----:B---3--:R-:W-:Y:S01]  /*38a0*/  IMAD R236, R236, 0x1b, RZ ;  /* 0x0000001becec7824 */ /* 0x008fe200078e02ff */
[----:B------:R-:W-:Y:S01]  /*38b0*/  SHF.R.S32.HI R190, RZ, 0x1f, R235 ;  /* 0x0000001fffbe7819 */ /* 0x000fe200000114eb */
[C---:B-----5:R-:W-:Y:S01]  /*38c0*/  IMAD.X R147, R142.reuse, 0x1, R3, P3 ;  /* 0x000000018e937824 */ /* 0x060fe200018e0603 */
[----:B------:R-:W-:Y:S01]  /*38d0*/  STL [R1+0x634], R155 ;  /* 0x0006349b01007387 */ /* 0x000fe20000100800 */
[----:B------:R-:W-:Y:S01]  /*38e0*/  IMAD.X R142, R142, 0x1, R2, P2 ;  /* 0x000000018e8e7824 */ /* 0x000fe200010e0602 */
[----:B------:R-:W3:Y:S01]  /*38f0*/  LDC R239, c[0x0][0x238] ;  /* 0x00008e00ffef7b82 */ /* 0x000ee20000000800 */
[----:B------:R-:W-:Y:S01]  /*3900*/  SHF.R.S32.HI R192, RZ, 0x1f, R236 ;  /* 0x0000001fffc07819 */ /* 0x000fe200000114ec */
[----:B------:R4:W-:Y:S01]  /*3910*/  STL [R1+0x600], R147 ;  /* 0x0006009301007387 */ /* 0x0009e20000100800 */
[----:B--2---:R-:W-:Y:S01]  /*3920*/  IADD3 R150, P3, R139, R7, RZ ;  /* 0x000000078b967210 */ /* 0x004fe20007f7e0ff */
[----:B-1----:R-:W-:-:S04]  /*3930*/  IMAD R237, R237, 0x1a, RZ ;  /* 0x0000001aeded7824 */ /* 0x002fc800078e02ff */
[----:B------:R-:W1:Y:S01]  /*3940*/  LDC R240, c[0x0][0x238] ;  /* 0x00008e00fff07b82 */ /* 0x000e620000000800 */
[----:B------:R2:W-:Y:S01]  /*3950*/  STL [R1+0x63c], R150 ;  /* 0x00063c9601007387 */ /* 0x0005e20000100800 */
[----:B------:R-:W-:Y:S02]  /*3960*/  SHF.R.S32.HI R193, RZ, 0x1f, R237 ;  /* 0x0000001fffc17819 */ /* 0x000fe400000114ed */
[----:B----4-:R-:W-:Y:S01]  /*3970*/  IADD3 R147, P2, R139, R6, RZ ;  /* 0x000000068b937210 */ /* 0x010fe20007f5e0ff */
[----:B------:R4:W-:Y:S01]  /*3980*/  STL [R1+0x608], R142 ;  /* 0x0006088e01007387 */ /* 0x0009e20000100800 */
[----:B0-----:R-:W-:Y:S02]  /*3990*/  IMAD R238, R238, 0x19, RZ ;  /* 0x00000019eeee7824 */ /* 0x001fe400078e02ff */
[----:B------:R-:W0:Y:S01]  /*39a0*/  LDC R241, c[0x0][0x238] ;  /* 0x00008e00fff17b82 */ /* 0x000e220000000800 */
[----:B------:R5:W-:Y:S01]  /*39b0*/  STL [R1+0x644], R147 ;  /* 0x0006449301007387 */ /* 0x000be20000100800 */
[----:B--2---:R-:W-:Y:S01]  /*39c0*/  IMAD.X R150, R134, 0x1, R5, P1 ;  /* 0x0000000186967824 */ /* 0x004fe200008e0605 */
[----:B------:R-:W-:-:S02]  /*39d0*/  SHF.R.S32.HI R195, RZ, 0x1f, R238 ;  /* 0x0000001fffc37819 */ /* 0x000fc400000114ee */
[----:B----4-:R-:W-:Y:S02]  /*39e0*/  IADD3 R142, P1, R139, R9, RZ ;  /* 0x000000098b8e7210 */ /* 0x010fe40007f3e0ff */
[----:B------:R-:W-:Y:S01]  /*39f0*/  STL [R1+0x610], R150 ;  /* 0x0006109601007387 */ /* 0x000fe20000100800 */
[----:B---3--:R-:W-:Y:S01]  /*3a00*/  IMAD R239, R239, 0x18, RZ ;  /* 0x00000018efef7824 */ /* 0x008fe200078e02ff */
[----:B------:R-:W2:Y:S01]  /*3a10*/  LDC R242, c[0x0][0x238] ;  /* 0x00008e00fff27b82 */ /* 0x000ea20000000800 */
[----:B-----5:R-:W-:Y:S01]  /*3a20*/  IMAD.X R147, R134, 0x1, R4, P0 ;  /* 0x0000000186937824 */ /* 0x020fe200000e0604 */
[----:B------:R-:W-:Y:S01]  /*3a30*/  IADD3 R139, P0, R131, R8, RZ ;  /* 0x00000008838b7210 */ /* 0x000fe20007f1e0ff */
[----:B------:R3:W-:Y:S01]  /*3a40*/  STL [R1+0x64c], R142 ;  /* 0x00064c8e01007387 */ /* 0x0007e20000100800 */
[----:B------:R-:W-:Y:S01]  /*3a50*/  SHF.R.S32.HI R197, RZ, 0x1f, R239 ;  /* 0x0000001fffc57819 */ /* 0x000fe200000114ef */
[----:B-1----:R-:W-:Y:S02]  /*3a60*/  IMAD R240, R240, 0x17, RZ ;  /* 0x00000017f0f07824 */ /* 0x002fe400078e02ff */
[----:B------:R1:W-:Y:S01]  /*3a70*/  STL [R1+0x618], R147 ;  /* 0x0006189301007387 */ /* 0x0003e20000100800 */
[----:B------:R-:W4:Y:S03]  /*3a80*/  LDC R243, c[0x0][0x238] ;  /* 0x00008e00fff37b82 */ /* 0x000f260000000800 */
[----:B------:R5:W-:Y:S01]  /*3a90*/  STL [R1+0x654], R139 ;  /* 0x0006548b01007387 */ /* 0x000be20000100800 */
[----:B------:R-:W-:Y:S01]  /*3aa0*/  SHF.R.S32.HI R199, RZ, 0x1f, R240 ;  /* 0x0000001fffc77819 */ /* 0x000fe200000114f0 */
[----:B---3--:R-:W-:-:S02]  /*3ab0*/  IMAD.X R142, R134, 0x1, R3, P4 ;  /* 0x00000001868e7824 */ /* 0x008fc400020e0603 */
[----:B0-----:R-:W-:Y:S01]  /*3ac0*/  IMAD R241, R241, 0x16, RZ ;  /* 0x00000016f1f17824 */ /* 0x001fe200078e02ff */
[----:B------:R-:W0:Y:S01]  /*3ad0*/  LDC R244, c[0x0][0x238] ;  /* 0x00008e00fff47b82 */ /* 0x000e220000000800 */
[C---:B-1----:R-:W-:Y:S01]  /*3ae0*/  IADD3 R147, P4, R131.reuse, R7, RZ ;  /* 0x0000000783937210 */ /* 0x042fe20007f9e0ff */
[----:B------:R1:W-:Y:S02]  /*3af0*/  STL [R1+0x620], R142 ;  /* 0x0006208e01007387 */ /* 0x0003e40000100800 */
[----:B------:R-:W-:Y:S01]  /*3b00*/  SHF.R.S32.HI R201, RZ, 0x1f, R241 ;  /* 0x0000001fffc97819 */ /* 0x000fe200000114f1 */
[----:B-----5:R-:W-:Y:S01]  /*3b10*/  IMAD.X R139, R134, 0x1, R2, P6 ;  /* 0x00000001868b7824 */ /* 0x020fe200030e0602 */
[----:B------:R-:W-:Y:S01]  /*3b20*/  STL [R1+0x65c], R147 ;  /* 0x00065c9301007387 */ /* 0x000fe20000100800 */
[----:B------:R-:W-:Y:S01]  /*3b30*/  IMAD.X R134, R126, 0x1, R5, P5 ;  /* 0x000000017e867824 */ /* 0x000fe200028e0605 */
[----:B------:R-:W3:Y:S01]  /*3b40*/  LDC R245, c[0x0][0x238] ;  /* 0x00008e00fff57b82 */ /* 0x000ee20000000800 */
[----:B--2---:R-:W-:Y:S01]  /*3b50*/  IMAD R242, R242, 0x15, RZ ;  /* 0x00000015f2f27824 */ /* 0x004fe200078e02ff */
[----:B------:R2:W-:Y:S01]  /*3b60*/  STL [R1+0x628], R139 ;  /* 0x0006288b01007387 */ /* 0x0005e20000100800 */
[----:B-1----:R-:W-:-:S03]  /*3b70*/  IADD3 R142, P6, R131, R6, RZ ;  /* 0x00000006838e7210 */ /* 0x002fc60007fde0ff */
[----:B------:R-:W-:Y:S01]  /*3b80*/  SHF.R.S32.HI R202, RZ, 0x1f, R242 ;  /* 0x0000001fffca7819 */ /* 0x000fe200000114f2 */
[----:B----4-:R-:W-:Y:S01]  /*3b90*/  IMAD R243, R243, 0x14, RZ ;  /* 0x00000014f3f37824 */ /* 0x010fe200078e02ff */
[----:B------:R-:W-:Y:S01]  /*3ba0*/  STL [R1+0x664], R142 ;  /* 0x0006648e01007387 */ /* 0x000fe20000100800 */
[----:B------:R-:W1:Y:S01]  /*3bb0*/  LDC R246, c[0x0][0x238] ;  /* 0x00008e00fff67b82 */ /* 0x000e620000000800 */
[----:B--2---:R-:W-:Y:S01]  /*3bc0*/  IADD3 R139, P5, R131, R9, RZ ;  /* 0x00000009838b7210 */ /* 0x004fe20007fbe0ff */
[----:B------:R-:W-:Y:S01]  /*3bd0*/  IMAD.X R131, R126, 0x1, R4, P3 ;  /* 0x000000017e837824 */ /* 0x000fe200018e0604 */
[----:B------:R2:W-:Y:S01]  /*3be0*/  STL [R1+0x630], R134 ;  /* 0x0006308601007387 */ /* 0x0005e20000100800 */
[----:B------:R-:W-:Y:S01]  /*3bf0*/  SHF.R.S32.HI R204, RZ, 0x1f, R243 ;  /* 0x0000001fffcc7819 */ /* 0x000fe200000114f3 */
[----:B0-----:R-:W-:Y:S02]  /*3c00*/  IMAD R244, R244, 0x13, RZ ;  /* 0x00000013f4f47824 */ /* 0x001fe400078e02ff */
[----:B------:R0:W-:Y:S01]  /*3c10*/  STL [R1+0x66c], R139 ;  /* 0x00066c8b01007387 */ /* 0x0001e20000100800 */
[----:B------:R-:W4:Y:S02]  /*3c20*/  LDC R247, c[0x0][0x238] ;  /* 0x00008e00fff77b82 */ /* 0x000f240000000800 */
[----:B------:R-:W-:Y:S01]  /*3c30*/  SHF.R.S32.HI R206, RZ, 0x1f, R244 ;  /* 0x0000001fffce7819 */ /* 0x000fe200000114f4 */
[----:B------:R5:W-:Y:S01]  /*3c40*/  STL [R1+0x638], R131 ;  /* 0x0006388301007387 */ /* 0x000be20000100800 */
[----:B--2---:R-:W-:Y:S01]  /*3c50*/  IADD3 R134, P3, R123, R8, RZ ;  /* 0x000000087b867210 */ /* 0x004fe20007f7e0ff */
[----:B---3--:R-:W-:-:S03]  /*3c60*/  IMAD R245, R245, 0x12, RZ ;  /* 0x00000012f5f57824 */ /* 0x008fc600078e02ff */
[----:B------:R-:W2:Y:S01]  /*3c70*/  LDC R248, c[0x0][0x238] ;  /* 0x00008e00fff87b82 */ /* 0x000ea20000000800 */
[----:B0-----:R-:W-:Y:S01]  /*3c80*/  IMAD.X R139, R126, 0x1, R3, P2 ;  /* 0x000000017e8b7824 */ /* 0x001fe200010e0603 */
[----:B------:R0:W-:Y:S01]  /*3c90*/  STL [R1+0x674], R134 ;  /* 0x0006748601007387 */ /* 0x0001e20000100800 */
[----:B------:R-:W-:Y:S02]  /*3ca0*/  SHF.R.S32.HI R207, RZ, 0x1f, R245 ;  /* 0x0000001fffcf7819 */ /* 0x000fe400000114f5 */
[C---:B-----5:R-:W-:Y:S01]  /*3cb0*/  IADD3 R131, P2, R123.reuse, R7, RZ ;  /* 0x000000077b837210 */ /* 0x060fe20007f5e0ff */
[----:B------:R-:W-:Y:S01]  /*3cc0*/  STL [R1+0x640], R139 ;  /* 0x0006408b01007387 */ /* 0x000fe20000100800 */
[----:B-1----:R-:W-:Y:S01]  /*3cd0*/  IMAD R246, R246, 0x11, RZ ;  /* 0x00000011f6f67824 */ /* 0x002fe200078e02ff */
[----:B------:R-:W1:Y:S02]  /*3ce0*/  LDC R249, c[0x0][0x238] ;  /* 0x00008e00fff97b82 */ /* 0x000e640000000800 */
[----:B------:R3:W-:Y:S01]  /*3cf0*/  STL [R1+0x67c], R131 ;  /* 0x00067c8301007387 */ /* 0x0007e20000100800 */
[----:B0-----:R-:W-:Y:S01]  /*3d00*/  IMAD.X R134, R126, 0x1, R2, P1 ;  /* 0x000000017e867824 */ /* 0x001fe200008e0602 */
[----:B------:R-:W-:-:S02]  /*3d10*/  IADD3 R126, P1, R123, R6, RZ ;  /* 0x000000067b7e7210 */ /* 0x000fc40007f3e0ff */
[----:B------:R-:W-:Y:S01]  /*3d20*/  SHF.R.S32.HI R209, RZ, 0x1f, R246 ;  /* 0x0000001fffd17819 */ /* 0x000fe200000114f6 */
[----:B----4-:R-:W-:Y:S01]  /*3d30*/  IMAD.SHL.U32 R247, R247, 0x10, RZ ;  /* 0x00000010f7f77824 */ /* 0x010fe200078e00ff */
[----:B------:R-:W-:Y:S01]  /*3d40*/  STL [R1+0x648], R134 ;  /* 0x0006488601007387 */ /* 0x000fe20000100800 */
[----:B------:R-:W0:Y:S01]  /*3d50*/  LDC R250, c[0x0][0x238] ;  /* 0x00008e00fffa7b82 */ /* 0x000e220000000800 */
[----:B---3--:R-:W-:Y:S01]  /*3d60*/  IMAD.X R131, R118, 0x1, R5, P0 ;  /* 0x0000000176837824 */ /* 0x008fe200000e0605 */
[----:B------:R-:W-:Y:S01]  /*3d70*/  IADD3 R123, P0, R123, R9, RZ ;  /* 0x000000097b7b7210 */ /* 0x000fe20007f1e0ff */
[----:B------:R3:W-:Y:S01]  /*3d80*/  STL [R1+0x684], R126 ;  /* 0x0006847e01007387 */ /* 0x0007e20000100800 */
[----:B------:R-:W-:Y:S01]  /*3d90*/  SHF.R.S32.HI R210, RZ, 0x1f, R247 ;  /* 0x0000001fffd27819 */ /* 0x000fe200000114f7 */
[----:B--2---:R-:W-:Y:S02]  /*3da0*/  IMAD R248, R248, 0xf, RZ ;  /* 0x0000000ff8f87824 */ /* 0x004fe400078e02ff */
[----:B------:R2:W-:Y:S01]  /*3db0*/  STL [R1+0x650], R131 ;  /* 0x0006508301007387 */ /* 0x0005e20000100800 */
[----:B------:R-:W4:Y:S02]  /*3dc0*/  LDC R251, c[0x0][0x238] ;  /* 0x00008e00fffb7b82 */ /* 0x000f240000000800 */
[----:B------:R-:W-:Y:S01]  /*3dd0*/  SHF.R.S32.HI R212, RZ, 0x1f, R248 ;  /* 0x0000001fffd47819 */ /* 0x000fe200000114f8 */
[----:B------:R5:W-:Y:S01]  /*3de0*/  STL [R1+0x68c], R123 ;  /* 0x00068c7b01007387 */ /* 0x000be20000100800 */
[----:B---3--:R-:W-:-:S02]  /*3df0*/  IMAD.X R126, R118, 0x1, R4, P4 ;  /* 0x00000001767e7824 */ /* 0x008fc400020e0604 */
[----:B-1----:R-:W-:Y:S02]  /*3e00*/  IMAD R249, R249, 0xe, RZ ;  /* 0x0000000ef9f97824 */ /* 0x002fe400078e02ff */
[----:B------:R-:W1:Y:S01]  /*3e10*/  LDC R252, c[0x0][0x238] ;  /* 0x00008e00fffc7b82 */ /* 0x000e620000000800 */
[C---:B--2---:R-:W-:Y:S01]  /*3e20*/  IADD3 R131, P4, R115.reuse, R8, RZ ;  /* 0x0000000873837210 */ /* 0x044fe20007f9e0ff */
[----:B------:R2:W-:Y:S01]  /*3e30*/  STL [R1+0x658], R126 ;  /* 0x0006587e01007387 */ /* 0x0005e20000100800 */
[----:B------:R-:W-:Y:S01]  /*3e40*/  SHF.R.S32.HI R214, RZ, 0x1f, R249 ;  /* 0x0000001fffd67819 */ /* 0x000fe200000114f9 */
[C---:B-----5:R-:W-:Y:S02]  /*3e50*/  IMAD.X R123, R118.reuse, 0x1, R3, P6 ;  /* 0x00000001767b7824 */ /* 0x060fe400030e0603 */
[----:B------:R-:W-:Y:S01]  /*3e60*/  STL [R1+0x694], R131 ;  /* 0x0006948301007387 */ /* 0x000fe20000100800 */
[----:B------:R-:W-:Y:S01]  /*3e70*/  IMAD.X R118, R118, 0x1, R2, P5 ;  /* 0x0000000176767824 */ /* 0x000fe200028e0602 */
[----:B------:R-:W3:Y:S01]  /*3e80*/  LDC R176, c[0x0][0x238] ;  /* 0x00008e00ffb07b82 */ /* 0x000ee20000000800 */
[----:B0-----:R-:W-:Y:S01]  /*3e90*/  IMAD R250, R250, 0xd, RZ ;  /* 0x0000000dfafa7824 */ /* 0x001fe200078e02ff */
[----:B------:R0:W-:Y:S01]  /*3ea0*/  STL [R1+0x660], R123 ;  /* 0x0006607b01007387 */ /* 0x0001e20000100800 */
[----:B--2---:R-:W-:-:S03]  /*3eb0*/  IADD3 R126, P6, R115, R7, RZ ;  /* 0x00000007737e7210 */ /* 0x004fc60007fde0ff */
[----:B------:R-:W-:Y:S01]  /*3ec0*/  SHF.R.S32.HI R215, RZ, 0x1f, R250 ;  /* 0x0000001fffd77819 */ /* 0x000fe200000114fa */
[----:B----4-:R-:W-:Y:S01]  /*3ed0*/  IMAD R251, R251, 0xc, RZ ;  /* 0x0000000cfbfb7824 */ /* 0x010fe200078e02ff */
[----:B------:R2:W-:Y:S01]  /*3ee0*/  STL [R1+0x69c], R126 ;  /* 0x00069c7e01007387 */ /* 0x0005e20000100800 */
[----:B------:R-:W4:Y:S01]  /*3ef0*/  LDC R171, c[0x0][0x238] ;  /* 0x00008e00ffab7b82 */ /* 0x000f220000000800 */
[----:B0-----:R-:W-:Y:S02]  /*3f00*/  IADD3 R123, P5, R115, R6, RZ ;  /* 0x00000006737b7210 */ /* 0x001fe40007fbe0ff */
[----:B------:R0:W-:Y:S01]  /*3f10*/  STL [R1+0x668], R118 ;  /* 0x0006687601007387 */ /* 0x0001e20000100800 */
[----:B------:R-:W-:Y:S01]  /*3f20*/  SHF.R.S32.HI R217, RZ, 0x1f, R251 ;  /* 0x0000001fffd97819 */ /* 0x000fe200000114fb */
[----:B-1----:R-:W-:Y:S02]  /*3f30*/  IMAD R252, R252, 0xb, RZ ;  /* 0x0000000bfcfc7824 */ /* 0x002fe400078e02ff */
[----:B------:R1:W-:Y:S01]  /*3f40*/  STL [R1+0x6a4], R123 ;  /* 0x0006a47b01007387 */ /* 0x0003e20000100800 */
[----:B--2---:R-:W-:-:S02]  /*3f50*/  IMAD.X R126, R110, 0x1, R5, P3 ;  /* 0x000000016e7e7824 */ /* 0x004fc400018e0605 */
[----:B------:R-:W-:Y:S02]  /*3f60*/  SHF.R.S32.HI R218, RZ, 0x1f, R252 ;  /* 0x0000001fffda7819 */ /* 0x000fe400000114fc */
[----:B0-----:R-:W-:Y:S01]  /*3f70*/  IADD3 R118, P3, R115, R9, RZ ;  /* 0x0000000973767210 */ /* 0x001fe20007f7e0ff */
[----:B------:R-:W-:Y:S01]  /*3f80*/  STL [R1+0x670], R126 ;  /* 0x0006707e01007387 */ /* 0x000fe20000100800 */
[----:B---3--:R-:W-:Y:S02]  /*3f90*/  IMAD R176, R176, 0xa, RZ ;  /* 0x0000000ab0b07824 */ /* 0x008fe400078e02ff */
[----:B-1----:R-:W-:Y:S01]  /*3fa0*/  IMAD.X R123, R110, 0x1, R4, P2 ;  /* 0x000000016e7b7824 */ /* 0x002fe200010e0604 */
[----:B------:R-:W-:Y:S01]  /*3fb0*/  IADD3 R115, P2, R107, R8, RZ ;  /* 0x000000086b737210 */ /* 0x000fe20007f5e0ff */
[----:B------:R0:W-:Y:S04]  /*3fc0*/  STL [R1+0x6ac], R118 ;  /* 0x0006ac7601007387 */ /* 0x0001e80000100800 */
[----:B------:R1:W-:Y:S01]  /*3fd0*/  STL [R1+0x678], R123 ;  /* 0x0006787b01007387 */ /* 0x0003e20000100800 */
[----:B----4-:R-:W-:-:S03]  /*3fe0*/  IMAD R171, R171, 0x9, RZ ;  /* 0x00000009abab7824 */ /* 0x010fc600078e02ff */
[----:B------:R2:W-:Y:S01]  /*3ff0*/  STL [R1+0x6b4], R115 ;  /* 0x0006b47301007387 */ /* 0x0005e20000100800 */
[----:B0-----:R-:W-:Y:S01]  /*4000*/  IMAD.X R118, R110, 0x1, R3, P1 ;  /* 0x000000016e767824 */ /* 0x001fe200008e0603 */
[----:B-1----:R-:W-:-:S04]  /*4010*/  IADD3 R123, P1, R107, R7, RZ ;  /* 0x000000076b7b7210 */ /* 0x002fc80007f3e0ff */
[----:B------:R0:W-:Y:S01]  /*4020*/  STL [R1+0x680], R118 ;  /* 0x0006807601007387 */ /* 0x0001e20000100800 */
[----:B--2---:R-:W-:-:S03]  /*4030*/  IMAD.X R115, R110, 0x1, R2, P0 ;  /* 0x000000016e737824 */ /* 0x004fc600000e0602 */
[----:B------:R-:W-:Y:S01]  /*4040*/  STL [R1+0x6bc], R123 ;  /* 0x0006bc7b01007387 */ /* 0x000fe20000100800 */
[----:B------:R-:W-:-:S03]  /*4050*/  IMAD.X R110, R102, 0x1, R5, P4 ;  /* 0x00000001666e7824 */ /* 0x000fc600020e0605 */
[----:B------:R1:W-:Y:S01]  /*4060*/  STL [R1+0x688], R115 ;  /* 0x0006887301007387 */ /* 0x0003e20000100800 */
[----:B0-----:R-:W-:-:S05]  /*4070*/  IADD3 R118, P0, R107, R6, RZ ;  /* 0x000000066b767210 */ /* 0x001fca0007f1e0ff */
[----:B------:R-:W-:Y:S01]  /*4080*/  STL [R1+0x6c4], R118 ;  /* 0x0006c47601007387 */ /* 0x000fe20000100800 */
[----:B-1----:R-:W-:Y:S01]  /*4090*/  IADD3 R115, P4, R107, R9, RZ ;  /* 0x000000096b737210 */ /* 0x002fe20007f9e0ff */
[C---:B------:R-:W-:Y:S02]  /*40a0*/  IMAD.X R107, R102.reuse, 0x1, R4, P6 ;  /* 0x00000001666b7824 */ /* 0x040fe400030e0604 */
[----:B------:R0:W-:Y:S04]  /*40b0*/  STL [R1+0x690], R110 ;  /* 0x0006906e01007387 */ /* 0x0001e80000100800 */
[----:B------:R1:W-:Y:S04]  /*40c0*/  STL [R1+0x6cc], R115 ;  /* 0x0006cc7301007387 */ /* 0x0003e80000100800 */
[----:B------:R2:W-:Y:S01]  /*40d0*/  STL [R1+0x698], R107 ;  /* 0x0006986b01007387 */ /* 0x0005e20000100800 */
[----:B0-----:R-:W-:Y:S01]  /*40e0*/  IADD3 R110, P6, R99, R8, RZ ;  /* 0x00000008636e7210 */ /* 0x001fe20007fde0ff */
[----:B-1----:R-:W-:-:S04]  /*40f0*/  IMAD.X R115, R102, 0x1, R3, P5 ;  /* 0x0000000166737824 */ /* 0x002fc800028e0603 */
[----:B------:R0:W-:Y:S01]  /*4100*/  STL [R1+0x6d4], R110 ;  /* 0x0006d46e01007387 */ /* 0x0001e20000100800 */
[----:B--2---:R-:W-:-:S03]  /*4110*/  IADD3 R107, P5, R99, R7, RZ ;  /* 0x00000007636b7210 */ /* 0x004fc60007fbe0ff */
[----:B------:R-:W-:Y:S04]  /*4120*/  STL [R1+0x6a0], R115 ;  /* 0x0006a07301007387 */ /* 0x000fe80000100800 */
[----:B------:R1:W-:Y:S01]  /*4130*/  STL [R1+0x6dc], R107 ;  /* 0x0006dc6b01007387 */ /* 0x0003e20000100800 */
[----:B0-----:R-:W-:Y:S01]  /*4140*/  IMAD.X R110, R102, 0x1, R2, P3 ;  /* 0x00000001666e7824 */ /* 0x001fe200018e0602 */
[----:B------:R-:W-:-:S04]  /*4150*/  IADD3 R102, P3, R99, R6, RZ ;  /* 0x0000000663667210 */ /* 0x000fc80007f7e0ff */
[----:B------:R-:W-:Y:S01]  /*4160*/  STL [R1+0x6a8], R110 ;  /* 0x0006a86e01007387 */ /* 0x000fe20000100800 */
[C---:B-1----:R-:W-:Y:S01]  /*4170*/  IMAD.X R107, R94.reuse, 0x1, R5, P2 ;  /* 0x000000015e6b7824 */ /* 0x042fe200010e0605 */
[----:B------:R-:W-:Y:S02]  /*4180*/  IADD3 R99, P2, R99, R9, RZ ;  /* 0x0000000963637210 */ /* 0x000fe40007f5e0ff */
[----:B------:R0:W-:Y:S04]  /*4190*/  STL [R1+0x6e4], R102 ;  /* 0x0006e46601007387 */ /* 0x0001e80000100800 */
[----:B------:R1:W-:Y:S04]  /*41a0*/  STL [R1+0x6b0], R107 ;  /* 0x0006b06b01007387 */ /* 0x0003e80000100800 */
        /* <DEDUP_REMOVED lines=9> */
[----:B------:R0:W-:Y:S01]  /*4240*/  STL [R1+0x6fc], R102 ;  /* 0x0006fc6601007387 */ /* 0x0001e20000100800 */
[----:B-1----:R-:W-:-:S03]  /*4250*/  IADD3 R99, P4, R91, R6, RZ ;  /* 0x000000065b637210 */ /* 0x002fc60007f9e0ff */
[----:B------:R1:W-:Y:S04]  /*4260*/  STL [R1+0x6c8], R94 ;  /* 0x0006c85e01007387 */ /* 0x0003e80000100800 */
[----:B------:R2:W-:Y:S01]  /*4270*/  STL [R1+0x704], R99 ;  /* 0x0007046301007387 */ /* 0x0005e20000100800 */
[----:B0-----:R-:W-:Y:S01]  /*4280*/  IMAD.X R102, R85, 0x1, R5, P6 ;  /* 0x0000000155667824 */ /* 0x001fe200030e0605 */
[----:B-1----:R-:W-:-:S04]  /*4290*/  IADD3 R94, P6, R91, R9, RZ ;  /* 0x000000095b5e7210 */ /* 0x002fc80007fde0ff */
[----:B------:R-:W-:Y:S01]  /*42a0*/  STL [R1+0x6d0], R102 ;  /* 0x0006d06601007387 */ /* 0x000fe20000100800 */
[C---:B--2---:R-:W-:Y:S01]  /*42b0*/  IMAD.X R99, R85.reuse, 0x1, R4, P5 ;  /* 0x0000000155637824 */ /* 0x044fe200028e0604 */
[C---:B------:R-:W-:Y:S02]  /*42c0*/  IADD3 R91, P5, R84.reuse, R8, RZ ;  /* 0x00000008545b7210 */ /* 0x040fe40007fbe0ff */
[----:B------:R0:W-:Y:S04]  /*42d0*/  STL [R1+0x70c], R94 ;  /* 0x00070c5e01007387 */ /* 0x0001e80000100800 */
[----:B------:R1:W-:Y:S04]  /*42e0*/  STL [R1+0x6d8], R99 ;  /* 0x0006d86301007387 */ /* 0x0003e80000100800 */
[----:B------:R2:W-:Y:S01]  /*42f0*/  STL [R1+0x714], R91 ;  /* 0x0007145b01007387 */ /* 0x0005e20000100800 */
[----:B0-----:R-:W-:Y:S01]  /*4300*/  IMAD.X R94, R85, 0x1, R3, P3 ;  /* 0x00000001555e7824 */ /* 0x001fe200018e0603 */
[----:B-1----:R-:W-:-:S04]  /*4310*/  IADD3 R99, P3, R84, R7, RZ ;  /* 0x0000000754637210 */ /* 0x002fc80007f7e0ff */
[----:B------:R0:W-:Y:S01]  /*4320*/  STL [R1+0x6e0], R94 ;  /* 0x0006e05e01007387 */ /* 0x0001e20000100800 */
[----:B--2---:R-:W-:-:S03]  /*4330*/  IMAD.X R91, R85, 0x1, R2, P2 ;  /* 0x00000001555b7824 */ /* 0x004fc600010e0602 */
[----:B------:R1:W-:Y:S04]  /*4340*/  STL [R1+0x71c], R99 ;  /* 0x00071c6301007387 */ /* 0x0003e80000100800 */
[----:B------:R2:W-:Y:S01]  /*4350*/  STL [R1+0x6e8], R91 ;  /* 0x0006e85b01007387 */ /* 0x0005e20000100800 */
[----:B0-----:R-:W-:Y:S01]  /*4360*/  IADD3 R94, P2, R84, R6, RZ ;  /* 0x00000006545e7210 */ /* 0x001fe20007f5e0ff */
[----:B-1----:R-:W-:-:S04]  /*4370*/  IMAD.X R99, R83, 0x1, R5, P1 ;  /* 0x0000000153637824 */ /* 0x002fc800008e0605 */
[----:B------:R0:W-:Y:S01]  /*4380*/  STL [R1+0x724], R94 ;  /* 0x0007245e01007387 */ /* 0x0001e20000100800 */
[----:B--2---:R-:W-:-:S03]  /*4390*/  IADD3 R91, P1, R84, R9, RZ ;  /* 0x00000009545b7210 */ /* 0x004fc60007f3e0ff */
[----:B------:R1:W-:Y:S01]  /*43a0*/  STL [R1+0x6f0], R99 ;  /* 0x0006f06301007387 */ /* 0x0003e20000100800 */
[----:B------:R-:W-:-:S03]  /*43b0*/  CS2R R84, SRZ ;  /* 0x0000000000547805 */ /* 0x000fc6000001ff00 */
        /* <DEDUP_REMOVED lines=11> */
[----:B------:R1:W-:Y:S04]  /*4470*/  STL [R1+0x708], R99 ;  /* 0x0007086301007387 */ /* 0x0003e80000100800 */
[----:B------:R2:W-:Y:S01]  /*4480*/  STL [R1+0x744], R91 ;  /* 0x0007445b01007387 */ /* 0x0005e20000100800 */
[----:B0-----:R-:W-:Y:S01]  /*4490*/  IMAD.X R94, R81, 0x1, R5, P5 ;  /* 0x00000001515e7824 */ /* 0x001fe200028e0605 */
[----:B-1----:R-:W-:-:S04]  /*44a0*/  IADD3 R99, P5, R82, R9, RZ ;  /* 0x0000000952637210 */ /* 0x002fc80007fbe0ff */
[----:B------:R0:W-:Y:S01]  /*44b0*/  STL [R1+0x710], R94 ;  /* 0x0007105e01007387 */ /* 0x0001e20000100800 */
[----:B------:R-:W-:Y:S01]  /*44c0*/  CS2R R82, SRZ ;  /* 0x0000000000527805 */ /* 0x000fe2000001ff00 */
[C---:B--2---:R-:W-:Y:S02]  /*44d0*/  IMAD.X R91, R81.reuse, 0x1, R4, P3 ;  /* 0x00000001515b7824 */ /* 0x044fe400018e0604 */
        /* <DEDUP_REMOVED lines=14> */
[----:B0-----:R-:W-:Y:S02]  /*45c0*/  IADD3 R94, P0, R80, R9, RZ ;  /* 0x00000009505e7210 */ /* 0x001fe40007f1e0ff */
[----:B------:R-:W-:Y:S01]  /*45d0*/  CS2R R80, SRZ ;  /* 0x0000000000507805 */ /* 0x000fe2000001ff00 */
[----:B-1----:R-:W-:Y:S02]  /*45e0*/  IMAD.X R99, R79, 0x1, R4, P4 ;  /* 0x000000014f637824 */ /* 0x002fe400020e0604 */
        /* <DEDUP_REMOVED lines=165> */
[----:B------:R0:W-:Y:S01]  /*5040*/  STL [R1+0x878], R94 ;  /* 0x0008785e01007387 */ /* 0x0001e20000100800 */
[----:B-1----:R-:W-:-:S03]  /*5050*/  IMAD.X R91, R17, 0x1, R3, P0 ;  /* 0x00000001115b7824 */ /* 0x002fc600000e0603 */
[----:B------:R1:W-:Y:S04]  /*5060*/  STL [R1+0x8b4], R22 ;  /* 0x0008b41601007387 */ /* 0x0003e80000100800 */
[----:B------:R2:W-:Y:S01]  /*5070*/  STL [R1+0x880], R91 ;  /* 0x0008805b01007387 */ /* 0x0005e20000100800 */
[----:B0-----:R-:W-:Y:S01]  /*5080*/  IADD3 R94, P0, R16, R7, RZ ;  /* 0x00000007105e7210 */ /* 0x001fe20007f1e0ff */
[----:B-1----:R-:W-:-:S04]  /*5090*/  IMAD.X R22, R17, 0x1, R2, P4 ;  /* 0x0000000111167824 */ /* 0x002fc800020e0602 */
[----:B------:R-:W-:Y:S01]  /*50a0*/  STL [R1+0x8bc], R94 ;  /* 0x0008bc5e01007387 */ /* 0x000fe20000100800 */
[----:B------:R-:W-:Y:S01]  /*50b0*/  IMAD.X R17, R10, 0x1, R5, P6 ;  /* 0x000000010a117824 */ /* 0x000fe200030e0605 */
[C---:B--2---:R-:W-:Y:S02]  /*50c0*/  IADD3 R91, P4, R16.reuse, R6, RZ ;  /* 0x00000006105b7210 */ /* 0x044fe40007f9e0ff */
[----:B------:R0:W-:Y:S04]  /*50d0*/  STL [R1+0x888], R22 ;  /* 0x0008881601007387 */ /* 0x0001e80000100800 */
[----:B------:R-:W-:Y:S04]  /*50e0*/  STL [R1+0x8c4], R91 ;  /* 0x0008c45b01007387 */ /* 0x000fe80000100800 */
[----:B------:R1:W-:Y:S01]  /*50f0*/  STL [R1+0x890], R17 ;  /* 0x0008901101007387 */ /* 0x0003e20000100800 */
[----:B0-----:R-:W-:Y:S01]  /*5100*/  IADD3 R22, P6, R16, R9, RZ ;  /* 0x0000000910167210 */ /* 0x001fe20007fde0ff */
[----:B------:R-:W-:-:S04]  /*5110*/  IMAD.X R16, R10, 0x1, R4, P5 ;  /* 0x000000010a107824 */ /* 0x000fc800028e0604 */
[----:B------:R0:W-:Y:S01]  /*5120*/  STL [R1+0x8cc], R22 ;  /* 0x0008cc1601007387 */ /* 0x0001e20000100800 */
[----:B-1----:R-:W-:-:S03]  /*5130*/  IADD3 R17, P5, R20, R8, RZ ;  /* 0x0000000814117210 */ /* 0x002fc60007fbe0ff */
[----:B------:R1:W-:Y:S04]  /*5140*/  STL [R1+0x898], R16 ;  /* 0x0008981001007387 */ /* 0x0003e80000100800 */
[----:B------:R2:W-:Y:S01]  /*5150*/  STL [R1+0x8d4], R17 ;  /* 0x0008d41101007387 */ /* 0x0005e20000100800 */
[----:B0-----:R-:W-:Y:S01]  /*5160*/  IMAD.X R22, R10, 0x1, R3, P3 ;  /* 0x000000010a167824 */ /* 0x001fe200018e0603 */
[----:B-1----:R-:W-:-:S04]  /*5170*/  IADD3 R16, P3, R20, R7, RZ ;  /* 0x0000000714107210 */ /* 0x002fc80007f7e0ff */
[----:B------:R-:W-:Y:S01]  /*5180*/  STL [R1+0x8a0], R22 ;  /* 0x0008a01601007387 */ /* 0x000fe20000100800 */
[----:B--2---:R-:W-:Y:S01]  /*5190*/  IMAD.X R17, R10, 0x1, R2, P2 ;  /* 0x000000010a117824 */ /* 0x004fe200010e0602 */
        /* <DEDUP_REMOVED lines=146> */
[----:B------:R-:W-:Y:S02]  /*5ac0*/  CS2R R24, SRZ ;  /* 0x0000000000187805 */ /* 0x000fe4000001ff00 */
[----:B-1----:R-:W-:Y:S02]  /*5ad0*/  IADD3 R10, P1, R47, R6, RZ ;  /* 0x000000062f0a7210 */ /* 0x002fe40007f3e0ff */
        /* <DEDUP_REMOVED lines=15> */
[----:B------:R1:W-:Y:S01]  /*5bd0*/  STL [R1+0xa1c], R10 ;  /* 0x000a1c0a01007387 */ /* 0x0003e20000100800 */
[----:B------:R-:W-:-:S03]  /*5be0*/  CS2R R26, SRZ ;  /* 0x00000000001a7805 */ /* 0x000fc6000001ff00 */
        /* <DEDUP_REMOVED lines=16> */
[----:B------:R-:W-:Y:S02]  /*5cf0*/  CS2R R28, SRZ ;  /* 0x00000000001c7805 */ /* 0x000fe4000001ff00 */
[----:B--2---:R-:W-:Y:S01]  /*5d00*/  IADD3 R12, P0, R53, R6, RZ ;  /* 0x00000006350c7210 */ /* 0x004fe20007f1e0ff */
        /* <DEDUP_REMOVED lines=51> */
[C---:B--2---:R-:W-:Y:S01]  /*6040*/  IADD3 R12, P2, R62.reuse, R6, RZ ;  /* 0x000000063e0c7210 */ /* 0x044fe20007f5e0ff */
        /* <DEDUP_REMOVED lines=1235> */
[----:B0-----:R-:W-:Y:S01]  /*ad80*/  IMAD.X R11, R217, 0x1, R5, P6 ;  /* 0x00000001d90b7824 */ /* 0x001fe200030e0605 */
[----:B-1----:R-:W-:-:S04]  /*ad90*/  IADD3 R10, P6, R252, R9, RZ ;  /* 0x00000009fc0a7210 */ /* 0x002fc80007fde0ff */
[----:B------:R0:W-:Y:S04]  /*ada0*/  STL [R1+0x13f0], R11 ;  /* 0x0013f00b01007387 */ /* 0x0001e80000100800 */
        /* <DEDUP_REMOVED lines=15> */
[----:B------:R0:W-:Y:S01]  /*aea0*/  STL [R1+0x1410], R11 ;  /* 0x0014100b01007387 */ /* 0x0001e20000100800 */
[----:B------:R-:W1:Y:S03]  /*aeb0*/  LDC R176, c[0x0][0x238] ;  /* 0x00008e00ffb07b82 */ /* 0x000e660000000800 */
[----:B------:R2:W-:Y:S04]  /*aec0*/  STL [R1+0x144c], R10 ;  /* 0x00144c0a01007387 */ /* 0x0005e80000100800 */
[----:B------:R3:W-:Y:S01]  /*aed0*/  STL [R1+0x1418], R12 ;  /* 0x0014180c01007387 */ /* 0x0007e20000100800 */
[----:B0-----:R-:W-:Y:S01]  /*aee0*/  IADD3 R11, P0, R171, R8, RZ ;  /* 0x00000008ab0b7210 */ /* 0x001fe20007f1e0ff */
[----:B--2---:R-:W-:-:S04]  /*aef0*/  IMAD.X R10, R218, 0x1, R3, P4 ;  /* 0x00000001da0a7824 */ /* 0x004fc800020e0603 */
[----:B------:R0:W-:Y:S01]  /*af00*/  STL [R1+0x1454], R11 ;  /* 0x0014540b01007387 */ /* 0x0001e20000100800 */
[----:B---3--:R-:W-:-:S03]  /*af10*/  IADD3 R12, P4, R171, R7, RZ ;  /* 0x00000007ab0c7210 */ /* 0x008fc60007f9e0ff */
[----:B------:R2:W-:Y:S04]  /*af20*/  STL [R1+0x1420], R10 ;  /* 0x0014200a01007387 */ /* 0x0005e80000100800 */
[----:B------:R3:W-:Y:S01]  /*af30*/  STL [R1+0x145c], R12 ;  /* 0x00145c0c01007387 */ /* 0x0007e20000100800 */
[----:B0-----:R-:W-:Y:S02]  /*af40*/  IMAD.X R11, R218, 0x1, R2, P6 ;  /* 0x00000001da0b7824 */ /* 0x001fe400030e0602 */
[----:B-1----:R-:W-:Y:S01]  /*af50*/  IMAD.SHL.U32 R176, R176, 0x8, RZ ;  /* 0x00000008b0b07824 */ /* 0x002fe200078e00ff */
[----:B--2---:R-:W-:Y:S02]  /*af60*/  IADD3 R10, P6, R171, R6, RZ ;  /* 0x00000006ab0a7210 */ /* 0x004fe40007fde0ff */
[----:B------:R0:W-:Y:S01]  /*af70*/  STL [R1+0x1428], R11 ;  /* 0x0014280b01007387 */ /* 0x0001e20000100800 */
[----:B---3--:R-:W-:-:S03]  /*af80*/  IMAD.X R12, R220, 0x1, R4, P3 ;  /* 0x00000001dc0c7824 */ /* 0x008fc600018e0604 */
        /* <DEDUP_REMOVED lines=14> */
[----:B-1----:R-:W-:Y:S01]  /*b070*/  IMAD R171, R171, 0x7, RZ ;  /* 0x00000007abab7824 */ /* 0x002fe200078e02ff */
        /* <DEDUP_REMOVED lines=93> */
[----:B------:R1:W-:Y:S04]  /*b650*/  STL [R1+0x1524], R10 ;  /* 0x0015240a01007387 */ /* 0x0003e80000100800 */
[----:B------:R2:W-:Y:S01]  /*b660*/  STL [R1+0x14f0], R12 ;  /* 0x0014f00c01007387 */ /* 0x0005e20000100800 */
[----:B0-----:R-:W-:Y:S02]  /*b670*/  IADD3 R11, P1, R171, R9, RZ ;  /* 0x00000009ab0b7210 */ /* 0x001fe40007f3e0ff */
[----:B------:R-:W0:Y:S01]  /*b680*/  LDC R171, c[0x0][0x238] ;  /* 0x00008e00ffab7b82 */ /* 0x000e220000000800 */
[----:B-1----:R-:W-:Y:S02]  /*b690*/  IMAD.X R10, R230, 0x1, R4, P0 ;  /* 0x00000001e60a7824 */ /* 0x002fe400000e0604 */
[----:B------:R1:W-:Y:S01]  /*b6a0*/  STL [R1+0x152c], R11 ;  /* 0x00152c0b01007387 */ /* 0x0003e20000100800 */
[----:B--2---:R-:W-:-:S03]  /*b6b0*/  IADD3 R12, P0, R176, R8, RZ ;  /* 0x00000008b00c7210 */ /* 0x004fc60007f1e0ff */
[----:B------:R2:W-:Y:S04]  /*b6c0*/  STL [R1+0x14f8], R10 ;  /* 0x0014f80a01007387 */ /* 0x0005e80000100800 */
[----:B------:R3:W-:Y:S01]  /*b6d0*/  STL [R1+0x1534], R12 ;  /* 0x0015340c01007387 */ /* 0x0007e20000100800 */
[----:B-1----:R-:W-:Y:S01]  /*b6e0*/  IMAD.X R11, R230, 0x1, R3, P4 ;  /* 0x00000001e60b7824 */ /* 0x002fe200020e0603 */
[----:B--2---:R-:W-:-:S04]  /*b6f0*/  IADD3 R10, P4, R176, R7, RZ ;  /* 0x00000007b00a7210 */ /* 0x004fc80007f9e0ff */
[----:B------:R1:W-:Y:S01]  /*b700*/  STL [R1+0x1500], R11 ;  /* 0x0015000b01007387 */ /* 0x0003e20000100800 */
[----:B---3--:R-:W-:-:S03]  /*b710*/  IMAD.X R12, R230, 0x1, R2, P6 ;  /* 0x00000001e60c7824 */ /* 0x008fc600030e0602 */
[----:B------:R2:W-:Y:S04]  /*b720*/  STL [R1+0x153c], R10 ;  /* 0x00153c0a01007387 */ /* 0x0005e80000100800 */
[----:B------:R-:W-:Y:S01]  /*b730*/  STL [R1+0x1508], R12 ;  /* 0x0015080c01007387 */ /* 0x000fe20000100800 */
[----:B-1----:R-:W-:Y:S01]  /*b740*/  IADD3 R11, P6, R176, R6, RZ ;  /* 0x00000006b00b7210 */ /* 0x002fe20007fde0ff */
[----:B--2---:R-:W-:-:S04]  /*b750*/  IMAD.X R10, R86, 0x1, R5, P5 ;  /* 0x00000001560a7824 */ /* 0x004fc800028e0605 */
[----:B------:R1:W-:Y:S04]  /*b760*/  STL [R1+0x1544], R11 ;  /* 0x0015440b01007387 */ /* 0x0003e80000100800 */
[----:B------:R2:W-:Y:S01]  /*b770*/  STL [R1+0x1510], R10 ;  /* 0x0015100a01007387 */ /* 0x0005e20000100800 */
[----:B-1----:R-:W-:Y:S02]  /*b780*/  IADD3 R11, P5, R176, R9, RZ ;  /* 0x00000009b00b7210 */ /* 0x002fe40007fbe0ff */
[----:B------:R-:W1:Y:S01]  /*b790*/  LDC R176, c[0x0][0x238] ;  /* 0x00008e00ffb07b82 */ /* 0x000e620000000800 */
[----:B--2---:R-:W-:Y:S02]  /*b7a0*/  IMAD.X R10, R86, 0x1, R4, P3 ;  /* 0x00000001560a7824 */ /* 0x004fe400018e0604 */
[----:B------:R0:W-:Y:S04]  /*b7b0*/  STL [R1+0x154c], R11 ;  /* 0x00154c0b01007387 */ /* 0x0001e80000100800 */
[----:B------:R2:W-:Y:S01]  /*b7c0*/  STL [R1+0x1518], R10 ;  /* 0x0015180a01007387 */ /* 0x0005e20000100800 */
[----:B0-----:R-:W-:-:S02]  /*b7d0*/  IADD3 R11, P3, R8, R171, RZ ;  /* 0x000000ab080b7210 */ /* 0x001fc40007f7e0ff */
[----:B------:R-:W0:Y:S01]  /*b7e0*/  LDC R171, c[0x0][0x238] ;  /* 0x00008e00ffab7b82 */ /* 0x000e220000000800 */
[C---:B--2---:R-:W-:Y:S02]  /*b7f0*/  IMAD.X R10, R86.reuse, 0x1, R3, P2 ;  /* 0x00000001560a7824 */ /* 0x044fe400010e0603 */
[----:B------:R1:W-:Y:S04]  /*b800*/  STL [R1+0x1554], R11 ;  /* 0x0015540b01007387 */ /* 0x0003e80000100800 */
[----:B------:R2:W-:Y:S01]  /*b810*/  STL [R1+0x1520], R10 ;  /* 0x0015200a01007387 */ /* 0x0005e20000100800 */
[----:B-1----:R-:W-:Y:S02]  /*b820*/  IADD3 R11, P2, R7, R176, RZ ;  /* 0x000000b0070b7210 */ /* 0x002fe40007f5e0ff */
[----:B------:R-:W1:Y:S01]  /*b830*/  LDC R176, c[0x0][0x238] ;  /* 0x00008e00ffb07b82 */ /* 0x000e620000000800 */
[----:B--2---:R-:W-:-:S02]  /*b840*/  IMAD.X R10, R86, 0x1, R2, P1 ;  /* 0x00000001560a7824 */ /* 0x004fc400008e0602 */
[----:B------:R2:W-:Y:S04]  /*b850*/  STL [R1+0x155c], R11 ;  /* 0x00155c0b01007387 */ /* 0x0005e80000100800 */
[----:B------:R1:W-:Y:S01]  /*b860*/  STL [R1+0x1528], R10 ;  /* 0x0015280a01007387 */ /* 0x0003e20000100800 */
[----:B0-----:R-:W-:Y:S01]  /*b870*/  IADD3 R12, P1, R6, R171, RZ ;  /* 0x000000ab060c7210 */ /* 0x001fe20007f3e0ff */
[----:B--2---:R-:W-:-:S04]  /*b880*/  IMAD.X R11, R87, 0x1, R5, P0 ;  /* 0x00000001570b7824 */ /* 0x004fc800000e0605 */
[----:B------:R0:W-:Y:S04]  /*b890*/  STL [R1+0x1564], R12 ;  /* 0x0015640c01007387 */ /* 0x0001e80000100800 */
[----:B------:R2:W-:Y:S01]  /*b8a0*/  STL [R1+0x1530], R11 ;  /* 0x0015300b01007387 */ /* 0x0005e20000100800 */
[----:B-1----:R-:W-:Y:S01]  /*b8b0*/  IADD3 R10, P0, R9, R176, RZ ;  /* 0x000000b0090a7210 */ /* 0x002fe20007f1e0ff */
[C---:B0-----:R-:W-:Y:S01]  /*b8c0*/  IMAD.X R12, R87.reuse, 0x1, R2, P5 ;  /* 0x00000001570c7824 */ /* 0x041fe200028e0602 */
[----:B------:R-:W0:Y:S01]  /*b8d0*/  LDC R176, c[0x0][0x238] ;  /* 0x00008e00ffb07b82 */ /* 0x000e220000000800 */
[C---:B--2---:R-:W-:Y:S02]  /*b8e0*/  IMAD.X R11, R87.reuse, 0x1, R4, P4 ;  /* 0x00000001570b7824 */ /* 0x044fe400020e0604 */
[----:B------:R1:W-:Y:S04]  /*b8f0*/  STL [R1+0x156c], R10 ;  /* 0x00156c0a01007387 */ /* 0x0003e80000100800 */
[----:B------:R2:W-:Y:S01]  /*b900*/  STL [R1+0x1538], R11 ;  /* 0x0015380b01007387 */ /* 0x0005e20000100800 */
[----:B-1----:R-:W-:Y:S01]  /*b910*/  IMAD.X R10, R87, 0x1, R3, P6 ;  /* 0x00000001570a7824 */ /* 0x002fe200030e0603 */
[----:B------:R-:W-:-:S04]  /*b920*/  CS2R R86, SRZ ;  /* 0x0000000000567805 */ /* 0x000fc8000001ff00 */
[----:B------:R1:W-:Y:S04]  /*b930*/  STL [R1+0x1540], R10 ;  /* 0x0015400a01007387 */ /* 0x0003e80000100800 */
[----:B------:R3:W-:Y:S01]  /*b940*/  STL [R1+0x1548], R12 ;  /* 0x0015480c01007387 */ /* 0x0007e20000100800 */
[----:B0-----:R-:W-:-:S05]  /*b950*/  SHF.R.S32.HI R176, RZ, 0x1f, R176 ;  /* 0x0000001fffb07819 */ /* 0x001fca00000114b0 */
[C---:B--2---:R-:W-:Y:S02]  /*b960*/  IMAD.X R11, R176.reuse, 0x1, R5, P3 ;  /* 0x00000001b00b7824 */ /* 0x044fe400018e0605 */
[C---:B-1----:R-:W-:Y:S02]  /*b970*/  IMAD.X R10, R176.reuse, 0x1, R4, P2 ;  /* 0x00000001b00a7824 */ /* 0x042fe400010e0604 */
[C---:B---3--:R-:W-:Y:S01]  /*b980*/  IMAD.X R12, R176.reuse, 0x1, R3, P1 ;  /* 0x00000001b00c7824 */ /* 0x048fe200008e0603 */
[----:B------:R0:W-:Y:S04]  /*b990*/  STL [R1+0x1550], R11 ;  /* 0x0015500b01007387 */ /* 0x0001e80000100800 */
[----:B------:R1:W-:Y:S04]  /*b9a0*/  STL [R1+0x1558], R10 ;  /* 0x0015580a01007387 */ /* 0x0003e80000100800 */
[----:B------:R2:W-:Y:S01]  /*b9b0*/  STL [R1+0x1560], R12 ;  /* 0x0015600c01007387 */ /* 0x0005e20000100800 */
[----:B0-----:R-:W-:-:S02]  /*b9c0*/  IMAD.X R11, R176, 0x1, R2, P0 ;  /* 0x00000001b00b7824 */ /* 0x001fc400000e0602 */
[----:B-1----:R-:W-:-:S03]  /*b9d0*/  IMAD.MOV.U32 R10, RZ, RZ, RZ ;  /* 0x000000ffff0a7224 */ /* 0x002fc600078e00ff */
[----:B------:R2:W-:Y:S04]  /*b9e0*/  STL [R1+0x1568], R11 ;  /* 0x0015680b01007387 */ /* 0x0005e80000100800 */
.L_x_2:
[----:B------:R-:W-:Y:S01]  /*b9f0*/  STL [R1+0x1b88], R155 ;  /* 0x001b889b01007387 */ /* 0x000fe20000100800 */
[----:B0-----:R-:W0:Y:S01]  /*ba00*/  LDC R121, c[0x0][0x230] ;  /* 0x00008c00ff797b82 */ /* 0x001e220000000800 */
[----:B------:R-:W-:Y:S02]  /*ba10*/  MOV R16, UR49 ;  /* 0x0000003100107c02 */ /* 0x000fe40008000f00 */
[----:B------:R-:W-:Y:S01]  /*ba20*/  STL [R1+0x1b7c], R154 ;  /* 0x001b7c9a01007387 */ /* 0x000fe20000100800 */
[----:B------:R-:W-:Y:S02]  /*ba30*/  MOV R13, UR48 ;  /* 0x00000030000d7c02 */ /* 0x000fe40008000f00 */
[----:B--2---:R-:W-:Y:S01]  /*ba40*/  MOV R12, UR53 ;  /* 0x00000035000c7c02 */ /* 0x004fe20008000f00 */
[----:B------:R-:W-:Y:S01]  /*ba50*/  STL [R1+0x1b84], R154 ;  /* 0x001b849a01007387 */ /* 0x000fe20000100800 */
[----:B------:R-:W-:Y:S02]  /*ba60*/  PRMT R156, RZ, 0x7610, R156 ;  /* 0x00007610ff9c7816 */ /* 0x000fe4000000009c */
[----:B------:R-:W-:Y:S01]  /*ba70*/  PRMT R15, RZ, 0x7610, R15 ;  /* 0x00007610ff0f7816 */ /* 0x000fe2000000000f */
[----:B------:R-:W-:Y:S04]  /*ba80*/  STL [R1+0x1b8c], R154 ;  /* 0x001b8c9a01007387 */ /* 0x000fe80000100800 */
[----:B------:R-:W-:Y:S04]  /*ba90*/  STL [R1+0x1b70], R124 ;  /* 0x001b707c01007387 */ /* 0x000fe80000100800 */
[----:B------:R-:W-:Y:S04]  /*baa0*/  STL [R1+0x1b78], R124 ;  /* 0x001b787c01007387 */ /* 0x000fe80000100800 */
[----:B------:R-:W-:Y:S01]  /*bab0*/  STL [R1+0x1b80], R124 ;  /* 0x001b807c01007387 */ /* 0x000fe20000100800 */
[----:B0-----:R-:W-:-:S03]  /*bac0*/  IMAD R121, R10, -0x80, R121 ;  /* 0xffffff800a797824 */ /* 0x001fc600078e0279 */
[----:B------:R-:W-:Y:S02]  /*bad0*/  STL [R1+0x1b68], R21 ;  /* 0x001b681501007387 */ /* 0x000fe40000100800 */
[C---:B------:R-:W-:Y:S02]  /*bae0*/  ISETP.GT.AND P0, PT, R121.reuse, RZ, PT ;  /* 0x000000ff7900720c */ /* 0x040fe40003f04270 */
[----:B------:R-:W-:Y:S01]  /*baf0*/  STL [R1+0x1b74], R21 ;  /* 0x001b741501007387 */ /* 0x000fe20000100800 */
[----:B------:R-:W-:Y:S02]  /*bb00*/  PRMT R14, RZ, 0x7610, R14 ;  /* 0x00007610ff0e7816 */ /* 0x000fe4000000000e */
[----:B------:R-:W-:Y:S01]  /*bb10*/  ISETP.GT.AND P1, PT, R121, 0x1, PT ;  /* 0x000000017900780c */ /* 0x000fe20003f24270 */
[----:B------:R-:W-:Y:S04]  /*bb20*/  STL [R1+0x1b5c], R23 ;  /* 0x001b5c1701007387 */ /* 0x000fe80000100800 */
        /* <DEDUP_REMOVED lines=310> */
[----:B------:R0:W-:Y:S04]  /*ce90*/  STL [R1+0x1588], R16 ;  /* 0x0015881001007387 */ /* 0x0001e80000100800 */
[----:B------:R1:W-:Y:S04]  /*cea0*/  STL [R1+0x1584], R13 ;  /* 0x0015840d01007387 */ /* 0x0003e80000100800 */
[----:B------:R2:W-:Y:S01]  /*ceb0*/  STL [R1+0x1580], R12 ;  /* 0x0015800c01007387 */ /* 0x0005e20000100800 */
[----:B0-----:R-:W-:-:S02]  /*cec0*/  MOV R16, UR52 ;  /* 0x0000003400107c02 */ /* 0x001fc40008000f00 */
[----:B-1----:R-:W-:-:S03]  /*ced0*/  MOV R13, UR57 ;  /* 0x00000039000d7c02 */ /* 0x002fc60008000f00 */
[----:B------:R-:W-:Y:S01]  /*cee0*/  STL [R1+0x157c], R16 ;  /* 0x00157c1001007387 */ /* 0x000fe20000100800 */
[----:B--2---:R-:W-:-:S03]  /*cef0*/  MOV R12, UR56 ;  /* 0x00000038000c7c02 */ /* 0x004fc60008000f00 */
[----:B------:R0:W-:Y:S04]  /*cf00*/  STL [R1+0x1578], R13 ;  /* 0x0015780d01007387 */ /* 0x0001e80000100800 */
[----:B------:R1:W-:Y:S04]  /*cf10*/  STL [R1+0x1574], R12 ;  /* 0x0015740c01007387 */ /* 0x0003e80000100800 */
[----:B------:R-:W-:Y:S01]  /*cf20*/  STL [R1+0x1654], R10 ;  /* 0x0016540a01007387 */ /* 0x000fe20000100800 */
[----:B0-----:R-:W-:-:S03]  /*cf30*/  @P0 IMAD.MOV.U32 R13, RZ, RZ, R2 ;  /* 0x000000ffff0d0224 */ /* 0x001fc600078e0002 */
[----:B------:R-:W-:Y:S01]  /*cf40*/  STL [R1+0x1658], R9 ;  /* 0x0016580901007387 */ /* 0x000fe20000100800 */
[----:B-1----:R-:W-:-:S03]  /*cf50*/  @P0 IMAD.MOV.U32 R12, RZ, RZ, R9 ;  /* 0x000000ffff0c0224 */ /* 0x002fc600078e0009 */
[----:B------:R-:W-:Y:S04]  /*cf60*/  STL [R1+0x1650], R2 ;  /* 0x0016500201007387 */ /* 0x000fe80000100800 */
[----:B------:R0:W2:Y:S04]  /*cf70*/  @P0 LDG.E.U8 R156, desc[UR60][R12.64] ;  /* 0x0000003c0c9c0981 */ /* 0x0000a8000c1e1100 */
[----:B------:R-:W-:Y:S04]  /*cf80*/  STL [R1+0x1660], R6 ;  /* 0x0016600601007387 */ /* 0x000fe80000100800 */
[----:B------:R-:W-:Y:S01]  /*cf90*/  STL [R1+0x165c], R3 ;  /* 0x00165c0301007387 */ /* 0x000fe20000100800 */
[----:B0-----:R-:W-:-:S02]  /*cfa0*/  @P0 IMAD.MOV.U32 R12, RZ, RZ, R6 ;  /* 0x000000ffff0c0224 */ /* 0x001fc400078e0006 */
[----:B------:R-:W-:Y:S01]  /*cfb0*/  @P0 IMAD.MOV.U32 R13, RZ, RZ, R3 ;  /* 0x000000ffff0d0224 */ /* 0x000fe200078e0003 */
[----:B------:R-:W3:Y:S04]  /*cfc0*/  LDL R17, [R1+0x1568] ;  /* 0x0015680001117983 */ /* 0x000ee80000100800 */
[----:B------:R0:W4:Y:S02]  /*cfd0*/  @P0 LDG.E.U8 R15, desc[UR60][R12.64] ;  /* 0x0000003c0c0f0981 */ /* 0x000124000c1e1100 */
[----:B0-----:R-:W-:Y:S02]  /*cfe0*/  @P0 IMAD.MOV.U32 R12, RZ, RZ, R7 ;  /* 0x000000ffff0c0224 */ /* 0x001fe400078e0007 */
[----:B------:R-:W-:-:S05]  /*cff0*/  @P0 IMAD.MOV.U32 R13, RZ, RZ, R4 ;  /* 0x000000ffff0d0224 */ /* 0x000fca00078e0004 */
[----:B------:R0:W5:Y:S04]  /*d000*/  @P0 LDG.E.U8 R14, desc[UR60][R12.64] ;  /* 0x0000003c0c0e0981 */ /* 0x000168000c1e1100 */
[----:B------:R-:W-:Y:S04]  /*d010*/  STL [R1+0x1664], R7 ;  /* 0x0016640701007387 */ /* 0x000fe80000100800 */
[----:B------:R1:W-:Y:S01]  /*d020*/  STL [R1+0x164c], R4 ;  /* 0x00164c0401007387 */ /* 0x0003e20000100800 */
[----:B0-----:R-:W-:-:S03]  /*d030*/  @P0 IMAD.MOV.U32 R13, RZ, RZ, R5 ;  /* 0x000000ffff0d0224 */ /* 0x001fc600078e0005 */
[----:B-1----:R-:W2:Y:S04]  /*d040*/  LDL.LU R4, [R1+0x156c] ;  /* 0x00156c0001047983 */ /* 0x002ea80000300800 */
[----:B------:R-:W3:Y:S04]  /*d050*/  LDL R16, [R1+0x1560] ;  /* 0x0015600001107983 */ /* 0x000ee80000100800 */
[----:B----4-:R0:W-:Y:S04]  /*d060*/  STL [R1+0x14], R15 ;  /* 0x0000140f01007387 */ /* 0x0101e80000100800 */
[----:B0-----:R-:W4:Y:S04]  /*d070*/  LDL R15, [R1+0x1558] ;  /* 0x00155800010f7983 */ /* 0x001f280000100800 */
[----:B-----5:R0:W-:Y:S04]  /*d080*/  STL [R1+0x10], R14 ;  /* 0x0000100e01007387 */ /* 0x0201e80000100800 */
[----:B0-----:R-:W5:Y:S04]  /*d090*/  LDL R14, [R1+0x155c] ;  /* 0x00155c00010e7983 */ /* 0x001f680000100800 */
[----:B------:R-:W-:Y:S04]  /*d0a0*/  STL [R1+0x1668], R8 ;  /* 0x0016680801007387 */ /* 0x000fe80000100800 */
[----:B------:R0:W-:Y:S04]  /*d0b0*/  STL [R1+0x1648], R5 ;  /* 0x0016480501007387 */ /* 0x0001e80000100800 */
[----:B0-----:R-:W4:Y:S01]  /*d0c0*/  LDL.LU R5, [R1+0x1564] ;  /* 0x0015640001057983 */ /* 0x001f220000300800 */
[----:B------:R-:W-:Y:S01]  /*d0d0*/  PRMT R2, RZ, 0x7610, R2 ;  /* 0x00007610ff027816 */ /* 0x000fe20000000002 */
[----:B------:R-:W-:Y:S01]  /*d0e0*/  @P0 IMAD.MOV.U32 R12, RZ, RZ, R8 ;  /* 0x000000ffff0c0224 */ /* 0x000fe200078e0008 */
[----:B------:R-:W-:Y:S01]  /*d0f0*/  PRMT R157, RZ, 0x7610, R157 ;  /* 0x00007610ff9d7816 */ /* 0x000fe2000000009d */
[----:B------:R-:W5:Y:S04]  /*d100*/  LDL R158, [R1+0x1550] ;  /* 0x00155000019e7983 */ /* 0x000f680000100800 */
[----:B------:R2:W5:Y:S01]  /*d110*/  @P0 LDG.E.U8 R2, desc[UR60][R12.64] ;  /* 0x0000003c0c020981 */ /* 0x000562000c1e1100 */
[----:B------:R-:W-:Y:S01]  /*d120*/  PRMT R154, RZ, 0x7610, R154 ;  /* 0x00007610ff9a7816 */ /* 0x000fe2000000009a */
[----:B--2---:R-:W-:-:S02]  /*d130*/  @P1 IMAD.MOV.U32 R12, RZ, RZ, R4 ;  /* 0x000000ffff0c1224 */ /* 0x004fc400078e0004 */
[----:B---3--:R-:W-:-:S05]  /*d140*/  @P1 IMAD.MOV.U32 R13, RZ, RZ, R17 ;  /* 0x000000ffff0d1224 */ /* 0x008fca00078e0011 */
[----:B------:R0:W2:Y:S02]  /*d150*/  @P1 LDG.E.U8 R157, desc[UR60][R12.64] ;  /* 0x0000003c0c9d1981 */ /* 0x0000a4000c1e1100 */
[----:B0-----:R-:W-:Y:S02]  /*d160*/  @P1 IMAD.MOV.U32 R13, RZ, RZ, R16 ;  /* 0x000000ffff0d1224 */ /* 0x001fe400078e0010 */
[----:B----4-:R-:W-:-:S05]  /*d170*/  @P1 IMAD.MOV.U32 R12, RZ, RZ, R5 ;  /* 0x000000ffff0c1224 */ /* 0x010fca00078e0005 */
[----:B------:R-:W3:Y:S04]  /*d180*/  @P1 LDG.E.U8 R154, desc[UR60][R12.64] ;  /* 0x0000003c0c9a1981 */ /* 0x000ee8000c1e1100 */
[----:B-----5:R0:W-:Y:S04]  /*d190*/  STL [R1+0x24], R2 ;  /* 0x0000240201007387 */ /* 0x0201e80000100800 */
[----:B0-----:R-:W4:Y:S04]  /*d1a0*/  LDL R2, [R1+0x1554] ;  /* 0x0015540001027983 */ /* 0x001f280000100800 */
[----:B------:R-:W-:Y:S04]  /*d1b0*/  STL [R1+0x166c], R4 ;  /* 0x00166c0401007387 */ /* 0x000fe80000100800 */
[----:B------:R-:W5:Y:S04]  /*d1c0*/  LDL R17, [R1+0x1540] ;  /* 0x0015400001117983 */ /* 0x000f680000100800 */
[----:B------:R-:W2:Y:S04]  /*d1d0*/  LDL R16, [R1+0x1544] ;  /* 0x0015440001107983 */ /* 0x000ea80000100800 */
[----:B------:R-:W-:Y:S04]  /*d1e0*/  STL [R1+0x1670], R5 ;  /* 0x0016700501007387 */ /* 0x000fe80000100800 */
[----:B---3--:R0:W-:Y:S04]  /*d1f0*/  STL [R1+0xc], R154 ;  /* 0x00000c9a01007387 */ /* 0x0081e80000100800 */
[----:B0-----:R-:W3:Y:S01]  /*d200*/  LDL.LU R154, [R1+0x1b8c] ;  /* 0x001b8c00019a7983 */ /* 0x001ee20000300800 */
[----:B------:R-:W-:Y:S01]  /*d210*/  PRMT R155, RZ, 0x7610, R155 ;  /* 0x00007610ff9b7816 */ /* 0x000fe2000000009b */
[----:B------:R-:W-:-:S02]  /*d220*/  @P1 IMAD.MOV.U32 R12, RZ, RZ, R14 ;  /* 0x000000ffff0c1224 */ /* 0x000fc400078e000e */
[----:B------:R-:W-:Y:S01]  /*d230*/  @P1 IMAD.MOV.U32 R13, RZ, RZ, R15 ;  /* 0x000000ffff0d1224 */ /* 0x000fe200078e000f */
[----:B------:R-:W5:Y:S04]  /*d240*/  LDL R14, [R1+0x153c] ;  /* 0x00153c00010e7983 */ /* 0x000f680000100800 */
[----:B------:R4:W2:Y:S04]  /*d250*/  @P1 LDG.E.U8 R155, desc[UR60][R12.64] ;  /* 0x0000003c0c9b1981 */ /* 0x0008a8000c1e1100 */
[----:B------:R-:W5:Y:S01]  /*d260*/  LDL R15, [R1+0x1538] ;  /* 0x00153800010f7983 */ /* 0x000f620000100800 */
[----:B----4-:R-:W-:-:S02]  /*d270*/  @P1 IMAD.MOV.U32 R12, RZ, RZ, R2 ;  /* 0x000000ffff0c1224 */ /* 0x010fc400078e0002 */
[----:B------:R-:W-:Y:S01]  /*d280*/  @P1 IMAD.MOV.U32 R13, RZ, RZ, R158 ;  /* 0x000000ffff0d1224 */ /* 0x000fe200078e009e */
[----:B---3--:R-:W-:-:S06]  /*d290*/  PRMT R154, RZ, 0x7610, R154 ;  /* 0x00007610ff9a7816 */ /* 0x008fcc000000009a */
[----:B------:R-:W3:Y:S04]  /*d2a0*/  @P1 LDG.E.U8 R154, desc[UR60][R12.64] ;  /* 0x0000003c0c9a1981 */ /* 0x000ee8000c1e1100 */
[----:B--2---:R0:W-:Y:S04]  /*d2b0*/  STL [R1+0x8], R155 ;  /* 0x0000089b01007387 */ /* 0x0041e80000100800 */
[----:B0-----:R-:W2:Y:S04]  /*d2c0*/  LDL.LU R155, [R1+0x1b88] ;  /* 0x001b8800019b7983 */ /* 0x001ea80000300800 */
[----:B------:R-:W4:Y:S04]  /*d2d0*/  LDL R158, [R1+0x1530] ;  /* 0x00153000019e7983 */ /* 0x000f280000100800 */
[----:B------:R-:W4:Y:S04]  /*d2e0*/  LDL R2, [R1+0x1534] ;  /* 0x0015340001027983 */ /* 0x000f280000100800 */
[----:B---3--:R0:W-:Y:S04]  /*d2f0*/  STL [R1+0x20], R154 ;  /* 0x0000209a01007387 */ /* 0x0081e80000100800 */
[----:B0-----:R-:W3:Y:S04]  /*d300*/  LDL.LU R154, [R1+0x1b84] ;  /* 0x001b8400019a7983 */ /* 0x001ee80000300800 */
[----:B------:R-:W5:Y:S04]  /*d310*/  LDL R12, [R1+0x1548] ;  /* 0x00154800010c7983 */ /* 0x000f680000100800 */
[----:B------:R-:W5:Y:S01]  /*d320*/  LDL R13, [R1+0x154c] ;  /* 0x00154c00010d7983 */ /* 0x000f620000100800 */
[----:B------:R-:W-:-:S02]  /*d330*/  ISETP.GT.AND P0, PT, R121, 0x2, PT ;  /* 0x000000027900780c */ /* 0x000fc40003f04270 */
[----:B--2---:R-:W-:Y:S02]  /*d340*/  PRMT R155, RZ, 0x7610, R155 ;  /* 0x00007610ff9b7816 */ /* 0x004fe4000000009b */
[----:B------:R-:W-:-:S09]  /*d350*/  PRMT R124, RZ, 0x7610, R124 ;  /* 0x00007610ff7c7816 */ /* 0x000fd2000000007c */
[----:B-----5:R-:W-:-:S04]  /*d360*/  @P0 LOP3.LUT R13, R13, R12, RZ, 0x3c, !PT ;  /* 0x0000000c0d0d0212 */ /* 0x020fc800078e3cff */
[----:B------:R-:W-:-:S04]  /*d370*/  @P0 LOP3.LUT R12, R13, R12, RZ, 0x3c, !PT ;  /* 0x0000000c0d0c0212 */ /* 0x000fc800078e3cff */
[----:B------:R-:W-:-:S05]  /*d380*/  @P0 LOP3.LUT R13, R13, R12, RZ, 0x3c, !PT ;  /* 0x0000000c0d0d0212 */ /* 0x000fca00078e3cff */
[----:B------:R0:W2:Y:S02]  /*d390*/  @P0 LDG.E.U8 R155, desc[UR60][R12.64] ;  /* 0x0000003c0c9b0981 */ /* 0x0000a4000c1e1100 */
[----:B0-----:R-:W-:Y:S02]  /*d3a0*/  @P0 IMAD.MOV.U32 R12, RZ, RZ, R16 ;  /* 0x000000ffff0c0224 */ /* 0x001fe400078e0010 */
[----:B------:R-:W-:Y:S01]  /*d3b0*/  @P0 IMAD.MOV.U32 R13, RZ, RZ, R17 ;  /* 0x000000ffff0d0224 */ /* 0x000fe200078e0011 */
[----:B------:R-:W5:Y:S04]  /*d3c0*/  LDL R16, [R1+0x1524] ;  /* 0x0015240001107983 */ /* 0x000f680000100800 */
[----:B------:R-:W4:Y:S04]  /*d3d0*/  @P0 LDG.E.U8 R124, desc[UR60][R12.64] ;  /* 0x0000003c0c7c0981 */ /* 0x000f28000c1e1100 */
[----:B------:R-:W2:Y:S01]  /*d3e0*/  LDL R17, [R1+0x1520] ;  /* 0x0015200001117983 */ /* 0x000ea20000100800 */
[----:B---3--:R-:W-:-:S03]  /*d3f0*/  PRMT R154, RZ, 0x7610, R154 ;  /* 0x00007610ff9a7816 */ /* 0x008fc6000000009a */
[----:B----4-:R0:W-:Y:S04]  /*d400*/  STL [R1+0x1c], R124 ;  /* 0x00001c7c01007387 */ /* 0x0101e80000100800 */
[----:B0-----:R-:W3:Y:S01]  /*d410*/  LDL.LU R124, [R1+0x1b80] ;  /* 0x001b8000017c7983 */ /* 0x001ee20000300800 */
[----:B------:R-:W-:Y:S02]  /*d420*/  @P0 IMAD.MOV.U32 R12, RZ, RZ, R14 ;  /* 0x000000ffff0c0224 */ /* 0x000fe400078e000e */
[----:B------:R-:W-:Y:S01]  /*d430*/  @P0 IMAD.MOV.U32 R13, RZ, RZ, R15 ;  /* 0x000000ffff0d0224 */ /* 0x000fe200078e000f */
[----:B------:R-:W4:Y:S04]  /*d440*/  LDL R14, [R1+0x151c] ;  /* 0x00151c00010e7983 */ /* 0x000f280000100800 */
[----:B------:R0:W5:Y:S04]  /*d450*/  @P0 LDG.E.U8 R154, desc[UR60][R12.64] ;  /* 0x0000003c0c9a0981 */ /* 0x000168000c1e1100 */
[----:B------:R-:W4:Y:S01]  /*d460*/  LDL R15, [R1+0x1518] ;  /* 0x00151800010f7983 */ /* 0x000f220000100800 */
[----:B0-----:R-:W-:-:S02]  /*d470*/  @P0 IMAD.MOV.U32 R12, RZ, RZ, R2 ;  /* 0x000000ffff0c0224 */ /* 0x001fc400078e0002 */
[----:B------:R-:W-:Y:S01]  /*d480*/  @P0 IMAD.MOV.U32 R13, RZ, RZ, R158 ;  /* 0x000000ffff0d0224 */ /* 0x000fe200078e009e */
[----:B---3--:R-:W-:-:S06]  /*d490*/  PRMT R124, RZ, 0x7610, R124 ;  /* 0x00007610ff7c7816 */ /* 0x008fcc000000007c */
[----:B------:R-:W3:Y:S04]  /*d4a0*/  @P0 LDG.E.U8 R124, desc[UR60][R12.64] ;  /* 0x0000003c0c7c0981 */ /* 0x000ee8000c1e1100 */
[----:B-----5:R0:W-:Y:S04]  /*d4b0*/  STL [R1+0x34], R154 ;  /* 0x0000349a01007387 */ /* 0x0201e80000100800 */
[----:B0-----:R-:W5:Y:S04]  /*d4c0*/  LDL.LU R154, [R1+0x1b7c] ;  /* 0x001b7c00019a7983 */ /* 0x001f680000300800 */
[----:B------:R-:W4:Y:S04]  /*d4d0*/  LDL R158, [R1+0x1510] ;  /* 0x00151000019e7983 */ /* 0x000f280000100800 */
[----:B------:R-:W4:Y:S04]  /*d4e0*/  LDL R2, [R1+0x1514] ;  /* 0x0015140001027983 */ /* 0x000f280000100800 */
[----:B---3--:R0:W-:Y:S04]  /*d4f0*/  STL [R1+0x30], R124 ;  /* 0x0000307c01007387 */ /* 0x0081e80000100800 */
[----:B0-----:R-:W3:Y:S04]  /*d500*/  LDL.LU R124, [R1+0x1b78] ;  /* 0x001b7800017c7983 */ /* 0x001ee80000300800 */
[----:B------:R-:W2:Y:S04]  /*d510*/  LDL R12, [R1+0x1528] ;  /* 0x00152800010c7983 */ /* 0x000ea80000100800 */
[----:B------:R-:W2:Y:S01]  /*d520*/  LDL R13, [R1+0x152c] ;  /* 0x00152c00010d7983 */ /* 0x000ea20000100800 */
[----:B------:R-:W-:-:S02]  /*d530*/  ISETP.GT.AND P1, PT, R121, 0x3, PT ;  /* 0x000000037900780c */ /* 0x000fc40003f24270 */
[----:B-----5:R-:W-:Y:S02]  /*d540*/  PRMT R154, RZ, 0x7610, R154 ;  /* 0x00007610ff9a7816 */ /* 0x020fe4000000009a */
[----:B------:R-:W-:-:S09]  /*d550*/  PRMT R21, RZ, 0x7610, R21 ;  /* 0x00007610ff157816 */ /* 0x000fd20000000015 */
[----:B--2---:R-:W-:-:S04]  /*d560*/  @P1 LOP3.LUT R13, R13, R12, RZ, 0x3c, !PT ;  /* 0x0000000c0d0d1212 */ /* 0x004fc800078e3cff */
[----:B------:R-:W-:-:S04]  /*d570*/  @P1 LOP3.LUT R12, R13, R12, RZ, 0x3c, !PT ;  /* 0x0000000c0d0c1212 */ /* 0x000fc800078e3cff */
[----:B------:R-:W-:-:S05]  /*d580*/  @P1 LOP3.LUT R13, R13, R12, RZ, 0x3c, !PT ;  /* 0x0000000c0d0d1212 */ /* 0x000fca00078e3cff */
[----:B------:R0:W2:Y:S01]  /*d590*/  @P1 LDG.E.U8 R154, desc[UR60][R12.64] ;  /* 0x0000003c0c9a1981 */ /* 0x0000a2000c1e1100 */
[----:B---3--:R-:W-:Y:S01]  /*d5a0*/  PRMT R124, RZ, 0x7610, R124 ;  /* 0x00007610ff7c7816 */ /* 0x008fe2000000007c */
[----:B0-----:R-:W-:Y:S02]  /*d5b0*/  @P1 IMAD.MOV.U32 R12, RZ, RZ, R16 ;  /* 0x000000ffff0c1224 */ /* 0x001fe400078e0010 */
[----:B------:R-:W-:Y:S01]  /*d5c0*/  @P1 IMAD.MOV.U32 R13, RZ, RZ, R17 ;  /* 0x000000ffff0d1224 */ /* 0x000fe200078e0011 */
[----:B------:R-:W-:Y:S01]  /*d5d0*/  PRMT R0, RZ, 0x7610, R0 ;  /* 0x00007610ff007816 */ /* 0x000fe20000000000 */
[----:B------:R-:W3:Y:S04]  /*d5e0*/  LDL R17, [R1+0x1500] ;  /* 0x0015000001117983 */ /* 0x000ee80000100800 */
[----:B------:R4:W5:Y:S04]  /*d5f0*/  @P1 LDG.E.U8 R21, desc[UR60][R12.64] ;  /* 0x0000003c0c151981 */ /* 0x000968000c1e1100 */
[----:B------:R-:W2:Y:S01]  /*d600*/  LDL R16, [R1+0x1504] ;  /* 0x0015040001107983 */ /* 0x000ea20000100800 */
[----:B----4-:R-:W-:-:S02]  /*d610*/  @P1 IMAD.MOV.U32 R12, RZ, RZ, R14 ;  /* 0x000000ffff0c1224 */ /* 0x010fc400078e000e */
[----:B------:R-:W-:-:S05]  /*d620*/  @P1 IMAD.MOV.U32 R13, RZ, RZ, R15 ;  /* 0x000000ffff0d1224 */ /* 0x000fca00078e000f */
[----:B------:R0:W4:Y:S02]  /*d630*/  @P1 LDG.E.U8 R124, desc[UR60][R12.64] ;  /* 0x0000003c0c7c1981 */ /* 0x000124000c1e1100 */
[----:B0-----:R-:W-:Y:S02]  /*d640*/  @P1 IMAD.MOV.U32 R12, RZ, RZ, R2 ;  /* 0x000000ffff0c1224 */ /* 0x001fe400078e0002 */
[----:B------:R-:W-:-:S05]  /*d650*/  @P1 IMAD.MOV.U32 R13, RZ, RZ, R158 ;  /* 0x000000ffff0d1224 */ /* 0x000fca00078e009e */
[----:B------:R0:W3:Y:S04]  /*d660*/  @P1 LDG.E.U8 R0, desc[UR60][R12.64] ;  /* 0x0000003c0c001981 */ /* 0x0000e8000c1e1100 */
[----:B-----5:R1:W-:Y:S04]  /*d670*/  STL [R1+0x18], R21 ;  /* 0x0000181501007387 */ /* 0x0203e80000100800 */
[----:B-1----:R-:W5:Y:S04]  /*d680*/  LDL.LU R21, [R1+0x1b74] ;  /* 0x001b740001157983 */ /* 0x002f680000300800 */
[----:B------:R-:W5:Y:S04]  /*d690*/  LDL R15, [R1+0x14f8] ;  /* 0x0014f800010f7983 */ /* 0x000f680000100800 */
[----:B------:R-:W5:Y:S04]  /*d6a0*/  LDL R14, [R1+0x14fc] ;  /* 0x0014fc00010e7983 */ /* 0x000f680000100800 */
[----:B----4-:R1:W-:Y:S04]  /*d6b0*/  STL [R1+0x2c], R124 ;  /* 0x00002c7c01007387 */ /* 0x0103e80000100800 */
[----:B-1----:R-:W4:Y:S04]  /*d6c0*/  LDL.LU R124, [R1+0x1b70] ;  /* 0x001b7000017c7983 */ /* 0x002f280000300800 */
[----:B------:R-:W0:Y:S04]  /*d6d0*/  LDL R12, [R1+0x1508] ;  /* 0x00150800010c7983 */ /* 0x000e280000100800 */
[----:B------:R-:W0:Y:S01]  /*d6e0*/  LDL R13, [R1+0x150c] ;  /* 0x00150c00010d7983 */ /* 0x000e220000100800 */
[----:B------:R-:W-:-:S02]  /*d6f0*/  ISETP.GT.AND P0, PT, R121, 0x4, PT ;  /* 0x000000047900780c */ /* 0x000fc40003f04270 */
[----:B------:R-:W-:Y:S01]  /*d700*/  PRMT R23, RZ, 0x7610, R23 ;  /* 0x00007610ff177816 */ /* 0x000fe20000000017 */
[----:B------:R-:W5:Y:S04]  /*d710*/  LDL R158, [R1+0x14f0] ;  /* 0x0014f000019e7983 */ /* 0x000f680000100800 */
[----:B------:R-:W5:Y:S01]  /*d720*/  LDL R2, [R1+0x14f4] ;  /* 0x0014f40001027983 */ /* 0x000f620000100800 */
[----:B----4-:R-:W-:-:S05]  /*d730*/  PRMT R124, RZ, 0x7610, R124 ;  /* 0x00007610ff7c7816 */ /* 0x010fca000000007c */
[----:B0-----:R-:W-:-:S04]  /*d740*/  @P0 LOP3.LUT R13, R13, R12, RZ, 0x3c, !PT ;  /* 0x0000000c0d0d0212 */ /* 0x001fc800078e3cff */
[----:B------:R-:W-:-:S04]  /*d750*/  @P0 LOP3.LUT R12, R13, R12, RZ, 0x3c, !PT ;  /* 0x0000000c0d0c0212 */ /* 0x000fc800078e3cff */
[----:B------:R-:W-:-:S05]  /*d760*/  @P0 LOP3.LUT R13, R13, R12, RZ, 0x3c, !PT ;  /* 0x0000000c0d0d0212 */ /* 0x000fca00078e3cff */
[----:B------:R2:W4:Y:S02]  /*d770*/  @P0 LDG.E.U8 R124, desc[UR60][R12.64] ;  /* 0x0000003c0c7c0981 */ /* 0x000524000c1e1100 */
[----:B--2---:R-:W-:Y:S02]  /*d780*/  @P0 IMAD.MOV.U32 R12, RZ, RZ, R16 ;  /* 0x000000ffff0c0224 */ /* 0x004fe400078e0010 */
[----:B---3--:R-:W-:Y:S01]  /*d790*/  @P0 IMAD.MOV.U32 R13, RZ, RZ, R17 ;  /* 0x000000ffff0d0224 */ /* 0x008fe200078e0011 */
[----:B------:R-:W2:Y:S04]  /*d7a0*/  LDL R16, [R1+0x14e4] ;  /* 0x0014e40001107983 */ /* 0x000ea80000100800 */
[----:B------:R-:W3:Y:S04]  /*d7b0*/  @P0 LDG.E.U8 R23, desc[UR60][R12.64] ;  /* 0x0000003c0c170981 */ /* 0x000ee8000c1e1100 */
[----:B------:R-:W4:Y:S01]  /*d7c0*/  LDL R17, [R1+0x14e0] ;  /* 0x0014e00001117983 */ /* 0x000f220000100800 */
[----:B-----5:R-:W-:-:S03]  /*d7d0*/  PRMT R21, RZ, 0x7610, R21 ;  /* 0x00007610ff157816 */ /* 0x020fc60000000015 */
[----:B---3--:R0:W-:Y:S04]  /*d7e0*/  STL [R1+0x44], R23 ;  /* 0x0000441701007387 */ /* 0x0081e80000100800 */
[----:B0-----:R-:W3:Y:S01]  /*d7f0*/  LDL.LU R23, [R1+0x1b6c] ;  /* 0x001b6c0001177983 */ /* 0x001ee20000300800 */
[----:B------:R-:W-:Y:S02]  /*d800*/  @P0 IMAD.MOV.U32 R12, RZ, RZ, R14 ;  /* 0x000000ffff0c0224 */ /* 0x000fe400078e000e */
[----:B------:R-:W-:Y:S01]  /*d810*/  @P0 IMAD.MOV.U32 R13, RZ, RZ, R15 ;  /* 0x000000ffff0d0224 */ /* 0x000fe200078e000f */
[----:B------:R-:W5:Y:S04]  /*d820*/  LDL R14, [R1+0x14dc] ;  /* 0x0014dc00010e7983 */ /* 0x000f680000100800 */
[----:B------:R0:W2:Y:S04]  /*d830*/  @P0 LDG.E.U8 R21, desc[UR60][R12.64] ;  /* 0x0000003c0c150981 */ /* 0x0000a8000c1e1100 */
[----:B------:R-:W5:Y:S01]  /*d840*/  LDL R15, [R1+0x14d8] ;  /* 0x0014d800010f7983 */ /* 0x000f620000100800 */
[----:B0-----:R-:W-:-:S02]  /*d850*/  @P0 IMAD.MOV.U32 R12, RZ, RZ, R2 ;  /* 0x000000ffff0c0224 */ /* 0x001fc400078e0002 */
[----:B------:R-:W-:Y:S01]  /*d860*/  @P0 IMAD.MOV.U32 R13, RZ, RZ, R158 ;  /* 0x000000ffff0d0224 */ /* 0x000fe200078e009e */
[----:B---3--:R-:W-:-:S06]  /*d870*/  PRMT R23, RZ, 0x7610, R23 ;  /* 0x00007610ff177816 */ /* 0x008fcc0000000017 */
[----:B------:R-:W3:Y:S04]  /*d880*/  @P0 LDG.E.U8 R23, desc[UR60][R12.64] ;  /* 0x0000003c0c170981 */ /* 0x000ee8000c1e1100 */
[----:B--2---:R0:W-:Y:S04]  /*d890*/  STL [R1+0x40], R21 ;  /* 0x0000401501007387 */ /* 0x0041e80000100800 */
[----:B0-----:R-:W2:Y:S04]  /*d8a0*/  LDL.LU R21, [R1+0x1b68] ;  /* 0x001b680001157983 */ /* 0x001ea80000300800 */
[----:B------:R-:W5:Y:S04]  /*d8b0*/  LDL R158, [R1+0x14d0] ;  /* 0x0014d000019e7983 */ /* 0x000f680000100800 */
[----:B------:R-:W5:Y:S04]  /*d8c0*/  LDL R2, [R1+0x14d4] ;  /* 0x0014d40001027983 */ /* 0x000f680000100800 */
[----:B---3--:R0:W-:Y:S04]  /*d8d0*/  STL [R1+0x54], R23 ;  /* 0x0000541701007387 */ /* 0x0081e80000100800 */
[----:B0-----:R-:W3:Y:S04]  /*d8e0*/  LDL.LU R23, [R1+0x1b64] ;  /* 0x001b640001177983 */ /* 0x001ee80000300800 */
[----:B------:R-:W4:Y:S04]  /*d8f0*/  LDL R12, [R1+0x14e8] ;  /* 0x0014e800010c7983 */ /* 0x000f280000100800 */
[----:B------:R-:W4:Y:S01]  /*d900*/  LDL R13, [R1+0x14ec] ;  /* 0x0014ec00010d7983 */ /* 0x000f220000100800 */
[----:B------:R-:W-:-:S02]  /*d910*/  ISETP.GT.AND P1, PT, R121, 0x5, PT ;  /* 0x000000057900780c */ /* 0x000fc40003f24270 */
[----:B--2---:R-:W-:Y:S02]  /*d920*/  PRMT R21, RZ, 0x7610, R21 ;  /* 0x00007610ff157816 */ /* 0x004fe40000000015 */
[----:B------:R-:W-:-:S09]  /*d930*/  PRMT R123, RZ, 0x7610, R123 ;  /* 0x00007610ff7b7816 */ /* 0x000fd2000000007b */
[----:B----4-:R-:W-:-:S04]  /*d940*/  @P1 LOP3.LUT R13, R13, R12, RZ, 0x3c, !PT ;  /* 0x0000000c0d0d1212 */ /* 0x010fc800078e3cff */
[----:B------:R-:W-:-:S04]  /*d950*/  @P1 LOP3.LUT R12, R13, R12, RZ, 0x3c, !PT ;  /* 0x0000000c0d0c1212 */ /* 0x000fc800078e3cff */
[----:B------:R-:W-:-:S05]  /*d960*/  @P1 LOP3.LUT R13, R13, R12, RZ, 0x3c, !PT ;  /* 0x0000000c0d0d1212 */ /* 0x000fca00078e3cff */
[----:B------:R0:W2:Y:S02]  /*d970*/  @P1 LDG.E.U8 R21, desc[UR60][R12.64] ;  /* 0x0000003c0c151981 */ /* 0x0000a4000c1e1100 */
[----:B0-----:R-:W-:Y:S02]  /*d980*/  @P1 IMAD.MOV.U32 R12, RZ, RZ, R16 ;  /* 0x000000ffff0c1224 */ /* 0x001fe400078e0010 */
[----:B------:R-:W-:Y:S01]  /*d990*/  @P1 IMAD.MOV.U32 R13, RZ, RZ, R17 ;  /* 0x000000ffff0d1224 */ /* 0x000fe200078e0011 */
[----:B------:R-:W4:Y:S04]  /*d9a0*/  LDL R16, [R1+0x14c4] ;  /* 0x0014c40001107983 */ /* 0x000f280000100800 */
[----:B------:R-:W5:Y:S04]  /*d9b0*/  @P1 LDG.E.U8 R123, desc[UR60][R12.64] ;  /* 0x0000003c0c7b1981 */ /* 0x000f68000c1e1100 */
[----:B------:R-:W2:Y:S01]  /*d9c0*/  LDL R17, [R1+0x14c0] ;  /* 0x0014c00001117983 */ /* 0x000ea20000100800 */
[----:B---3--:R-:W-:-:S03]  /*d9d0*/  PRMT R23, RZ, 0x7610, R23 ;  /* 0x00007610ff177816 */ /* 0x008fc60000000017 */
[----:B-----5:R0:W-:Y:S04]  /*d9e0*/  STL [R1+0x3c], R123 ;  /* 0x00003c7b01007387 */ /* 0x0201e80000100800 */
[----:B0-----:R-:W3:Y:S01]  /*d9f0*/  LDL.LU R123, [R1+0x1b60] ;  /* 0x001b6000017b7983 */ /* 0x001ee20000300800 */
[----:B------:R-:W-:Y:S02]  /*da00*/  @P1 IMAD.MOV.U32 R12, RZ, RZ, R14 ;  /* 0x000000ffff0c1224 */ /* 0x000fe400078e000e */
[----:B------:R-:W-:Y:S01]  /*da10*/  @P1 IMAD.MOV.U32 R13, RZ, RZ, R15 ;  /* 0x000000ffff0d1224 */ /* 0x000fe200078e000f */
[----:B------:R-:W5:Y:S04]  /*da20*/  LDL R14, [R1+0x14bc] ;  /* 0x0014bc00010e7983 */ /* 0x000f680000100800 */
[----:B------:R0:W4:Y:S04]  /*da30*/  @P1 LDG.E.U8 R23, desc[UR60][R12.64] ;  /* 0x0000003c0c171981 */ /* 0x000128000c1e1100 */
[----:B------:R-:W5:Y:S01]  /*da40*/  LDL R15, [R1+0x14b8] ;  /* 0x0014b800010f7983 */ /* 0x000f620000100800 */
[----:B0-----:R-:W-:-:S02]  /*da50*/  @P1 IMAD.MOV.U32 R12, RZ, RZ, R2 ;  /* 0x000000ffff0c1224 */ /* 0x001fc400078e0002 */
[----:B------:R-:W-:Y:S01]  /*da60*/  @P1 IMAD.MOV.U32 R13, RZ, RZ, R158 ;  /* 0x000000ffff0d1224 */ /* 0x000fe200078e009e */
[----:B---3--:R-:W-:-:S06]  /*da70*/  PRMT R123, RZ, 0x7610, R123 ;  /* 0x00007610ff7b7816 */ /* 0x008fcc000000007b */
[----:B------:R-:W3:Y:S04]  /*da80*/  @P1 LDG.E.U8 R123, desc[UR60][R12.64] ;  /* 0x0000003c0c7b1981 */ /* 0x000ee8000c1e1100 */
[----:B----4-:R0:W-:Y:S04]  /*da90*/  STL [R1+0x38], R23 ;  /* 0x0000381701007387 */ /* 0x0101e80000100800 */
[----:B0-----:R-:W4:Y:S04]  /*daa0*/  LDL.LU R23, [R1+0x1b5c] ;  /* 0x001b5c0001177983 */ /* 0x001f280000300800 */
[----:B------:R-:W5:Y:S04]  /*dab0*/  LDL R158, [R1+0x14b0] ;  /* 0x0014b000019e7983 */ /* 0x000f680000100800 */
[----:B------:R-:W5:Y:S04]  /*dac0*/  LDL R2, [R1+0x14b4] ;  /* 0x0014b40001027983 */ /* 0x000f680000100800 */
[----:B---3--:R0:W-:Y:S04]  /*dad0*/  STL [R1+0x50], R123 ;  /* 0x0000507b01007387 */ /* 0x0081e80000100800 */
[----:B0-----:R-:W3:Y:S04]  /*dae0*/  LDL.LU R123, [R1+0x1b58] ;  /* 0x001b5800017b7983 */ /* 0x001ee80000300800 */
[----:B------:R-:W2:Y:S04]  /*daf0*/  LDL R12, [R1+0x14c8] ;  /* 0x0014c800010c7983 */ /* 0x000ea80000100800 */
[----:B------:R-:W2:Y:S01]  /*db00*/  LDL R13, [R1+0x14cc] ;  /* 0x0014cc00010d7983 */ /* 0x000ea20000100800 */
[----:B------:R-:W-:-:S02]  /*db10*/  ISETP.GT.AND P0, PT, R121, 0x6, PT ;  /* 0x000000067900780c */ /* 0x000fc40003f04270 */
[----:B----4-:R-:W-:Y:S02]  /*db20*/  PRMT R23, RZ, 0x7610, R23 ;  /* 0x00007610ff177816 */ /* 0x010fe40000000017 */
[----:B------:R-:W-:-:S09]  /*db30*/  PRMT R90, RZ, 0x7610, R90 ;  /* 0x00007610ff5a7816 */ /* 0x000fd2000000005a */
[----:B--2---:R-:W-:-:S04]  /*db40*/  @P0 LOP3.LUT R13, R13, R12, RZ, 0x3c, !PT ;  /* 0x0000000c0d0d0212 */ /* 0x004fc800078e3cff */
        /* <DEDUP_REMOVED lines=125> */
[----:B----4-:R-:W-:-:S11]  /*e320*/  PRMT R252, RZ, 0x7610, R252 ;  /* 0x00007610fffc7816 */ /* 0x010fd600000000fc */
[----:B--2---:R-:W-:-:S04]  /*e330*/  @P0 LOP3.LUT R13, R13, R12, RZ, 0x3c, !PT ;  /* 0x0000000c0d0d0212 */ /* 0x004fc800078e3cff */
[----:B------:R-:W-:-:S04]  /*e340*/  @P0 LOP3.LUT R12, R13, R12, RZ, 0x3c, !PT ;  /* 0x0000000c0d0c0212 */ /* 0x000fc800078e3cff */
[----:B------:R-:W-:Y:S02]  /*e350*/  @P0 LOP3.LUT R13, R13, R12, RZ, 0x3c, !PT ;  /* 0x0000000c0d0d0212 */ /* 0x000fe400078e3cff */
[----:B---3--:R-:W-:-:S03]  /*e360*/  PRMT R159, RZ, 0x7610, R159 ;  /* 0x00007610ff9f7816 */ /* 0x008fc6000000009f */
[----:B------:R0:W2:Y:S02]  /*e370*/  @P0 LDG.E.U8 R252, desc[UR60][R12.64] ;  /* 0x0000003c0cfc0981 */ /* 0x0000a4000c1e1100 */
[----:B0-----:R-:W-:Y:S02]  /*e380*/  @P0 IMAD.MOV.U32 R12, RZ, RZ, R16 ;  /* 0x000000ffff0c0224 */ /* 0x001fe400078e0010 */
[----:B------:R-:W-:-:S05]  /*e390*/  @P0 IMAD.MOV.U32 R13, RZ, RZ, R17 ;  /* 0x000000ffff0d0224 */ /* 0x000fca00078e0011 */
[----:B------:R-:W3:Y:S04]  /*e3a0*/  @P0 LDG.E.U8 R159, desc[UR60][R12.64] ;  /* 0x0000003c0c9f0981 */ /* 0x000ee8000c1e1100 */
[----:B--2---:R0:W-:Y:S04]  /*e3b0*/  STL [R1+0x7c], R252 ;  /* 0x00007cfc01007387 */ /* 0x0041e80000100800 */
[----:B0-----:R-:W2:Y:S04]  /*e3c0*/  LDL.LU R252, [R1+0x1b24] ;  /* 0x001b240001fc7983 */ /* 0x001ea80000300800 */
[----:B------:R-:W4:Y:S04]  /*e3d0*/  LDL R17, [R1+0x1420] ;  /* 0x0014200001117983 */ /* 0x000f280000100800 */
[----:B------:R-:W4:Y:S04]  /*e3e0*/  LDL R16, [R1+0x1424] ;  /* 0x0014240001107983 */ /* 0x000f280000100800 */
[----:B---3--:R0:W-:Y:S04]  /*e3f0*/  STL [R1+0x94], R159 ;  /* 0x0000949f01007387 */ /* 0x0081e80000100800 */
[----:B0-----:R-:W3:Y:S01]  /*e400*/  LDL.LU R159, [R1+0x1b20] ;  /* 0x001b2000019f7983 */ /* 0x001ee20000300800 */
[----:B-----5:R-:W-:-:S02]  /*e410*/  @P0 IMAD.MOV.U32 R12, RZ, RZ, R14 ;  /* 0x000000ffff0c0224 */ /* 0x020fc400078e000e */
[----:B------:R-:W-:Y:S01]  /*e420*/  @P0 IMAD.MOV.U32 R13, RZ, RZ, R15 ;  /* 0x000000ffff0d0224 */ /* 0x000fe200078e000f */
[----:B------:R-:W5:Y:S04]  /*e430*/  LDL R14, [R1+0x141c] ;  /* 0x00141c00010e7983 */ /* 0x000f680000100800 */
[----:B------:R-:W5:Y:S01]  /*e440*/  LDL R15, [R1+0x1418] ;  /* 0x00141800010f7983 */ /* 0x000f620000100800 */
[----:B--2---:R-:W-:-:S06]  /*e450*/  PRMT R252, RZ, 0x7610, R252 ;  /* 0x00007610fffc7816 */ /* 0x004fcc00000000fc */
[----:B------:R0:W2:Y:S02]  /*e460*/  @P0 LDG.E.U8 R252, desc[UR60][R12.64] ;  /* 0x0000003c0cfc0981 */ /* 0x0000a4000c1e1100 */
[----:B0-----:R-:W-:Y:S02]  /*e470*/  @P0 IMAD.MOV.U32 R12, RZ, RZ, R2 ;  /* 0x000000ffff0c0224 */ /* 0x001fe400078e0002 */
        /* <DEDUP_REMOVED lines=12> */
[----:B--2---:R-:W-:-:S11]  /*e540*/  PRMT R252, RZ, 0x7610, R252 ;  /* 0x00007610fffc7816 */ /* 0x004fd600000000fc */
[----:B----4-:R-:W-:-:S04]  /*e550*/  @P1 LOP3.LUT R13, R13, R12, RZ, 0x3c, !PT ;  /* 0x0000000c0d0d1212 */ /* 0x010fc800078e3cff */
        /* <DEDUP_REMOVED lines=299> */
[----:B---3--:R0:W-:Y:S04]  /*f810*/  STL [R1], R159 ;  /* 0x0000009f01007387 */ /* 0x0081e80000100800 */
        /* <DEDUP_REMOVED lines=11> */
[----:B------:R-:W-:Y:S01]  /*f8d0*/  @P0 IMAD.MOV.U32 R13, RZ, RZ, R17 ;  /* 0x000000ffff0d0224 */ /* 0x000fe200078e0011 */
[----:B------:R-:W3:Y:S04]  /*f8e0*/  LDL R16, [R1+0x12e4] ;  /* 0x0012e40001107983 */ /* 0x000ee80000100800 */
[----:B------:R-:W4:Y:S04]  /*f8f0*/  @P0 LDG.E.U8 R159, desc[UR60][R12.64] ;  /* 0x0000003c0c9f0981 */ /* 0x000f28000c1e1100 */
[----:B------:R-:W2:Y:S01]  /*f900*/  LDL R17, [R1+0x12e0] ;  /* 0x0012e00001117983 */ /* 0x000ea20000100800 */
[----:B------:R-:W-:-:S03]  /*f910*/  PRMT R251, RZ, 0x7610, R251 ;  /* 0x00007610fffb7816 */ /* 0x000fc600000000fb */
[----:B----4-:R0:W-:Y:S04]  /*f920*/  STL [R1+0x50c], R159 ;  /* 0x00050c9f01007387 */ /* 0x0101e80000100800 */
[----:B0-----:R-:W4:Y:S01]  /*f930*/  LDL.LU R159, [R1+0x1a84] ;  /* 0x001a8400019f7983 */ /* 0x001f220000300800 */
[----:B-----5:R-:W-:Y:S02]  /*f940*/  @P0 IMAD.MOV.U32 R12, RZ, RZ, R14 ;  /* 0x000000ffff0c0224 */ /* 0x020fe400078e000e */
[----:B------:R-:W-:Y:S01]  /*f950*/  @P0 IMAD.MOV.U32 R13, RZ, RZ, R15 ;  /* 0x000000ffff0d0224 */ /* 0x000fe200078e000f */
[----:B------:R-:W5:Y:S04]  /*f960*/  LDL R14, [R1+0x12dc] ;  /* 0x0012dc00010e7983 */ /* 0x000f680000100800 */
[----:B------:R0:W3:Y:S04]  /*f970*/  @P0 LDG.E.U8 R251, desc[UR60][R12.64] ;  /* 0x0000003c0cfb0981 */ /* 0x0000e8000c1e1100 */
[----:B------:R-:W5:Y:S01]  /*f980*/  LDL R15, [R1+0x12d8] ;  /* 0x0012d800010f7983 */ /* 0x000f620000100800 */
[----:B0-----:R-:W-:-:S02]  /*f990*/  @P0 IMAD.MOV.U32 R12, RZ, RZ, R2 ;  /* 0x000000ffff0c0224 */ /* 0x001fc400078e0002 */
[----:B------:R-:W-:Y:S01]  /*f9a0*/  @P0 IMAD.MOV.U32 R13, RZ, RZ, R158 ;  /* 0x000000ffff0d0224 */ /* 0x000fe200078e009e */
[----:B----4-:R-:W-:-:S06]  /*f9b0*/  PRMT R159, RZ, 0x7610, R159 ;  /* 0x00007610ff9f7816 */ /* 0x010fcc000000009f */
[----:B------:R-:W4:Y:S04]  /*f9c0*/  @P0 LDG.E.U8 R159, desc[UR60][R12.64] ;  /* 0x0000003c0c9f0981 */ /* 0x000f28000c1e1100 */
[----:B---3--:R0:W-:Y:S04]  /*f9d0*/  STL [R1+0x504], R251 ;  /* 0x000504fb01007387 */ /* 0x0081e80000100800 */
[----:B0-----:R-:W3:Y:S04]  /*f9e0*/  LDL.LU R251, [R1+0x1a80] ;  /* 0x001a800001fb7983 */ /* 0x001ee80000300800 */
[----:B------:R-:W5:Y:S04]  /*f9f0*/  LDL R158, [R1+0x12d0] ;  /* 0x0012d000019e7983 */ /* 0x000f680000100800 */
[----:B------:R-:W5:Y:S04]  /*fa00*/  LDL R2, [R1+0x12d4] ;  /* 0x0012d40001027983 */ /* 0x000f680000100800 */
[----:B----4-:R0:W-:Y:S04]  /*fa10*/  STL [R1+0x508], R159 ;  /* 0x0005089f01007387 */ /* 0x0101e80000100800 */
[----:B0-----:R-:W4:Y:S04]  /*fa20*/  LDL.LU R159, [R1+0x1a7c] ;  /* 0x001a7c00019f7983 */ /* 0x001f280000300800 */
[----:B------:R-:W2:Y:S04]  /*fa30*/  LDL R12, [R1+0x12e8] ;  /* 0x0012e800010c7983 */ /* 0x000ea80000100800 */
[----:B------:R-:W2:Y:S01]  /*fa40*/  LDL R13, [R1+0x12ec] ;  /* 0x0012ec00010d7983 */ /* 0x000ea20000100800 */
[----:B------:R-:W-:-:S02]  /*fa50*/  ISETP.GT.AND P1, PT, R121, 0x15, PT ;  /* 0x000000157900780c */ /* 0x000fc40003f24270 */
[----:B---3--:R-:W-:-:S11]  /*fa60*/  PRMT R251, RZ, 0x7610, R251 ;  /* 0x00007610fffb7816 */ /* 0x008fd600000000fb */
[----:B--2---:R-:W-:-:S04]  /*fa70*/  @P1 LOP3.LUT R13, R13, R12, RZ, 0x3c, !PT ;  /* 0x0000000c0d0d1212 */ /* 0x004fc800078e3cff */
[----:B------:R-:W-:-:S04]  /*fa80*/  @P1 LOP3.LUT R12, R13, R12, RZ, 0x3c, !PT ;  /* 0x0000000c0d0c1212 */ /* 0x000fc800078e3cff */
[----:B------:R-:W-:Y:S02]  /*fa90*/  @P1 LOP3.LUT R13, R13, R12, RZ, 0x3c, !PT ;  /* 0x0000000c0d0d1212 */ /* 0x000fe400078e3cff */
[----:B----4-:R-:W-:-:S03]  /*faa0*/  PRMT R159, RZ, 0x7610, R159 ;  /* 0x00007610ff9f7816 */ /* 0x010fc6000000009f */
        /* <DEDUP_REMOVED lines=777> */
[----:B------:R-:W-:Y:S02]  /*12b40*/  PRMT R250, RZ, 0x7610, R250 ;  /* 0x00007610fffa7816 */ /* 0x000fe400000000fa */
[----:B------:R-:W-:Y:S02]  /*12b50*/  PRMT R249, RZ, 0x7610, R249 ;  /* 0x00007610fff97816 */ /* 0x000fe400000000f9 */
[----:B------:R-:W-:Y:S02]  /*12b60*/  PRMT R248, RZ, 0x7610, R248 ;  /* 0x00007610fff87816 */ /* 0x000fe400000000f8 */
[----:B--2---:R-:W-:-:S05]  /*12b70*/  PRMT R251, RZ, 0x7610, R251 ;  /* 0x00007610fffb7816 */ /* 0x004fca00000000fb */
[----:B----4-:R-:W-:-:S04]  /*12b80*/  @P0 LOP3.LUT R13, R13, R12, RZ, 0x3c, !PT ;  /* 0x0000000c0d0d0212 */ /* 0x010fc800078e3cff */
[----:B------:R-:W-:-:S04]  /*12b90*/  @P0 LOP3.LUT R12, R13, R12, RZ, 0x3c, !PT ;  /* 0x0000000c0d0c0212 */ /* 0x000fc800078e3cff */
[----:B------:R-:W-:-:S05]  /*12ba0*/  @P0 LOP3.LUT R13, R13, R12, RZ, 0x3c, !PT ;  /* 0x0000000c0d0d0212 */ /* 0x000fca00078e3cff */
[----:B------:R0:W2:Y:S02]  /*12bb0*/  @P0 LDG.E.U8 R251, desc[UR60][R12.64] ;  /* 0x0000003c0cfb0981 */ /* 0x0000a4000c1e1100 */
[----:B0-----:R-:W-:Y:S02]  /*12bc0*/  @P0 IMAD.MOV.U32 R12, RZ, RZ, R16 ;  /* 0x000000ffff0c0224 */ /* 0x001fe400078e0010 */
[----:B------:R-:W-:-:S05]  /*12bd0*/  @P0 IMAD.MOV.U32 R13, RZ, RZ, R17 ;  /* 0x000000ffff0d0224 */ /* 0x000fca00078e0011 */
[----:B------:R5:W4:Y:S02]  /*12be0*/  @P0 LDG.E.U8 R250, desc[UR60][R12.64] ;  /* 0x0000003c0cfa0981 */ /* 0x000b24000c1e1100 */
[----:B-----5:R-:W-:Y:S02]  /*12bf0*/  @P0 IMAD.MOV.U32 R12, RZ, RZ, R14 ;  /* 0x000000ffff0c0224 */ /* 0x020fe400078e000e */
[----:B------:R-:W-:-:S05]  /*12c00*/  @P0 IMAD.MOV.U32 R13, RZ, RZ, R15 ;  /* 0x000000ffff0d0224 */ /* 0x000fca00078e000f */
[----:B------:R0:W5:Y:S02]  /*12c10*/  @P0 LDG.E.U8 R249, desc[UR60][R12.64] ;  /* 0x0000003c0cf90981 */ /* 0x000164000c1e1100 */
[----:B0-----:R-:W-:Y:S02]  /*12c20*/  @P0 IMAD.MOV.U32 R12, RZ, RZ, R2 ;  /* 0x000000ffff0c0224 */ /* 0x001fe400078e0002 */
[----:B------:R-:W-:-:S05]  /*12c30*/  @P0 IMAD.MOV.U32 R13, RZ, RZ, R158 ;  /* 0x000000ffff0d0224 */ /* 0x000fca00078e009e */
[----:B------:R-:W3:Y:S04]  /*12c40*/  @P0 LDG.E.U8 R248, desc[UR60][R12.64] ;  /* 0x0000003c0cf80981 */ /* 0x000ee8000c1e1100 */
[----:B--2---:R0:W-:Y:S04]  /*12c50*/  STL [R1+0x390], R251 ;  /* 0x000390fb01007387 */ /* 0x0041e80000100800 */
[----:B0-----:R-:W2:Y:S04]  /*12c60*/  LDL.LU R251, [R1+0x1908] ;  /* 0x0019080001fb7983 */ /* 0x001ea80000300800 */
[----:B------:R-:W2:Y:S04]  /*12c70*/  LDL R17, [R1+0xfe0] ;  /* 0x000fe00001117983 */ /* 0x000ea80000100800 */
[----:B------:R-:W2:Y:S04]  /*12c80*/  LDL R16, [R1+0xfe4] ;  /* 0x000fe40001107983 */ /* 0x000ea80000100800 */
[----:B----4-:R0:W-:Y:S04]  /*12c90*/  STL [R1+0x38c], R250 ;  /* 0x00038cfa01007387 */ /* 0x0101e80000100800 */
[----:B0-----:R-:W4:Y:S04]  /*12ca0*/  LDL.LU R250, [R1+0x1904] ;  /* 0x0019040001fa7983 */ /* 0x001f280000300800 */
[----:B------:R-:W4:Y:S04]  /*12cb0*/  LDL R15, [R1+0xfd8] ;  /* 0x000fd800010f7983 */ /* 0x000f280000100800 */
[----:B------:R-:W4:Y:S04]  /*12cc0*/  LDL R14, [R1+0xfdc] ;  /* 0x000fdc00010e7983 */ /* 0x000f280000100800 */
[----:B-----5:R0:W-:Y:S04]  /*12cd0*/  STL [R1+0x384], R249 ;  /* 0x000384f901007387 */ /* 0x0201e80000100800 */
[----:B0-----:R-:W5:Y:S04]  /*12ce0*/  LDL.LU R249, [R1+0x1900] ;  /* 0x0019000001f97983 */ /* 0x001f680000300800 */
[----:B------:R-:W5:Y:S04]  /*12cf0*/  LDL R158, [R1+0xfd0] ;  /* 0x000fd000019e7983 */ /* 0x000f680000100800 */
[----:B------:R-:W5:Y:S04]  /*12d00*/  LDL R2, [R1+0xfd4] ;  /* 0x000fd40001027983 */ /* 0x000f680000100800 */
[----:B---3--:R0:W-:Y:S04]  /*12d10*/  STL [R1+0x388], R248 ;  /* 0x000388f801007387 */ /* 0x0081e80000100800 */
[----:B0-----:R-:W3:Y:S04]  /*12d20*/  LDL.LU R248, [R1+0x18fc] ;  /* 0x0018fc0001f87983 */ /* 0x001ee80000300800 */
[----:B------:R-:W2:Y:S04]  /*12d30*/  LDL R12, [R1+0xfe8] ;  /* 0x000fe800010c7983 */ /* 0x000ea80000100800 */
[----:B------:R-:W2:Y:S01]  /*12d40*/  LDL R13, [R1+0xfec] ;  /* 0x000fec00010d7983 */ /* 0x000ea20000100800 */
[----:B------:R-:W-:-:S02]  /*12d50*/  ISETP.GT.AND P1, PT, R121, 0x2d, PT ;  /* 0x0000002d7900780c */ /* 0x000fc40003f24270 */
[----:B------:R-:W-:Y:S02]  /*12d60*/  PRMT R247, RZ, 0x7610, R247 ;  /* 0x00007610fff77816 */ /* 0x000fe400000000f7 */
[----:B------:R-:W-:Y:S02]  /*12d70*/  PRMT R246, RZ, 0x7610, R246 ;  /* 0x00007610fff67816 */ /* 0x000fe400000000f6 */
[----:B------:R-:W-:Y:S02]  /*12d80*/  PRMT R245, RZ, 0x7610, R245 ;  /* 0x00007610fff57816 */ /* 0x000fe400000000f5 */
[----:B------:R-:W-:-:S05]  /*12d90*/  PRMT R244, RZ, 0x7610, R244 ;  /* 0x00007610fff47816 */ /* 0x000fca00000000f4 */
[----:B--2---:R-:W-:-:S04]  /*12da0*/  @P1 LOP3.LUT R13, R13, R12, RZ, 0x3c, !PT ;  /* 0x0000000c0d0d1212 */ /* 0x004fc800078e3cff */
[----:B------:R-:W-:-:S04]  /*12db0*/  @P1 LOP3.LUT R12, R13, R12, RZ, 0x3c, !PT ;  /* 0x0000000c0d0c1212 */ /* 0x000fc800078e3cff */
[----:B------:R-:W-:-:S05]  /*12dc0*/  @P1 LOP3.LUT R13, R13, R12, RZ, 0x3c, !PT ;  /* 0x0000000c0d0d1212 */ /* 0x000fca00078e3cff */
[----:B------:R0:W2:Y:S02]  /*12dd0*/  @P1 LDG.E.U8 R247, desc[UR60][R12.64] ;  /* 0x0000003c0cf71981 */ /* 0x0000a4000c1e1100 */
[----:B0-----:R-:W-:Y:S02]  /*12de0*/  @P1 IMAD.MOV.U32 R12, RZ, RZ, R16 ;  /* 0x000000ffff0c1224 */ /* 0x001fe400078e0010 */
[----:B------:R-:W-:-:S05]  /*12df0*/  @P1 IMAD.MOV.U32 R13, RZ, RZ, R17 ;  /* 0x000000ffff0d1224 */ /* 0x000fca00078e0011 */
[----:B------:R4:W3:Y:S02]  /*12e00*/  @P1 LDG.E.U8 R246, desc[UR60][R12.64] ;  /* 0x0000003c0cf61981 */ /* 0x0008e4000c1e1100 */
[----:B----4-:R-:W-:Y:S02]  /*12e10*/  @P1 IMAD.MOV.U32 R12, RZ, RZ, R14 ;  /* 0x000000ffff0c1224 */ /* 0x010fe400078e000e */
[----:B------:R-:W-:-:S05]  /*12e20*/  @P1 IMAD.MOV.U32 R13, RZ, RZ, R15 ;  /* 0x000000ffff0d1224 */ /* 0x000fca00078e000f */
[----:B------:R5:W4:Y:S02]  /*12e30*/  @P1 LDG.E.U8 R245, desc[UR60][R12.64] ;  /* 0x0000003c0cf51981 */ /* 0x000b24000c1e1100 */
[----:B-----5:R-:W-:Y:S02]  /*12e40*/  @P1 IMAD.MOV.U32 R12, RZ, RZ, R2 ;  /* 0x000000ffff0c1224 */ /* 0x020fe400078e0002 */
[----:B------:R-:W-:-:S05]  /*12e50*/  @P1 IMAD.MOV.U32 R13, RZ, RZ, R158 ;  /* 0x000000ffff0d1224 */ /* 0x000fca00078e009e */
[----:B------:R-:W5:Y:S04]  /*12e60*/  @P1 LDG.E.U8 R244, desc[UR60][R12.64] ;  /* 0x0000003c0cf41981 */ /* 0x000f68000c1e1100 */
[----:B--2---:R0:W-:Y:S04]  /*12e70*/  STL [R1+0x37c], R247 ;  /* 0x00037cf701007387 */ /* 0x0041e80000100800 */
[----:B0-----:R-:W2:Y:S04]  /*12e80*/  LDL.LU R247, [R1+0x18f8] ;  /* 0x0018f80001f77983 */ /* 0x001ea80000300800 */
[----:B------:R-:W2:Y:S04]  /*12e90*/  LDL R17, [R1+0xfc0] ;  /* 0x000fc00001117983 */ /* 0x000ea80000100800 */
[----:B------:R-:W2:Y:S04]  /*12ea0*/  LDL R16, [R1+0xfc4] ;  /* 0x000fc40001107983 */ /* 0x000ea80000100800 */
[----:B---3--:R0:W-:Y:S04]  /*12eb0*/  STL [R1+0x380], R246 ;  /* 0x000380f601007387 */ /* 0x0081e80000100800 */
[----:B0-----:R-:W3:Y:S04]  /*12ec0*/  LDL.LU R246, [R1+0x18f4] ;  /* 0x0018f40001f67983 */ /* 0x001ee80000300800 */
[----:B------:R-:W3:Y:S04]  /*12ed0*/  LDL R15, [R1+0xfb8] ;  /* 0x000fb800010f7983 */ /* 0x000ee80000100800 */
[----:B------:R-:W3:Y:S04]  /*12ee0*/  LDL R14, [R1+0xfbc] ;  /* 0x000fbc00010e7983 */ /* 0x000ee80000100800 */
[----:B----4-:R0:W-:Y:S04]  /*12ef0*/  STL [R1+0x378], R245 ;  /* 0x000378f501007387 */ /* 0x0101e80000100800 */
[----:B0-----:R-:W4:Y:S04]  /*12f00*/  LDL.LU R245, [R1+0x18f0] ;  /* 0x0018f00001f57983 */ /* 0x001f280000300800 */
[----:B------:R-:W4:Y:S04]  /*12f10*/  LDL R158, [R1+0xfb0] ;  /* 0x000fb000019e7983 */ /* 0x000f280000100800 */
[----:B------:R-:W4:Y:S04]  /*12f20*/  LDL R2, [R1+0xfb4] ;  /* 0x000fb40001027983 */ /* 0x000f280000100800 */
[----:B-----5:R0:W-:Y:S04]  /*12f30*/  STL [R1+0x374], R244 ;  /* 0x000374f401007387 */ /* 0x0201e80000100800 */
[----:B0-----:R-:W5:Y:S04]  /*12f40*/  LDL.LU R244, [R1+0x18ec] ;  /* 0x0018ec0001f47983 */ /* 0x001f680000300800 */
        /* <DEDUP_REMOVED lines=13> */
[----:B------:R3:W5:Y:S02]  /*13020*/  @P0 LDG.E.U8 R241, desc[UR60][R12.64] ;  /* 0x0000003c0cf10981 */ /* 0x000764000c1e1100 */
[----:B---3--:R-:W-:Y:S02]  /*13030*/  @P0 IMAD.MOV.U32 R12, RZ, RZ, R14 ;  /* 0x000000ffff0c0224 */ /* 0x008fe400078e000e */
[----:B------:R-:W-:-:S05]  /*13040*/  @P0 IMAD.MOV.U32 R13, RZ, RZ, R15 ;  /* 0x000000ffff0d0224 */ /* 0x000fca00078e000f */
[----:B------:R4:W3:Y:S02]  /*13050*/  @P0 LDG.E.U8 R239, desc[UR60][R12.64] ;  /* 0x0000003c0cef0981 */ /* 0x0008e4000c1e1100 */
[----:B----4-:R-:W-:Y:S02]  /*13060*/  @P0 IMAD.MOV.U32 R12, RZ, RZ, R2 ;  /* 0x000000ffff0c0224 */ /* 0x010fe400078e0002 */
[----:B------:R-:W-:-:S05]  /*13070*/  @P0 IMAD.MOV.U32 R13, RZ, RZ, R158 ;  /* 0x000000ffff0d0224 */ /* 0x000fca00078e009e */
[----:B------:R-:W4:Y:S04]  /*13080*/  @P0 LDG.E.U8 R237, desc[UR60][R12.64] ;  /* 0x0000003c0ced0981 */ /* 0x000f28000c1e1100 */
[----:B--2---:R0:W-:Y:S04]  /*13090*/  STL [R1+0x370], R243 ;  /* 0x000370f301007387 */ /* 0x0041e80000100800 */
[----:B0-----:R-:W2:Y:S04]  /*130a0*/  LDL.LU R243, [R1+0x18e8] ;  /* 0x0018e80001f37983 */ /* 0x001ea80000300800 */
[----:B------:R-:W2:Y:S04]  /*130b0*/  LDL R17, [R1+0xfa0] ;  /* 0x000fa00001117983 */ /* 0x000ea80000100800 */
[----:B------:R-:W2:Y:S04]  /*130c0*/  LDL R16, [R1+0xfa4] ;  /* 0x000fa40001107983 */ /* 0x000ea80000100800 */
[----:B-----5:R0:W-:Y:S04]  /*130d0*/  STL [R1+0x36c], R241 ;  /* 0x00036cf101007387 */ /* 0x0201e80000100800 */
[----:B0-----:R-:W5:Y:S04]  /*130e0*/  LDL.LU R241, [R1+0x18e4] ;  /* 0x0018e40001f17983 */ /* 0x001f680000300800 */
[----:B------:R-:W5:Y:S04]  /*130f0*/  LDL R15, [R1+0xf98] ;  /* 0x000f9800010f7983 */ /* 0x000f680000100800 */
[----:B------:R-:W5:Y:S04]  /*13100*/  LDL R14, [R1+0xf9c] ;  /* 0x000f9c00010e7983 */ /* 0x000f680000100800 */
[----:B---3--:R0:W-:Y:S04]  /*13110*/  STL [R1+0x364], R239 ;  /* 0x000364ef01007387 */ /* 0x0081e80000100800 */
[----:B0-----:R-:W3:Y:S04]  /*13120*/  LDL.LU R239, [R1+0x18e0] ;  /* 0x0018e00001ef7983 */ /* 0x001ee80000300800 */
[----:B------:R-:W3:Y:S04]  /*13130*/  LDL R158, [R1+0xf90] ;  /* 0x000f9000019e7983 */ /* 0x000ee80000100800 */
[----:B------:R-:W3:Y:S04]  /*13140*/  LDL R2, [R1+0xf94] ;  /* 0x000f940001027983 */ /* 0x000ee80000100800 */
[----:B----4-:R0:W-:Y:S04]  /*13150*/  STL [R1+0x368], R237 ;  /* 0x000368ed01007387 */ /* 0x0101e80000100800 */
[----:B0-----:R-:W4:Y:S04]  /*13160*/  LDL.LU R237, [R1+0x18dc] ;  /* 0x0018dc0001ed7983 */ /* 0x001f280000300800 */
        /* <DEDUP_REMOVED lines=17> */
[----:B---3--:R-:W-:Y:S02]  /*13280*/  @P1 IMAD.MOV.U32 R12, RZ, RZ, R2 ;  /* 0x000000ffff0c1224 */ /* 0x008fe400078e0002 */
        /* <DEDUP_REMOVED lines=1234> */
[----:B------:R-:W4:Y:S04]  /*17fb0*/  LDL R2, [R1+0xafc] ;  /* 0x000afc0001027983 */ /* 0x000f280000100800 */
[----:B-----5:R0:W-:Y:S04]  /*17fc0*/  STL [R1+0x11c], R159 ;  /* 0x00011c9f01007387 */ /* 0x0201e80000100800 */
[----:B------:R-:W5:Y:S04]  /*17fd0*/  LDL R158, [R1+0xaf4] ;  /* 0x000af400019e7983 */ /* 0x000f680000100800 */
[----:B0-----:R-:W5:Y:S04]  /*17fe0*/  LDL R159, [R1+0xaf0] ;  /* 0x000af000019f7983 */ /* 0x001f680000100800 */
[----:B---3--:R0:W-:Y:S04]  /*17ff0*/  STL [R1+0x1690], R10 ;  /* 0x0016900a01007387 */ /* 0x0081e80000100800 */
[----:B0-----:R-:W3:Y:S01]  /*18000*/  LDL R10, [R1+0xaf8] ;  /* 0x000af800010a7983 */ /* 0x001ee20000100800 */
[----:B------:R-:W-:-:S02]  /*18010*/  ISETP.GT.AND P0, PT, R121, 0x54, PT ;  /* 0x000000547900780c */ /* 0x000fc40003f04270 */
[----:B------:R-:W-:Y:S02]  /*18020*/  PRMT R9, RZ, 0x7610, R9 ;  /* 0x00007610ff097816 */ /* 0x000fe40000000009 */
[----:B------:R-:W-:-:S09]  /*18030*/  PRMT R8, RZ, 0x7610, R8 ;  /* 0x00007610ff087816 */ /* 0x000fd20000000008 */
[----:B--2---:R-:W-:Y:S02]  /*18040*/  @P0 IMAD.MOV.U32 R13, RZ, RZ, R17 ;  /* 0x000000ffff0d0224 */ /* 0x004fe400078e0011 */
[----:B------:R-:W2:Y:S01]  /*18050*/  LDL R17, [R1+0xae8] ;  /* 0x000ae80001117983 */ /* 0x000ea20000100800 */
[----:B------:R-:W-:-:S03]  /*18060*/  @P0 IMAD.MOV.U32 R12, RZ, RZ, R16 ;  /* 0x000000ffff0c0224 */ /* 0x000fc600078e0010 */
[----:B------:R-:W2:Y:S04]  /*18070*/  LDL R16, [R1+0xaec] ;  /* 0x000aec0001107983 */ /* 0x000ea80000100800 */
[----:B------:R4:W2:Y:S02]  /*18080*/  @P0 LDG.E.U8 R9, desc[UR60][R12.64] ;  /* 0x0000003c0c090981 */ /* 0x0008a4000c1e1100 */
[----:B----4-:R-:W-:Y:S02]  /*18090*/  @P0 IMAD.MOV.U32 R13, RZ, RZ, R15 ;  /* 0x000000ffff0d0224 */ /* 0x010fe400078e000f */
[----:B------:R-:W4:Y:S01]  /*180a0*/  LDL R15, [R1+0xae0] ;  /* 0x000ae000010f7983 */ /* 0x000f220000100800 */
[----:B------:R-:W-:-:S03]  /*180b0*/  @P0 IMAD.MOV.U32 R12, RZ, RZ, R14 ;  /* 0x000000ffff0c0224 */ /* 0x000fc600078e000e */
[----:B------:R-:W4:Y:S04]  /*180c0*/  LDL R14, [R1+0xae4] ;  /* 0x000ae400010e7983 */ /* 0x000f280000100800 */
[----:B------:R0:W4:Y:S02]  /*180d0*/  @P0 LDG.E.U8 R8, desc[UR60][R12.64] ;  /* 0x0000003c0c080981 */ /* 0x000124000c1e1100 */
[----:B0-----:R-:W-:Y:S02]  /*180e0*/  @P0 IMAD.MOV.U32 R12, RZ, RZ, R2 ;  /* 0x000000ffff0c0224 */ /* 0x001fe400078e0002 */
[----:B------:R-:W4:Y:S01]  /*180f0*/  LDL R2, [R1+0xadc] ;  /* 0x000adc0001027983 */ /* 0x000f220000100800 */
[----:B---3--:R-:W-:-:S03]  /*18100*/  @P0 IMAD.MOV.U32 R13, RZ, RZ, R10 ;  /* 0x000000ffff0d0224 */ /* 0x008fc600078e000a */
[----:B------:R-:W3:Y:S01]  /*18110*/  LDL R10, [R1+0xad8] ;  /* 0x000ad800010a7983 */ /* 0x000ee20000100800 */
[----:B------:R-:W-:Y:S02]  /*18120*/  ISETP.GT.AND P1, PT, R121, 0x55, PT ;  /* 0x000000557900780c */ /* 0x000fe40003f24270 */
[----:B------:R-:W-:Y:S02]  /*18130*/  PRMT R5, RZ, 0x7610, R5 ;  /* 0x00007610ff057816 */ /* 0x000fe40000000005 */
[----:B------:R-:W-:-:S04]  /*18140*/  PRMT R4, RZ, 0x7610, R4 ;  /* 0x00007610ff047816 */ /* 0x000fc80000000004 */
[----:B------:R5:W3:Y:S01]  /*18150*/  @P0 LDG.E.U8 R5, desc[UR60][R12.64] ;  /* 0x0000003c0c050981 */ /* 0x000ae2000c1e1100 */
[----:B------:R-:W-:Y:S01]  /*18160*/  PRMT R7, RZ, 0x7610, R7 ;  /* 0x00007610ff077816 */ /* 0x000fe20000000007 */
[----:B-----5:R-:W-:Y:S02]  /*18170*/  @P0 IMAD.MOV.U32 R12, RZ, RZ, R158 ;  /* 0x000000ffff0c0224 */ /* 0x020fe400078e009e */
[----:B------:R-:W-:Y:S01]  /*18180*/  @P0 IMAD.MOV.U32 R13, RZ, RZ, R159 ;  /* 0x000000ffff0d0224 */ /* 0x000fe200078e009f */
[----:B------:R-:W5:Y:S04]  /*18190*/  LDL R158, [R1+0xad4] ;  /* 0x000ad400019e7983 */ /* 0x000f680000100800 */
[----:B------:R-:W5:Y:S04]  /*181a0*/  LDL R159, [R1+0xad0] ;  /* 0x000ad000019f7983 */ /* 0x000f680000100800 */
[----:B------:R2:W5:Y:S01]  /*181b0*/  @P0 LDG.E.U8 R4, desc[UR60][R12.64] ;  /* 0x0000003c0c040981 */ /* 0x000562000c1e1100 */
[----:B------:R-:W-:Y:S01]  /*181c0*/  PRMT R6, RZ, 0x7610, R6 ;  /* 0x00007610ff067816 */ /* 0x000fe20000000006 */
[----:B--2---:R-:W-:-:S02]  /*181d0*/  @P1 IMAD.MOV.U32 R13, RZ, RZ, R17 ;  /* 0x000000ffff0d1224 */ /* 0x004fc400078e0011 */
        /* <DEDUP_REMOVED lines=19> */
[----:B------:R-:W5:Y:S01]  /*18310*/  LDL R158, [R1+0xab4] ;  /* 0x000ab400019e7983 */ /* 0x000f620000100800 */
[----:B------:R-:W-:-:S03]  /*18320*/  @P1 IMAD.MOV.U32 R13, RZ, RZ, R159 ;  /* 0x000000ffff0d1224 */ /* 0x000fc600078e009f */
[----:B------:R-:W5:Y:S04]  /*18330*/  LDL R159, [R1+0xab0] ;  /* 0x000ab000019f7983 */ /* 0x000f680000100800 */
[----:B------:R2:W5:Y:S01]  /*18340*/  @P1 LDG.E.U8 R251, desc[UR60][R12.64] ;  /* 0x0000003c0cfb1981 */ /* 0x000562000c1e1100 */
[----:B------:R-:W-:Y:S01]  /*18350*/  PRMT R249, RZ, 0x7610, R249 ;  /* 0x00007610fff97816 */ /* 0x000fe200000000f9 */
        /* <DEDUP_REMOVED lines=389> */
[----:B------:R-:W-:Y:S02]  /*19bb0*/  PRMT R145, RZ, 0x7610, R145 ;  /* 0x00007610ff917816 */ /* 0x000fe40000000091 */
[----:B------:R-:W-:Y:S02]  /*19bc0*/  ISETP.GT.AND P0, PT, R121, 0x66, PT ;  /* 0x000000667900780c */ /* 0x000fe40003f04270 */
[----:B------:R-:W-:Y:S02]  /*19bd0*/  PRMT R92, RZ, 0x7610, R92 ;  /* 0x00007610ff5c7816 */ /* 0x000fe4000000005c */
        /* <DEDUP_REMOVED lines=202> */
[----:B-----5:R-:W-:Y:S01]  /*1a880*/  @P1 IMAD.MOV.U32 R12, RZ, RZ, R158 ;  /* 0x000000ffff0c1224 */ /* 0x020fe200078e009e */
[----:B------:R-:W-:Y:S01]  /*1a890*/  PRMT R128, RZ, 0x7610, R128 ;  /* 0x00007610ff807816 */ /* 0x000fe20000000080 */
[----:B------:R-:W5:Y:S01]  /*1a8a0*/  LDL R158, [R1+0x7ac] ;  /* 0x0007ac00019e7983 */ /* 0x000f620000100800 */
[----:B------:R-:W-:Y:S01]  /*1a8b0*/  @P1 IMAD.MOV.U32 R13, RZ, RZ, R159 ;  /* 0x000000ffff0d1224 */ /* 0x000fe200078e009f */
[----:B------:R-:W-:-:S02]  /*1a8c0*/  PRMT R19, RZ, 0x7610, R19 ;  /* 0x00007610ff137816 */ /* 0x000fc40000000013 */
[----:B------:R-:W5:Y:S04]  /*1a8d0*/  LDL R159, [R1+0x7a8] ;  /* 0x0007a800019f7983 */ /* 0x000f680000100800 */
[----:B------:R2:W5:Y:S02]  /*1a8e0*/  @P1 LDG.E.U8 R94, desc[UR60][R12.64] ;  /* 0x0000003c0c5e1981 */ /* 0x000564000c1e1100 */
        /* <DEDUP_REMOVED lines=13> */
[----:B------:R-:W3:Y:S04]  /*1a9c0*/  LDL R10, [R1+0x790] ;  /* 0x00079000010a7983 */ /* 0x000ee80000100800 */
[----:B------:R0:W3:Y:S04]  /*1a9d0*/  @P0 LDG.E.U8 R19, desc[UR60][R12.64] ;  /* 0x0000003c0c130981 */ /* 0x0000e8000c1e1100 */
[----:B------:R-:W0:Y:S04]  /*1a9e0*/  LDL R12, [R1+0x7b0] ;  /* 0x0007b000010c7983 */ /* 0x000e280000100800 */
[----:B------:R-:W0:Y:S01]  /*1a9f0*/  LDL R13, [R1+0x7b4] ;  /* 0x0007b400010d7983 */ /* 0x000e220000100800 */
[----:B------:R-:W-:-:S02]  /*1aa00*/  ISETP.GT.AND P1, PT, R121, 0x6f, PT ;  /* 0x0000006f7900780c */ /* 0x000fc40003f24270 */
[----:B------:R-:W-:Y:S02]  /*1aa10*/  PRMT R126, RZ, 0x7610, R126 ;  /* 0x00007610ff7e7816 */ /* 0x000fe4000000007e */
[----:B------:R-:W-:Y:S02]  /*1aa20*/  PRMT R127, RZ, 0x7610, R127 ;  /* 0x00007610ff7f7816 */ /* 0x000fe4000000007f */
[----:B------:R-:W-:Y:S02]  /*1aa30*/  PRMT R98, RZ, 0x7610, R98 ;  /* 0x00007610ff627816 */ /* 0x000fe40000000062 */
[----:B------:R-:W-:Y:S02]  /*1aa40*/  PRMT R125, RZ, 0x7610, R125 ;  /* 0x00007610ff7d7816 */ /* 0x000fe4000000007d */
[----:B0-----:R-:W-:-:S04]  /*1aa50*/  @P0 LOP3.LUT R13, R13, R12, RZ, 0x3c, !PT ;  /* 0x0000000c0d0d0212 */ /* 0x001fc800078e3cff */
[----:B------:R-:W-:-:S04]  /*1aa60*/  @P0 LOP3.LUT R12, R13, R12, RZ, 0x3c, !PT ;  /* 0x0000000c0d0c0212 */ /* 0x000fc800078e3cff */
[----:B------:R-:W-:-:S05]  /*1aa70*/  @P0 LOP3.LUT R13, R13, R12, RZ, 0x3c, !PT ;  /* 0x0000000c0d0d0212 */ /* 0x000fca00078e3cff */
[----:B------:R5:W3:Y:S02]  /*1aa80*/  @P0 LDG.E.U8 R126, desc[UR60][R12.64] ;  /* 0x0000003c0c7e0981 */ /* 0x000ae4000c1e1100 */
[----:B-----5:R-:W-:Y:S02]  /*1aa90*/  @P1 IMAD.MOV.U32 R12, RZ, RZ, R158 ;  /* 0x000000ffff0c1224 */ /* 0x020fe400078e009e */
[----:B------:R-:W-:Y:S01]  /*1aaa0*/  @P1 IMAD.MOV.U32 R13, RZ, RZ, R159 ;  /* 0x000000ffff0d1224 */ /* 0x000fe200078e009f */
[----:B------:R-:W-:Y:S01]  /*1aab0*/  ISETP.GT.AND P0, PT, R121, 0x70, PT ;  /* 0x000000707900780c */ /* 0x000fe20003f04270 */
[----:B------:R-:W5:Y:S04]  /*1aac0*/  LDL R159, [R1+0x770] ;  /* 0x00077000019f7983 */ /* 0x000f680000100800 */
[----:B------:R2:W5:Y:S01]  /*1aad0*/  @P1 LDG.E.U8 R127, desc[UR60][R12.64] ;  /* 0x0000003c0c7f1981 */ /* 0x000562000c1e1100 */
[----:B------:R-:W-:-:S02]  /*1aae0*/  PRMT R102, RZ, 0x7610, R102 ;  /* 0x00007610ff667816 */ /* 0x000fc40000000066 */
[----:B------:R-:W-:Y:S01]  /*1aaf0*/  PRMT R11, RZ, 0x7610, R11 ;  /* 0x00007610ff0b7816 */ /* 0x000fe2000000000b */
[----:B------:R-:W5:Y:S01]  /*1ab00*/  LDL R158, [R1+0x774] ;  /* 0x00077400019e7983 */ /* 0x000f620000100800 */
[----:B--2---:R-:W-:Y:S02]  /*1ab10*/  @P1 IMAD.MOV.U32 R12, RZ, RZ, R16 ;  /* 0x000000ffff0c1224 */ /* 0x004fe400078e0010 */
[----:B------:R-:W-:Y:S01]  /*1ab20*/  @P1 IMAD.MOV.U32 R13, RZ, RZ, R17 ;  /* 0x000000ffff0d1224 */ /* 0x000fe200078e0011 */
[----:B------:R-:W2:Y:S04]  /*1ab30*/  LDL R16, [R1+0x784] ;  /* 0x0007840001107983 */ /* 0x000ea80000100800 */
[----:B------:R4:W5:Y:S04]  /*1ab40*/  @P1 LDG.E.U8 R98, desc[UR60][R12.64] ;  /* 0x0000003c0c621981 */ /* 0x000968000c1e1100 */
[----:B------:R-:W5:Y:S01]  /*1ab50*/  LDL R17, [R1+0x780] ;  /* 0x0007800001117983 */ /* 0x000f620000100800 */
[----:B----4-:R-:W-:-:S02]  /*1ab60*/  @P1 IMAD.MOV.U32 R12, RZ, RZ, R14 ;  /* 0x000000ffff0c1224 */ /* 0x010fc400078e000e */
[----:B------:R-:W-:Y:S02]  /*1ab70*/  @P1 IMAD.MOV.U32 R13, RZ, RZ, R15 ;  /* 0x000000ffff0d1224 */ /* 0x000fe400078e000f */
[----:B------:R-:W-:Y:S02]  /*1ab80*/  @P1 IMAD.MOV.U32 R14, RZ, RZ, R2 ;  /* 0x000000ffff0e1224 */ /* 0x000fe400078e0002 */
[----:B---3--:R-:W-:Y:S01]  /*1ab90*/  @P1 IMAD.MOV.U32 R15, RZ, RZ, R10 ;  /* 0x000000ffff0f1224 */ /* 0x008fe200078e000a */
[----:B------:R0:W3:Y:S04]  /*1aba0*/  @P1 LDG.E.U8 R125, desc[UR60][R12.64] ;  /* 0x0000003c0c7d1981 */ /* 0x0000e8000c1e1100 */
[----:B------:R-:W4:Y:S04]  /*1abb0*/  LDL R10, [R1+0x768] ;  /* 0x00076800010a7983 */ /* 0x000f280000100800 */
[----:B------:R-:W3:Y:S01]  /*1abc0*/  LDL R2, [R1+0x76c] ;  /* 0x00076c0001027983 */ /* 0x000ee20000100800 */
[----:B0-----:R-:W-:-:S06]  /*1abd0*/  PRMT R13, RZ, 0x7610, R13 ;  /* 0x00007610ff0d7816 */ /* 0x001fcc000000000d */
[----:B------:R0:W4:Y:S04]  /*1abe0*/  @P1 LDG.E.U8 R13, desc[UR60][R14.64] ;  /* 0x0000003c0e0d1981 */ /* 0x000128000c1e1100 */
[----:B------:R-:W0:Y:S04]  /*1abf0*/  LDL R14, [R1+0x788] ;  /* 0x00078800010e7983 */ /* 0x000e280000100800 */
[----:B------:R-:W0:Y:S02]  /*1ac00*/  LDL R15, [R1+0x78c] ;  /* 0x00078c00010f7983 */ /* 0x000e240000100800 */
[----:B0-----:R-:W-:-:S04]  /*1ac10*/  @P0 LOP3.LUT R15, R15, R14, RZ, 0x3c, !PT ;  /* 0x0000000e0f0f0212 */ /* 0x001fc800078e3cff */
[----:B------:R-:W-:-:S04]  /*1ac20*/  @P0 LOP3.LUT R14, R15, R14, RZ, 0x3c, !PT ;  /* 0x0000000e0f0e0212 */ /* 0x000fc800078e3cff */
[----:B------:R-:W-:-:S05]  /*1ac30*/  @P0 LOP3.LUT R15, R15, R14, RZ, 0x3c, !PT ;  /* 0x0000000e0f0f0212 */ /* 0x000fca00078e3cff */
[----:B------:R2:W4:Y:S02]  /*1ac40*/  @P0 LDG.E.U8 R102, desc[UR60][R14.64] ;  /* 0x0000003c0e660981 */ /* 0x000524000c1e1100 */
[----:B--2---:R-:W-:Y:S02]  /*1ac50*/  @P0 IMAD.MOV.U32 R14, RZ, RZ, R16 ;  /* 0x000000ffff0e0224 */ /* 0x004fe400078e0010 */
[----:B-----5:R-:W-:Y:S01]  /*1ac60*/  @P0 IMAD.MOV.U32 R15, RZ, RZ, R17 ;  /* 0x000000ffff0f0224 */ /* 0x020fe200078e0011 */
[----:B------:R-:W2:Y:S04]  /*1ac70*/  LDL R16, [R1+0x764] ;  /* 0x0007640001107983 */ /* 0x000ea80000100800 */
[----:B------:R0:W5:Y:S04]  /*1ac80*/  @P0 LDG.E.U8 R11, desc[UR60][R14.64] ;  /* 0x0000003c0e0b0981 */ /* 0x000168000c1e1100 */
[----:B------:R-:W2:Y:S04]  /*1ac90*/  LDL R17, [R1+0x760] ;  /* 0x0007600001117983 */ /* 0x000ea80000100800 */
[----:B------:R-:W0:Y:S04]  /*1aca0*/  LDL R14, [R1+0x778] ;  /* 0x00077800010e7983 */ /* 0x000e280000100800 */
[----:B------:R-:W0:Y:S01]  /*1acb0*/  LDL R15, [R1+0x77c] ;  /* 0x00077c00010f7983 */ /* 0x000e220000100800 */
[----:B------:R-:W-:-:S02]  /*1acc0*/  PRMT R12, RZ, 0x7610, R12 ;  /* 0x00007610ff0c7816 */ /* 0x000fc4000000000c */
[----:B------:R-:W-:Y:S02]  /*1acd0*/  ISETP.GT.AND P1, PT, R121, 0x71, PT ;  /* 0x000000717900780c */ /* 0x000fe40003f24270 */
[----:B------:R-:W-:Y:S02]  /*1ace0*/  PRMT R88, RZ, 0x7610, R88 ;  /* 0x00007610ff587816 */ /* 0x000fe40000000058 */
[----:B------:R-:W-:Y:S02]  /*1acf0*/  PRMT R91, RZ, 0x7610, R91 ;  /* 0x00007610ff5b7816 */ /* 0x000fe4000000005b */
[----:B0-----:R-:W-:-:S04]  /*1ad00*/  @P0 LOP3.LUT R15, R15, R14, RZ, 0x3c, !PT ;  /* 0x0000000e0f0f0212 */ /* 0x001fc800078e3cff */
[----:B------:R-:W-:-:S04]  /*1ad10*/  @P0 LOP3.LUT R14, R15, R14, RZ, 0x3c, !PT ;  /* 0x0000000e0f0e0212 */ /* 0x000fc800078e3cff */
[----:B------:R-:W-:-:S05]  /*1ad20*/  @P0 LOP3.LUT R15, R15, R14, RZ, 0x3c, !PT ;  /* 0x0000000e0f0f0212 */ /* 0x000fca00078e3cff */
[----:B------:R0:W5:Y:S02]  /*1ad30*/  @P0 LDG.E.U8 R12, desc[UR60][R14.64] ;  /* 0x0000003c0e0c0981 */ /* 0x000164000c1e1100 */
[----:B0-----:R-:W-:Y:S02]  /*1ad40*/  @P0 IMAD.MOV.U32 R14, RZ, RZ, R158 ;  /* 0x000000ffff0e0224 */ /* 0x001fe400078e009e */
[----:B------:R-:W-:Y:S01]  /*1ad50*/  @P0 IMAD.MOV.U32 R15, RZ, RZ, R159 ;  /* 0x000000ffff0f0224 */ /* 0x000fe200078e009f */
[----:B------:R-:W-:Y:S01]  /*1ad60*/  PRMT R89, RZ, 0x7610, R89 ;  /* 0x00007610ff597816 */ /* 0x000fe20000000059 */
[----:B------:R-:W5:Y:S04]  /*1ad70*/  LDL R159, [R1+0x740] ;  /* 0x00074000019f7983 */ /* 0x000f680000100800 */
[----:B------:R3:W5:Y:S04]  /*1ad80*/  @P0 LDG.E.U8 R88, desc[UR60][R14.64] ;  /* 0x0000003c0e580981 */ /* 0x000768000c1e1100 */
[----:B------:R-:W5:Y:S01]  /*1ad90*/  LDL R158, [R1+0x744] ;  /* 0x00074400019e7983 */ /* 0x000f620000100800 */
[----:B---3--:R-:W-:-:S02]  /*1ada0*/  @P1 IMAD.MOV.U32 R14, RZ, RZ, R2 ;  /* 0x000000ffff0e1224 */ /* 0x008fc400078e0002 */
[----:B----4-:R-:W-:Y:S01]  /*1adb0*/  @P1 IMAD.MOV.U32 R15, RZ, RZ, R10 ;  /* 0x000000ffff0f1224 */ /* 0x010fe200078e000a */
[----:B------:R-:W3:Y:S04]  /*1adc0*/  LDL R2, [R1+0x73c] ;  /* 0x00073c0001027983 */ /* 0x000ee80000100800 */
[----:B------:R0:W4:Y:S04]  /*1add0*/  @P1 LDG.E.U8 R91, desc[UR60][R14.64] ;  /* 0x0000003c0e5b1981 */ /* 0x000128000c1e1100 */
[----:B------:R-:W4:Y:S01]  /*1ade0*/  LDL R10, [R1+0x738] ;  /* 0x00073800010a7983 */ /* 0x000f220000100800 */
[----:B0-----:R-:W-:-:S06]  /*1adf0*/  PRMT R14, RZ, 0x7610, R14 ;  /* 0x00007610ff0e7816 */ /* 0x001fcc000000000e */
[----:B--2---:R0:W2:Y:S04]  /*1ae00*/  @P1 LDG.E.U8 R14, desc[UR60][R16.64] ;  /* 0x0000003c100e1981 */ /* 0x0040a8000c1e1100 */
[----:B------:R-:W0:Y:S04]  /*1ae10*/  LDL R16, [R1+0x758] ;  /* 0x0007580001107983 */ /* 0x000e280000100800 */
[----:B------:R-:W0:Y:S02]  /*1ae20*/  LDL R17, [R1+0x75c] ;  /* 0x00075c0001117983 */ /* 0x000e240000100800 */
[----:B0-----:R-:W-:-:S04]  /*1ae30*/  @P1 LOP3.LUT R17, R17, R16, RZ, 0x3c, !PT ;  /* 0x0000001011111212 */ /* 0x001fc800078e3cff */
[----:B------:R-:W-:-:S04]  /*1ae40*/  @P1 LOP3.LUT R16, R17, R16, RZ, 0x3c, !PT ;  /* 0x0000001011101212 */ /* 0x000fc800078e3cff */
[----:B------:R-:W-:-:S05]  /*1ae50*/  @P1 LOP3.LUT R17, R17, R16, RZ, 0x3c, !PT ;  /* 0x0000001011111212 */ /* 0x000fca00078e3cff */
[----:B------:R0:W2:Y:S04]  /*1ae60*/  @P1 LDG.E.U8 R89, desc[UR60][R16.64] ;  /* 0x0000003c10591981 */ /* 0x0000a8000c1e1100 */
[----:B------:R-:W0:Y:S04]  /*1ae70*/  LDL R16, [R1+0x750] ;  /* 0x0007500001107983 */ /* 0x000e280000100800 */
[----:B------:R-:W0:Y:S01]  /*1ae80*/  LDL R17, [R1+0x754] ;  /* 0x0007540001117983 */ /* 0x000e220000100800 */
[----:B------:R-:W-:Y:S02]  /*1ae90*/  PRMT R15, RZ, 0x7610, R15 ;  /* 0x00007610ff0f7816 */ /* 0x000fe4000000000f */
[----:B0-----:R-:W-:-:S04]  /*1aea0*/  @P1 LOP3.LUT R17, R17, R16, RZ, 0x3c, !PT ;  /* 0x0000001011111212 */ /* 0x001fc800078e3cff */
[----:B------:R-:W-:-:S04]  /*1aeb0*/  @P1 LOP3.LUT R16, R17, R16, RZ, 0x3c, !PT ;  /* 0x0000001011101212 */ /* 0x000fc800078e3cff */
[----:B------:R-:W-:-:S05]  /*1aec0*/  @P1 LOP3.LUT R17, R17, R16, RZ, 0x3c, !PT ;  /* 0x0000001011111212 */ /* 0x000fca00078e3cff */
[----:B------:R0:W2:Y:S04]  /*1aed0*/  @P1 LDG.E.U8 R15, desc[UR60][R16.64] ;  /* 0x0000003c100f1981 */ /* 0x0000a8000c1e1100 */
[----:B------:R-:W0:Y:S04]  /*1aee0*/  LDL R16, [R1+0x748] ;  /* 0x0007480001107983 */ /* 0x000e280000100800 */
[----:B------:R-:W0:Y:S01]  /*1aef0*/  LDL R17, [R1+0x74c] ;  /* 0x00074c0001117983 */ /* 0x000e220000100800 */
[----:B------:R-:W-:Y:S02]  /*1af00*/  ISETP.GT.AND P0, PT, R121, 0x72, PT ;  /* 0x000000727900780c */ /* 0x000fe40003f04270 */
[----:B------:R-:W-:-:S11]  /*1af10*/  PRMT R20, RZ, 0x7610, R20 ;  /* 0x00007610ff147816 */ /* 0x000fd60000000014 */
[----:B0-----:R-:W-:-:S04]  /*1af20*/  @P0 LOP3.LUT R17, R17, R16, RZ, 0x3c, !PT ;  /* 0x0000001011110212 */ /* 0x001fc800078e3cff */
[----:B------:R-:W-:-:S04]  /*1af30*/  @P0 LOP3.LUT R16, R17, R16, RZ, 0x3c, !PT ;  /* 0x0000001011100212 */ /* 0x000fc800078e3cff */
[----:B------:R-:W-:-:S05]  /*1af40*/  @P0 LOP3.LUT R17, R17, R16, RZ, 0x3c, !PT ;  /* 0x0000001011110212 */ /* 0x000fca00078e3cff */
[----:B------:R0:W2:Y:S02]  /*1af50*/  @P0 LDG.E.U8 R20, desc[UR60][R16.64] ;  /* 0x0000003c10140981 */ /* 0x0000a4000c1e1100 */
[----:B0-----:R-:W-:Y:S02]  /*1af60*/  PRMT R16, RZ, 0x7610, R16 ;  /* 0x00007610ff107816 */ /* 0x001fe40000000010 */
[----:B------:R-:W-:-:S04]  /*1af70*/  PRMT R17, RZ, 0x7610, R17 ;  /* 0x00007610ff117816 */ /* 0x000fc80000000011 */
[----:B-----5:R3:W5:Y:S02]  /*1af80*/  @P0 LDG.E.U8 R16, desc[UR60][R158.64] ;  /* 0x0000003c9e100981 */ /* 0x020764000c1e1100 */
[----:B---3--:R-:W-:Y:S02]  /*1af90*/  @P0 IMAD.MOV.U32 R158, RZ, RZ, R2 ;  /* 0x000000ffff9e0224 */ /* 0x008fe400078e0002 */
[----:B----4-:R-:W-:Y:S01]  /*1afa0*/  @P0 IMAD.MOV.U32 R159, RZ, RZ, R10 ;  /* 0x000000ffff9f0224 */ /* 0x010fe200078e000a */
[----:B------:R-:W-:Y:S01]  /*1afb0*/  PRMT R22, RZ, 0x7610, R22 ;  /* 0x00007610ff167816 */ /* 0x000fe20000000016 */
[----:B------:R-:W3:Y:S04]  /*1afc0*/  LDL R10, [R1+0x708] ;  /* 0x00070800010a7983 */ /* 0x000ee80000100800 */
[----:B------:R0:W4:Y:S01]  /*1afd0*/  @P0 LDG.E.U8 R17, desc[UR60][R158.64] ;  /* 0x0000003c9e110981 */ /* 0x000122000c1e1100 */
[----:B------:R-:W-:-:S02]  /*1afe0*/  ISETP.GT.AND P1, PT, R121, 0x73, PT ;  /* 0x000000737900780c */ /* 0x000fc40003f24270 */
[----:B------:R-:W-:Y:S01]  /*1aff0*/  PRMT R18, RZ, 0x7610, R18 ;  /* 0x00007610ff127816 */ /* 0x000fe20000000012 */
[----:B------:R-:W2:Y:S04]  /*1b000*/  LDL R2, [R1+0x70c] ;  /* 0x00070c0001027983 */ /* 0x000ea80000100800 */
[----:B------:R-:W0:Y:S04]  /*1b010*/  LDL R158, [R1+0x730] ;  /* 0x00073000019e7983 */ /* 0x000e280000100800 */
[----:B------:R-:W0:Y:S02]  /*1b020*/  LDL R159, [R1+0x734] ;  /* 0x00073400019f7983 */ /* 0x000e240000100800 */
[----:B0-----:R-:W-:-:S04]  /*1b030*/  @P0 LOP3.LUT R159, R159, R158, RZ, 0x3c, !PT ;  /* 0x0000009e9f9f0212 */ /* 0x001fc800078e3cff */
[----:B------:R-:W-:-:S04]  /*1b040*/  @P0 LOP3.LUT R158, R159, R158, RZ, 0x3c, !PT ;  /* 0x0000009e9f9e0212 */ /* 0x000fc800078e3cff */
[----:B------:R-:W-:-:S05]  /*1b050*/  @P0 LOP3.LUT R159, R159, R158, RZ, 0x3c, !PT ;  /* 0x0000009e9f9f0212 */ /* 0x000fca00078e3cff */
[----:B------:R0:W5:Y:S04]  /*1b060*/  @P0 LDG.E.U8 R22, desc[UR60][R158.64] ;  /* 0x0000003c9e160981 */ /* 0x000168000c1e1100 */
[----:B------:R-:W0:Y:S04]  /*1b070*/  LDL R158, [R1+0x728] ;  /* 0x00072800019e7983 */ /* 0x000e280000100800 */
[----:B------:R-:W0:Y:S02]  /*1b080*/  LDL R159, [R1+0x72c] ;  /* 0x00072c00019f7983 */ /* 0x000e240000100800 */
[----:B0-----:R-:W-:-:S04]  /*1b090*/  @P1 LOP3.LUT R159, R159, R158, RZ, 0x3c, !PT ;  /* 0x0000009e9f9f1212 */ /* 0x001fc800078e3cff */
[----:B------:R-:W-:-:S04]  /*1b0a0*/  @P1 LOP3.LUT R158, R159, R158, RZ, 0x3c, !PT ;  /* 0x0000009e9f9e1212 */ /* 0x000fc800078e3cff */
[----:B------:R-:W-:-:S05]  /*1b0b0*/  @P1 LOP3.LUT R159, R159, R158, RZ, 0x3c, !PT ;  /* 0x0000009e9f9f1212 */ /* 0x000fca00078e3cff */
[----:B------:R0:W4:Y:S04]  /*1b0c0*/  @P1 LDG.E.U8 R18, desc[UR60][R158.64] ;  /* 0x0000003c9e121981 */ /* 0x000128000c1e1100 */
[----:B------:R-:W0:Y:S04]  /*1b0d0*/  LDL R158, [R1+0x720] ;  /* 0x00072000019e7983 */ /* 0x000e280000100800 */
[----:B------:R-:W0:Y:S01]  /*1b0e0*/  LDL R159, [R1+0x724] ;  /* 0x00072400019f7983 */ /* 0x000e220000100800 */
[----:B------:R-:W-:Y:S02]  /*1b0f0*/  PRMT R160, RZ, 0x7610, R160 ;  /* 0x00007610ffa07816 */ /* 0x000fe400000000a0 */
[----:B0-----:R-:W-:-:S04]  /*1b100*/  @P1 LOP3.LUT R159, R159, R158, RZ, 0x3c, !PT ;  /* 0x0000009e9f9f1212 */ /* 0x001fc800078e3cff */
[----:B------:R-:W-:-:S04]  /*1b110*/  @P1 LOP3.LUT R158, R159, R158, RZ, 0x3c, !PT ;  /* 0x0000009e9f9e1212 */ /* 0x000fc800078e3cff */
[----:B------:R-:W-:-:S05]  /*1b120*/  @P1 LOP3.LUT R159, R159, R158, RZ, 0x3c, !PT ;  /* 0x0000009e9f9f1212 */ /* 0x000fca00078e3cff */
[----:B------:R0:W5:Y:S04]  /*1b130*/  @P1 LDG.E.U8 R160, desc[UR60][R158.64] ;  /* 0x0000003c9ea01981 */ /* 0x000168000c1e1100 */
        /* <DEDUP_REMOVED lines=9> */
[----:B------:R-:W-:Y:S02]  /*1b1d0*/  ISETP.GT.AND P0, PT, R121, 0x74, PT ;  /* 0x000000747900780c */ /* 0x000fe40003f04270 */
[----:B------:R-:W-:-:S02]  /*1b1e0*/  PRMT R162, RZ, 0x7610, R162 ;  /* 0x00007610ffa27816 */ /* 0x000fc400000000a2 */
[----:B------:R-:W-:Y:S02]  /*1b1f0*/  PRMT R163, RZ, 0x7610, R163 ;  /* 0x00007610ffa37816 */ /* 0x000fe400000000a3 */
[----:B0-----:R-:W-:-:S04]  /*1b200*/  @P1 LOP3.LUT R159, R159, R158, RZ, 0x3c, !PT ;  /* 0x0000009e9f9f1212 */ /* 0x001fc800078e3cff */
[----:B------:R-:W-:-:S04]  /*1b210*/  @P1 LOP3.LUT R158, R159, R158, RZ, 0x3c, !PT ;  /* 0x0000009e9f9e1212 */ /* 0x000fc800078e3cff */
[----:B------:R-:W-:-:S05]  /*1b220*/  @P1 LOP3.LUT R159, R159, R158, RZ, 0x3c, !PT ;  /* 0x0000009e9f9f1212 */ /* 0x000fca00078e3cff */
[----:B------:R2:W5:Y:S02]  /*1b230*/  @P1 LDG.E.U8 R162, desc[UR60][R158.64] ;  /* 0x0000003c9ea21981 */ /* 0x000564000c1e1100 */
[----:B--2---:R-:W-:Y:S02]  /*1b240*/  @P0 IMAD.MOV.U32 R158, RZ, RZ, R2 ;  /* 0x000000ffff9e0224 */ /* 0x004fe400078e0002 */
[----:B---3--:R-:W-:Y:S01]  /*1b250*/  @P0 IMAD.MOV.U32 R159, RZ, RZ, R10 ;  /* 0x000000ffff9f0224 */ /* 0x008fe200078e000a */
[----:B------:R-:W-:Y:S01]  /*1b260*/  PRMT R164, RZ, 0x7610, R164 ;  /* 0x00007610ffa47816 */ /* 0x000fe200000000a4 */
[----:B------:R-:W2:Y:S04]  /*1b270*/  LDL R10, [R1+0x6d8] ;  /* 0x0006d800010a7983 */ /* 0x000ea80000100800 */
[----:B------:R0:W3:Y:S01]  /*1b280*/  @P0 LDG.E.U8 R163, desc[UR60][R158.64] ;  /* 0x0000003c9ea30981 */ /* 0x0000e2000c1e1100 */
[----:B------:R-:W-:-:S02]  /*1b290*/  PRMT R165, RZ, 0x7610, R165 ;  /* 0x00007610ffa57816 */ /* 0x000fc400000000a5 */
[----:B------:R-:W-:Y:S01]  /*1b2a0*/  PRMT R166, RZ, 0x7610, R166 ;  /* 0x00007610ffa67816 */ /* 0x000fe200000000a6 */
[----:B------:R-:W4:Y:S04]  /*1b2b0*/  LDL R2, [R1+0x6dc] ;  /* 0x0006dc0001027983 */ /* 0x000f280000100800 */
[----:B------:R-:W0:Y:S04]  /*1b2c0*/  LDL R158, [R1+0x700] ;  /* 0x00070000019e7983 */ /* 0x000e280000100800 */
[----:B------:R-:W0:Y:S02]  /*1b2d0*/  LDL R159, [R1+0x704] ;  /* 0x00070400019f7983 */ /* 0x000e240000100800 */
[----:B0-----:R-:W-:-:S04]  /*1b2e0*/  @P0 LOP3.LUT R159, R159, R158, RZ, 0x3c, !PT ;  /* 0x0000009e9f9f0212 */ /* 0x001fc800078e3cff */
[----:B------:R-:W-:-:S04]  /*1b2f0*/  @P0 LOP3.LUT R158, R159, R158, RZ, 0x3c, !PT ;  /* 0x0000009e9f9e0212 */ /* 0x000fc800078e3cff */
[----:B------:R-:W-:-:S05]  /*1b300*/  @P0 LOP3.LUT R159, R159, R158, RZ, 0x3c, !PT ;  /* 0x0000009e9f9f0212 */ /* 0x000fca00078e3cff */
[----:B------:R0:W3:Y:S04]  /*1b310*/  @P0 LDG.E.U8 R164, desc[UR60][R158.64] ;  /* 0x0000003c9ea40981 */ /* 0x0000e8000c1e1100 */
        /* <DEDUP_REMOVED lines=13> */
[----:B------:R-:W0:Y:S01]  /*1b3f0*/  LDL R159, [R1+0x6ec] ;  /* 0x0006ec00019f7983 */ /* 0x000e220000100800 */
[----:B------:R-:W-:Y:S02]  /*1b400*/  ISETP.GT.AND P1, PT, R121, 0x75, PT ;  /* 0x000000757900780c */ /* 0x000fe40003f24270 */
[----:B------:R-:W-:-:S11]  /*1b410*/  PRMT R167, RZ, 0x7610, R167 ;  /* 0x00007610ffa77816 */ /* 0x000fd600000000a7 */
[----:B0-----:R-:W-:-:S04]  /*1b420*/  @P1 LOP3.LUT R159, R159, R158, RZ, 0x3c, !PT ;  /* 0x0000009e9f9f1212 */ /* 0x001fc800078e3cff */
[----:B------:R-:W-:-:S04]  /*1b430*/  @P1 LOP3.LUT R158, R159, R158, RZ, 0x3c, !PT ;  /* 0x0000009e9f9e1212 */ /* 0x000fc800078e3cff */
[----:B------:R-:W-:-:S05]  /*1b440*/  @P1 LOP3.LUT R159, R159, R158, RZ, 0x3c, !PT ;  /* 0x0000009e9f9f1212 */ /* 0x000fca00078e3cff */
[----:B------:R0:W3:Y:S04]  /*1b450*/  @P1 LDG.E.U8 R167, desc[UR60][R158.64] ;  /* 0x0000003c9ea71981 */ /* 0x0000e8000c1e1100 */
[----:B------:R-:W0:Y:S04]  /*1b460*/  LDL R158, [R1+0x6e0] ;  /* 0x0006e000019e7983 */ /* 0x000e280000100800 */
[----:B------:R-:W0:Y:S01]  /*1b470*/  LDL R159, [R1+0x6e4] ;  /* 0x0006e400019f7983 */ /* 0x000e220000100800 */
[----:B------:R-:W-:Y:S02]  /*1b480*/  PRMT R168, RZ, 0x7610, R168 ;  /* 0x00007610ffa87816 */ /* 0x000fe400000000a8 */
[----:B------:R-:W-:-:S02]  /*1b490*/  PRMT R170, RZ, 0x7610, R170 ;  /* 0x00007610ffaa7816 */ /* 0x000fc400000000aa */
[----:B0-----:R-:W-:-:S04]  /*1b4a0*/  @P1 LOP3.LUT R159, R159, R158, RZ, 0x3c, !PT ;  /* 0x0000009e9f9f1212 */ /* 0x001fc800078e3cff */
[----:B------:R-:W-:-:S04]  /*1b4b0*/  @P1 LOP3.LUT R158, R159, R158, RZ, 0x3c, !PT ;  /* 0x0000009e9f9e1212 */ /* 0x000fc800078e3cff */
[----:B------:R-:W-:-:S05]  /*1b4c0*/  @P1 LOP3.LUT R159, R159, R158, RZ, 0x3c, !PT ;  /* 0x0000009e9f9f1212 */ /* 0x000fca00078e3cff */
[----:B------:R4:W3:Y:S02]  /*1b4d0*/  @P1 LDG.E.U8 R168, desc[UR60][R158.64] ;  /* 0x0000003c9ea81981 */ /* 0x0008e4000c1e1100 */
[----:B----4-:R-:W-:Y:S02]  /*1b4e0*/  @P1 IMAD.MOV.U32 R158, RZ, RZ, R2 ;  /* 0x000000ffff9e1224 */ /* 0x010fe400078e0002 */
[----:B--2---:R-:W-:Y:S01]  /*1b4f0*/  @P1 IMAD.MOV.U32 R159, RZ, RZ, R10 ;  /* 0x000000ffff9f1224 */ /* 0x004fe200078e000a */
[----:B------:R-:W-:Y:S01]  /*1b500*/  PRMT R172, RZ, 0x7610, R172 ;  /* 0x00007610ffac7816 */ /* 0x000fe200000000ac */
[----:B------:R-:W2:Y:S04]  /*1b510*/  LDL R10, [R1+0x6a8] ;  /* 0x0006a800010a7983 */ /* 0x000ea80000100800 */
[----:B------:R0:W4:Y:S01]  /*1b520*/  @P1 LDG.E.U8 R170, desc[UR60][R158.64] ;  /* 0x0000003c9eaa1981 */ /* 0x000122000c1e1100 */
[----:B------:R-:W-:-:S02]  /*1b530*/  ISETP.GT.AND P0, PT, R121, 0x76, PT ;  /* 0x000000767900780c */ /* 0x000fc40003f04270 */
[----:B------:R-:W-:Y:S01]  /*1b540*/  PRMT R174, RZ, 0x7610, R174 ;  /* 0x00007610ffae7816 */ /* 0x000fe200000000ae */
[----:B------:R-:W5:Y:S04]  /*1b550*/  LDL R2, [R1+0x6ac] ;  /* 0x0006ac0001027983 */ /* 0x000f680000100800 */
[----:B------:R-:W0:Y:S04]  /*1b560*/  LDL R158, [R1+0x6d0] ;  /* 0x0006d000019e7983 */ /* 0x000e280000100800 */
[----:B------:R-:W0:Y:S02]  /*1b570*/  LDL R159, [R1+0x6d4] ;  /* 0x0006d400019f7983 */ /* 0x000e240000100800 */
[----:B0-----:R-:W-:-:S04]  /*1b580*/  @P1 LOP3.LUT R159, R159, R158, RZ, 0x3c, !PT ;  /* 0x0000009e9f9f1212 */ /* 0x001fc800078e3cff */
[----:B------:R-:W-:-:S04]  /*1b590*/  @P1 LOP3.LUT R158, R159, R158, RZ, 0x3c, !PT ;  /* 0x0000009e9f9e1212 */ /* 0x000fc800078e3cff */
[----:B------:R-:W-:-:S05]  /*1b5a0*/  @P1 LOP3.LUT R159, R159, R158, RZ, 0x3c, !PT ;  /* 0x0000009e9f9f1212 */ /* 0x000fca00078e3cff */
[----:B------:R0:W4:Y:S04]  /*1b5b0*/  @P1 LDG.E.U8 R172, desc[UR60][R158.64] ;  /* 0x0000003c9eac1981 */ /* 0x000128000c1e1100 */
        /* <DEDUP_REMOVED lines=28> */
[----:B------:R5:W4:Y:S02]  /*1b780*/  @P0 LDG.E.U8 R180, desc[UR60][R158.64] ;  /* 0x0000003c9eb40981 */ /* 0x000b24000c1e1100 */
[----:B-----5:R-:W-:Y:S02]  /*1b790*/  @P1 IMAD.MOV.U32 R158, RZ, RZ, R2 ;  /* 0x000000ffff9e1224 */ /* 0x020fe400078e0002 */
[----:B--2---:R-:W-:Y:S01]  /*1b7a0*/  @P1 IMAD.MOV.U32 R159, RZ, RZ, R10 ;  /* 0x000000ffff9f1224 */ /* 0x004fe200078e000a */
[----:B------:R-:W-:Y:S01]  /*1b7b0*/  PRMT R184, RZ, 0x7610, R184 ;  /* 0x00007610ffb87816 */ /* 0x000fe200000000b8 */
[----:B------:R-:W2:Y:S04]  /*1b7c0*/  LDL R10, [R1+0x678] ;  /* 0x00067800010a7983 */ /* 0x000ea80000100800 */
[----:B------:R0:W5:Y:S01]  /*1b7d0*/  @P1 LDG.E.U8 R182, desc[UR60][R158.64] ;  /* 0x0000003c9eb61981 */ /* 0x000162000c1e1100 */
[----:B------:R-:W-:-:S02]  /*1b7e0*/  PRMT R186, RZ, 0x7610, R186 ;  /* 0x00007610ffba7816 */ /* 0x000fc400000000ba */
[----:B------:R-:W-:Y:S01]  /*1b7f0*/  PRMT R188, RZ, 0x7610, R188 ;  /* 0x00007610ffbc7816 */ /* 0x000fe200000000bc */
[----:B------:R-:W3:Y:S04]  /*1b800*/  LDL R2, [R1+0x67c] ;  /* 0x00067c0001027983 */ /* 0x000ee80000100800 */
        /* <DEDUP_REMOVED lines=19> */
[----:B------:R-:W0:Y:S01]  /*1b940*/  LDL R159, [R1+0x68c] ;  /* 0x00068c00019f7983 */ /* 0x000e220000100800 */
[----:B------:R-:W-:Y:S02]  /*1b950*/  ISETP.GT.AND P0, PT, R121, 0x78, PT ;  /* 0x000000787900780c */ /* 0x000fe40003f04270 */
[----:B------:R-:W-:-:S11]  /*1b960*/  PRMT R190, RZ, 0x7610, R190 ;  /* 0x00007610ffbe7816 */ /* 0x000fd600000000be */
[----:B0-----:R-:W-:-:S04]  /*1b970*/  @P0 LOP3.LUT R159, R159, R158, RZ, 0x3c, !PT ;  /* 0x0000009e9f9f0212 */ /* 0x001fc800078e3cff */
[----:B------:R-:W-:-:S04]  /*1b980*/  @P0 LOP3.LUT R158, R159, R158, RZ, 0x3c, !PT ;  /* 0x0000009e9f9e0212 */ /* 0x000fc800078e3cff */
[----:B------:R-:W-:-:S05]  /*1b990*/  @P0 LOP3.LUT R159, R159, R158, RZ, 0x3c, !PT ;  /* 0x0000009e9f9f0212 */ /* 0x000fca00078e3cff */
[----:B------:R0:W5:Y:S04]  /*1b9a0*/  @P0 LDG.E.U8 R190, desc[UR60][R158.64] ;  /* 0x0000003c9ebe0981 */ /* 0x000168000c1e1100 */
[----:B------:R-:W0:Y:S04]  /*1b9b0*/  LDL R158, [R1+0x680] ;  /* 0x00068000019e7983 */ /* 0x000e280000100800 */
[----:B------:R-:W0:Y:S01]  /*1b9c0*/  LDL R159, [R1+0x684] ;  /* 0x00068400019f7983 */ /* 0x000e220000100800 */
[----:B------:R-:W-:Y:S02]  /*1b9d0*/  PRMT R192, RZ, 0x7610, R192 ;  /* 0x00007610ffc07816 */ /* 0x000fe400000000c0 */
[----:B------:R-:W-:-:S02]  /*1b9e0*/  PRMT R194, RZ, 0x7610, R194 ;  /* 0x00007610ffc27816 */ /* 0x000fc400000000c2 */
[----:B0-----:R-:W-:-:S04]  /*1b9f0*/  @P0 LOP3.LUT R159, R159, R158, RZ, 0x3c, !PT ;  /* 0x0000009e9f9f0212 */ /* 0x001fc800078e3cff */
[----:B------:R-:W-:-:S04]  /*1ba00*/  @P0 LOP3.LUT R158, R159, R158, RZ, 0x3c, !PT ;  /* 0x0000009e9f9e0212 */ /* 0x000fc800078e3cff */
[----:B------:R-:W-:-:S05]  /*1ba10*/  @P0 LOP3.LUT R159, R159, R158, RZ, 0x3c, !PT ;  /* 0x0000009e9f9f0212 */ /* 0x000fca00078e3cff */
[----:B------:R3:W5:Y:S02]  /*1ba20*/  @P0 LDG.E.U8 R192, desc[UR60][R158.64] ;  /* 0x0000003c9ec00981 */ /* 0x000764000c1e1100 */
[----:B---3--:R-:W-:Y:S02]  /*1ba30*/  @P0 IMAD.MOV.U32 R158, RZ, RZ, R2 ;  /* 0x000000ffff9e0224 */ /* 0x008fe400078e0002 */
[----:B--2---:R-:W-:Y:S01]  /*1ba40*/  @P0 IMAD.MOV.U32 R159, RZ, RZ, R10 ;  /* 0x000000ffff9f0224 */ /* 0x004fe200078e000a */
[----:B------:R-:W-:Y:S02]  /*1ba50*/  PRMT R196, RZ, 0x7610, R196 ;  /* 0x00007610ffc47816 */ /* 0x000fe400000000c4 */
[----:B------:R-:W-:Y:S02]  /*1ba60*/  ISETP.GT.AND P1, PT, R121, 0x79, PT ;  /* 0x000000797900780c */ /* 0x000fe40003f24270 */
[----:B------:R-:W-:Y:S02]  /*1ba70*/  PRMT R198, RZ, 0x7610, R198 ;  /* 0x00007610ffc67816 */ /* 0x000fe400000000c6 */
[----:B------:R-:W-:Y:S01]  /*1ba80*/  PRMT R200, RZ, 0x7610, R200 ;  /* 0x00007610ffc87816 */ /* 0x000fe200000000c8 */
[----:B------:R0:W2:Y:S01]  /*1ba90*/  @P0 LDG.E.U8 R194, desc[UR60][R158.64] ;  /* 0x0000003c9ec20981 */ /* 0x0000a2000c1e1100 */
[----:B------:R-:W-:-:S03]  /*1baa0*/  PRMT R202, RZ, 0x7610, R202 ;  /* 0x00007610ffca7816 */ /* 0x000fc600000000ca */
[----:B------:R-:W3:Y:S04]  /*1bab0*/  LDL R10, [R1+0x648] ;  /* 0x00064800010a7983 */ /* 0x000ee80000100800 */
[----:B------:R-:W4:Y:S04]  /*1bac0*/  LDL R2, [R1+0x64c] ;  /* 0x00064c0001027983 */ /* 0x000f280000100800 */
[----:B------:R-:W0:Y:S04]  /*1bad0*/  LDL R158, [R1+0x670] ;  /* 0x00067000019e7983 */ /* 0x000e280000100800 */
[----:B------:R-:W0:Y:S02]  /*1bae0*/  LDL R159, [R1+0x674] ;  /* 0x00067400019f7983 */ /* 0x000e240000100800 */
[----:B0-----:R-:W-:-:S04]  /*1baf0*/  @P0 LOP3.LUT R159, R159, R158, RZ, 0x3c, !PT ;  /* 0x0000009e9f9f0212 */ /* 0x001fc800078e3cff */
[----:B------:R-:W-:-:S04]  /*1bb00*/  @P0 LOP3.LUT R158, R159, R158, RZ, 0x3c, !PT ;  /* 0x0000009e9f9e0212 */ /* 0x000fc800078e3cff */
[----:B------:R-:W-:-:S05]  /*1bb10*/  @P0 LOP3.LUT R159, R159, R158, RZ, 0x3c, !PT ;  /* 0x0000009e9f9f0212 */ /* 0x000fca00078e3cff */
[----:B------:R0:W2:Y:S04]  /*1bb20*/  @P0 LDG.E.U8 R196, desc[UR60][R158.64] ;  /* 0x0000003c9ec40981 */ /* 0x0000a8000c1e1100 */
        /* <DEDUP_REMOVED lines=26> */
[----:B------:R4:W2:Y:S02]  /*1bcd0*/  @P1 LDG.E.U8 R204, desc[UR60][R158.64] ;  /* 0x0000003c9ecc1981 */ /* 0x0008a4000c1e1100 */
[----:B----4-:R-:W-:Y:S02]  /*1bce0*/  @P0 IMAD.MOV.U32 R158, RZ, RZ, R2 ;  /* 0x000000ffff9e0224 */ /* 0x010fe400078e0002 */
[----:B---3--:R-:W-:Y:S01]  /*1bcf0*/  @P0 IMAD.MOV.U32 R159, RZ, RZ, R10 ;  /* 0x000000ffff9f0224 */ /* 0x008fe200078e000a */
[----:B------:R-:W-:Y:S02]  /*1bd00*/  PRMT R208, RZ, 0x7610, R208 ;  /* 0x00007610ffd07816 */ /* 0x000fe400000000d0 */
[----:B------:R-:W-:Y:S02]  /*1bd10*/  PRMT R210, RZ, 0x7610, R210 ;  /* 0x00007610ffd27816 */ /* 0x000fe400000000d2 */
[----:B------:R-:W-:Y:S02]  /*1bd20*/  PRMT R212, RZ, 0x7610, R212 ;  /* 0x00007610ffd47816 */ /* 0x000fe400000000d4 */
[----:B------:R-:W-:Y:S01]  /*1bd30*/  ISETP.GT.AND P1, PT, R121, 0x7b, PT ;  /* 0x0000007b7900780c */ /* 0x000fe20003f24270 */
[----:B------:R0:W3:Y:S01]  /*1bd40*/  @P0 LDG.E.U8 R206, desc[UR60][R158.64] ;  /* 0x0000003c9ece0981 */ /* 0x0000e2000c1e1100 */
[----:B------:R-:W-:-:S03]  /*1bd50*/  PRMT R214, RZ, 0x7610, R214 ;  /* 0x00007610ffd67816 */ /* 0x000fc600000000d6 */
[----:B------:R-:W4:Y:S04]  /*1bd60*/  LDL R10, [R1+0x618] ;  /* 0x00061800010a7983 */ /* 0x000f280000100800 */
[----:B------:R-:W5:Y:S04]  /*1bd70*/  LDL R2, [R1+0x61c] ;  /* 0x00061c0001027983 */ /* 0x000f680000100800 */
        /* <DEDUP_REMOVED lines=32> */
[----:B-----5:R-:W-:Y:S02]  /*1bf80*/  @P1 IMAD.MOV.U32 R158, RZ, RZ, R2 ;  /* 0x000000ffff9e1224 */ /* 0x020fe400078e0002 */
[----:B----4-:R-:W-:Y:S01]  /*1bf90*/  @P1 IMAD.MOV.U32 R159, RZ, RZ, R10 ;  /* 0x000000ffff9f1224 */ /* 0x010fe200078e000a */
[----:B------:R-:W-:Y:S02]  /*1bfa0*/  PRMT R220, RZ, 0x7610, R220 ;  /* 0x00007610ffdc7816 */ /* 0x000fe400000000dc */
[----:B------:R-:W-:Y:S02]  /*1bfb0*/  ISETP.GT.AND P0, PT, R121, 0x7c, PT ;  /* 0x0000007c7900780c */ /* 0x000fe40003f04270 */
[----:B------:R-:W-:Y:S02]  /*1bfc0*/  PRMT R222, RZ, 0x7610, R222 ;  /* 0x00007610ffde7816 */ /* 0x000fe400000000de */
[----:B------:R-:W-:Y:S01]  /*1bfd0*/  PRMT R224, RZ, 0x7610, R224 ;  /* 0x00007610ffe07816 */ /* 0x000fe200000000e0 */
[----:B------:R0:W4:Y:S01]  /*1bfe0*/  @P1 LDG.E.U8 R218, desc[UR60][R158.64] ;  /* 0x0000003c9eda1981 */ /* 0x000122000c1e1100 */
[----:B------:R-:W-:-:S03]  /*1bff0*/  PRMT R226, RZ, 0x7610, R226 ;  /* 0x00007610ffe27816 */ /* 0x000fc600000000e2 */
[----:B------:R-:W5:Y:S04]  /*1c000*/  LDL R10, [R1+0x5e8] ;  /* 0x0005e800010a7983 */ /* 0x000f680000100800 */
[----:B------:R-:W2:Y:S04]  /*1c010*/  LDL R2, [R1+0x5ec] ;  /* 0x0005ec0001027983 */ /* 0x000ea80000100800 */
        /* <DEDUP_REMOVED lines=32> */
[----:B------:R2:W3:Y:S02]  /*1c220*/  @P0 LDG.E.U8 R228, desc[UR60][R158.64] ;  /* 0x0000003c9ee40981 */ /* 0x0004e4000c1e1100 */
[----:B--2---:R-:W-:Y:S02]  /*1c230*/  @P1 IMAD.MOV.U32 R158, RZ, RZ, R2 ;  /* 0x000000ffff9e1224 */ /* 0x004fe400078e0002 */
[----:B-----5:R-:W-:Y:S01]  /*1c240*/  @P1 IMAD.MOV.U32 R159, RZ, RZ, R10 ;  /* 0x000000ffff9f1224 */ /* 0x020fe200078e000a */
[----:B------:R-:W-:Y:S02]  /*1c250*/  PRMT R232, RZ, 0x7610, R232 ;  /* 0x00007610ffe87816 */ /* 0x000fe400000000e8 */
[----:B------:R-:W-:Y:S02]  /*1c260*/  PRMT R234, RZ, 0x7610, R234 ;  /* 0x00007610ffea7816 */ /* 0x000fe400000000ea */
[----:B------:R-:W-:Y:S02]  /*1c270*/  PRMT R236, RZ, 0x7610, R236 ;  /* 0x00007610ffec7816 */ /* 0x000fe400000000ec */
[----:B------:R-:W-:Y:S01]  /*1c280*/  ISETP.GT.AND P0, PT, R121, 0x7e, PT ;  /* 0x0000007e7900780c */ /* 0x000fe20003f04270 */
[----:B------:R0:W2:Y:S01]  /*1c290*/  @P1 LDG.E.U8 R230, desc[UR60][R158.64] ;  /* 0x0000003c9ee61981 */ /* 0x0000a2000c1e1100 */
[----:B------:R-:W-:-:S03]  /*1c2a0*/  PRMT R238, RZ, 0x7610, R238 ;  /* 0x00007610ffee7816 */ /* 0x000fc600000000ee */
[----:B------:R-:W5:Y:S04]  /*1c2b0*/  LDL R10, [R1+0x5b8] ;  /* 0x0005b800010a7983 */ /* 0x000f680000100800 */
        /* <DEDUP_REMOVED lines=28> */
[----:B------:R-:W-:-:S02]  /*1c480*/  PRMT R242, RZ, 0x7610, R242 ;  /* 0x00007610fff27816 */ /* 0x000fc400000000f2 */
[----:B------:R-:W-:Y:S02]  /*1c490*/  LOP3.LUT R157, R157, 0xffff, RZ, 0xc0, !PT ;  /* 0x0000ffff9d9d7812 */ /* 0x000fe400078ec0ff */
[----:B------:R-:W-:-:S04]  /*1c4a0*/  LOP3.LUT R156, R156, 0xffff, RZ, 0xc0, !PT ;  /* 0x0000ffff9c9c7812 */ /* 0x000fc800078ec0ff */
[----:B------:R-:W-:Y:S02]  /*1c4b0*/  PRMT R156, R156, 0x3340, R157 ;  /* 0x000033409c9c7816 */ /* 0x000fe4000000009d */
[----:B------:R-:W3:Y:S01]  /*1c4c0*/  LDL R157, [R1+0x5b0] ;  /* 0x0005b000019d7983 */ /* 0x000ee20000100800 */
[----:B0-----:R-:W-:-:S04]  /*1c4d0*/  @P0 LOP3.LUT R159, R159, R158, RZ, 0x3c, !PT ;  /* 0x0000009e9f9f0212 */ /* 0x001fc800078e3cff */
[----:B------:R-:W-:-:S04]  /*1c4e0*/  @P0 LOP3.LUT R158, R159, R158, RZ, 0x3c, !PT ;  /* 0x0000009e9f9e0212 */ /* 0x000fc800078e3cff */
[----:B------:R-:W-:-:S05]  /*1c4f0*/  @P0 LOP3.LUT R159, R159, R158, RZ, 0x3c, !PT ;  /* 0x0000009e9f9f0212 */ /* 0x000fca00078e3cff */
[----:B------:R4:W2:Y:S02]  /*1c500*/  @P0 LDG.E.U8 R240, desc[UR60][R158.64] ;  /* 0x0000003c9ef00981 */ /* 0x0008a4000c1e1100 */
[----:B----4-:R-:W-:Y:S02]  /*1c510*/  @P0 IMAD.MOV.U32 R158, RZ, RZ, R2 ;  /* 0x000000ffff9e0224 */ /* 0x010fe400078e0002 */
[----:B-----5:R-:W-:Y:S01]  /*1c520*/  @P0 IMAD.MOV.U32 R159, RZ, RZ, R10 ;  /* 0x000000ffff9f0224 */ /* 0x020fe200078e000a */
[----:B------:R-:W4:Y:S04]  /*1c530*/  LDL R2, [R1+0x5ac] ;  /* 0x0005ac0001027983 */ /* 0x000f280000100800 */
[----:B------:R-:W5:Y:S04]  /*1c540*/  LDL R10, [R1+0x5a8] ;  /* 0x0005a800010a7983 */ /* 0x000f680000100800 */
[----:B------:R0:W2:Y:S04]  /*1c550*/  @P0 LDG.E.U8 R242, desc[UR60][R158.64] ;  /* 0x0000003c9ef20981 */ /* 0x0000a8000c1e1100 */
[----:B------:R-:W3:Y:S01]  /*1c560*/  LDL R159, [R1+0x5b4] ;  /* 0x0005b400019f7983 */ /* 0x000ee20000100800 */
[----:B0-----:R-:W-:-:S03]  /*1c570*/  PRMT R158, RZ, 0x7610, R158 ;  /* 0x00007610ff9e7816 */ /* 0x001fc6000000009e */
[----:B------:R3:W-:Y:S02]  /*1c580*/  STL [R1+0x162c], R156 ;  /* 0x00162c9c01007387 */ /* 0x0007e40000100800 */
[----:B---3--:R-:W-:-:S05]  /*1c590*/  @P0 IMAD.MOV.U32 R156, RZ, RZ, R159 ;  /* 0x000000ffff9c0224 */ /* 0x008fca00078e009f */
[----:B------:R0:W3:Y:S01]  /*1c5a0*/  @P0 LDG.E.U8 R158, desc[UR60][R156.64] ;  /* 0x0000003c9c9e0981 */ /* 0x0000e2000c1e1100 */
[----:B------:R-:W-:Y:S02]  /*1c5b0*/  ISETP.GT.AND P0, PT, R121, 0x7f, PT ;  /* 0x0000007f7900780c */ /* 0x000fe40003f04270 */
[----:B------:R-:W-:Y:S02]  /*1c5c0*/  LOP3.LUT R155, R155, 0xffff, RZ, 0xc0, !PT ;  /* 0x0000ffff9b9b7812 */ /* 0x000fe400078ec0ff */
[----:B------:R-:W-:-:S04]  /*1c5d0*/  LOP3.LUT R154, R154, 0xffff, RZ, 0xc0, !PT ;  /* 0x0000ffff9a9a7812 */ /* 0x000fc800078ec0ff */
[----:B------:R-:W-:Y:S02]  /*1c5e0*/  PRMT R154, R155, 0x3340, R154 ;  /* 0x000033409b9a7816 */ /* 0x000fe4000000009a */
[----:B0-----:R-:W-:-:S03]  /*1c5f0*/  PRMT R156, RZ, 0x7610, R156 ;  /* 0x00007610ff9c7816 */ /* 0x001fc6000000009c */
[----:B-----5:R-:W-:Y:S01]  /*1c600*/  @P0 IMAD.MOV.U32 R155, RZ, RZ, R10 ;  /* 0x000000ffff9b0224 */ /* 0x020fe200078e000a */
[----:B---3--:R0:W-:Y:S04]  /*1c610*/  STL [R1+0x1680], R158 ;  /* 0x0016809e01007387 */ /* 0x0081e80000100800 */
[----:B------:R-:W3:Y:S04]  /*1c620*/  LDL R159, [R1+0x598] ;  /* 0x00059800019f7983 */ /* 0x000ee80000100800 */
[----:B------:R-:W5:Y:S04]  /*1c630*/  LDL R157, [R1+0x59c] ;  /* 0x00059c00019d7983 */ /* 0x000f680000100800 */
[----:B0-----:R-:W2:Y:S04]  /*1c640*/  LDL R158, [R1+0x5a4] ;  /* 0x0005a400019e7983 */ /* 0x001ea80000100800 */
[----:B------:R4:W-:Y:S02]  /*1c650*/  STL [R1+0x1628], R154 ;  /* 0x0016289a01007387 */ /* 0x0009e40000100800 */
[----:B----4-:R-:W-:-:S02]  /*1c660*/  @P0 IMAD.MOV.U32 R154, RZ, RZ, R2 ;  /* 0x000000ffff9a0224 */ /* 0x010fc400078e0002 */
[----:B------:R-:W4:Y:S04]  /*1c670*/  LDL.LU R2, [R1+0x594] ;  /* 0x0005940001027983 */ /* 0x000f280000300800 */
[----:B------:R2:W3:Y:S04]  /*1c680*/  @P0 LDG.E.U8 R156, desc[UR60][R154.64] ;  /* 0x0000003c9a9c0981 */ /* 0x0004e8000c1e1100 */
[----:B------:R-:W5:Y:S04]  /*1c690*/  LDL R10, [R1+0x590] ;  /* 0x00059000010a7983 */ /* 0x000f680000100800 */
[----:B------:R-:W4:Y:S01]  /*1c6a0*/  LDL R155, [R1+0x5a0] ;  /* 0x0005a000019b7983 */ /* 0x000f220000100800 */
[----:B------:R-:W-:-:S02]  /*1c6b0*/  LOP3.LUT R124, R124, 0xffff, RZ, 0xc0, !PT ;  /* 0x0000ffff7c7c7812 */ /* 0x000fc400078ec0ff */
[----:B------:R-:W-:Y:S02]  /*1c6c0*/  LOP3.LUT R21, R21, 0xffff, RZ, 0xc0, !PT ;  /* 0x0000ffff15157812 */ /* 0x000fe400078ec0ff */
[----:B------:R-:W-:Y:S02]  /*1c6d0*/  LOP3.LUT R23, R23, 0xffff, RZ, 0xc0, !PT ;  /* 0x0000ffff17177812 */ /* 0x000fe400078ec0ff */
[----:B------:R-:W-:Y:S02]  /*1c6e0*/  LOP3.LUT R123, R123, 0xffff, RZ, 0xc0, !PT ;  /* 0x0000ffff7b7b7812 */ /* 0x000fe400078ec0ff */
[--C-:B------:R-:W-:Y:S02]  /*1c6f0*/  PRMT R124, R124, 0x3340, R21.reuse ;  /* 0x000033407c7c7816 */ /* 0x100fe40000000015 */
[----:B------:R-:W-:Y:S02]  /*1c700*/  PRMT R21, RZ, 0x7610, R21 ;  /* 0x00007610ff157816 */ /* 0x000fe40000000015 */
[----:B------:R-:W-:-:S02]  /*1c710*/  PRMT R123, R23, 0x3340, R123 ;  /* 0x00003340177b7816 */ /* 0x000fc4000000007b */
[----:B------:R-:W-:Y:S02]  /*1c720*/  LOP3.LUT R90, R90, 0xffff, RZ, 0xc0, !PT ;  /* 0x0000ffff5a5a7812 */ /* 0x000fe400078ec0ff */
[----:B------:R-:W-:Y:S01]  /*1c730*/  LOP3.LUT R122, R122, 0xffff, RZ, 0xc0, !PT ;  /* 0x0000ffff7a7a7812 */ /* 0x000fe200078ec0ff */
[----:B------:R0:W-:Y:S04]  /*1c740*/  STL [R1+0x1624], R124 ;  /* 0x0016247c01007387 */ /* 0x0001e80000100800 */
[----:B0-----:R-:W3:Y:S01]  /*1c750*/  LDL.LU R124, [R1+0x10] ;  /* 0x00001000017c7983 */ /* 0x001ee20000300800 */
[----:B--2---:R-:W-:-:S03]  /*1c760*/  @P0 IMAD.MOV.U32 R154, RZ, RZ, R158 ;  /* 0x000000ffff9a0224 */ /* 0x004fc600078e009e */
[----:B------:R-:W2:Y:S04]  /*1c770*/  LDL.LU R158, [R1+0x18] ;  /* 0x00001800019e7983 */ /* 0x000ea80000300800 */
[----:B------:R5:W-:Y:S02]  /*1c780*/  STL [R1+0x1620], R123 ;  /* 0x0016207b01007387 */ /* 0x000be40000100800 */
[----:B-----5:R-:W-:Y:S02]  /*1c790*/  @P0 IMAD.MOV.U32 R123, RZ, RZ, R10 ;  /* 0x000000ffff7b0224 */ /* 0x020fe400078e000a */
[----:B----4-:R0:W4:Y:S02]  /*1c7a0*/  @P0 LDG.E.U8 R21, desc[UR60][R154.64] ;  /* 0x0000003c9a150981 */ /* 0x010124000c1e1100 */
[----:B0-----:R-:W-:Y:S01]  /*1c7b0*/  @P0 IMAD.MOV.U32 R154, RZ, RZ, R157 ;  /* 0x000000ffff9a0224 */ /* 0x001fe200078e009d */
[----:B------:R-:W-:-:S02]  /*1c7c0*/  PRMT R157, R90, 0x3340, R122 ;  /* 0x000033405a9d7816 */ /* 0x000fc4000000007a */
[----:B------:R-:W-:Y:S01]  /*1c7d0*/  PRMT R90, RZ, 0x7610, R90 ;  /* 0x00007610ff5a7816 */ /* 0x000fe2000000005a */
[----:B------:R-:W-:-:S05]  /*1c7e0*/  @P0 IMAD.MOV.U32 R122, RZ, RZ, R2 ;  /* 0x000000ffff7a0224 */ /* 0x000fca00078e0002 */
[----:B------:R0:W5:Y:S01]  /*1c7f0*/  @P0 LDG.E.U8 R90, desc[UR60][R122.64] ;  /* 0x0000003c7a5a0981 */ /* 0x000162000c1e1100 */
[----:B------:R-:W-:Y:S01]  /*1c800*/  PRMT R23, RZ, 0x7610, R23 ;  /* 0x00007610ff177816 */ /* 0x000fe20000000017 */
[----:B---3--:R-:W-:-:S05]  /*1c810*/  @P0 IMAD.MOV.U32 R155, RZ, RZ, R159 ;  /* 0x000000ffff9b0224 */ /* 0x008fca00078e009f */
[----:B------:R1:W3:Y:S01]  /*1c820*/  @P0 LDG.E.U8 R23, desc[UR60][R154.64] ;  /* 0x0000003c9a170981 */ /* 0x0002e2000c1e1100 */
[----:B0-----:R-:W0:Y:S01]  /*1c830*/  S2R R123, SR_TID.X ;  /* 0x00000000007b7919 */ /* 0x001e220000002100 */
[----:B------:R-:W-:Y:S02]  /*1c840*/  LOP3.LUT R124, R124, 0xffff, RZ, 0xc0, !PT ;  /* 0x0000ffff7c7c7812 */ /* 0x000fe400078ec0ff */
[----:B------:R-:W-:Y:S02]  /*1c850*/  LOP3.LUT R252, R252, 0xffff, RZ, 0xc0, !PT ;  /* 0x0000fffffcfc7812 */ /* 0x000fe400078ec0ff */
[----:B------:R-:W-:Y:S01]  /*1c860*/  LOP3.LUT R250, R250, 0xffff, RZ, 0xc0, !PT ;  /* 0x0000fffffafa7812 */ /* 0x000fe200078ec0ff */
[----:B------:R-:W1:Y:S04]  /*1c870*/  LDL.LU R154, [R1+0xc] ;  /* 0x00000c00019a7983 */ /* 0x000e680000300800 */
[----:B------:R-:W2:Y:S04]  /*1c880*/  LDL.LU R155, [R1+0x8] ;  /* 0x00000800019b7983 */ /* 0x000ea80000300800 */
[----:B------:R0:W-:Y:S04]  /*1c890*/  STL [R1+0x161c], R157 ;  /* 0x00161c9d01007387 */ /* 0x0001e80000100800 */
[----:B------:R-:W4:Y:S04]  /*1c8a0*/  LDL.LU R10, [R1+0x38] ;  /* 0x00003800010a7983 */ /* 0x000f280000300800 */
[----:B0-----:R-:W3:Y:S04]  /*1c8b0*/  LDL.LU R157, [R1+0x4c] ;  /* 0x00004c00019d7983 */ /* 0x001ee80000300800 */
[----:B------:R-:W3:Y:S04]  /*1c8c0*/  LDL.LU R159, [R1+0x48] ;  /* 0x00004800019f7983 */ /* 0x000ee80000300800 */
[----:B------:R0:W-:Y:S01]  /*1c8d0*/  STL [R1+0x1674], R2 ;  /* 0x0016740201007387 */ /* 0x0001e20000100800 */
[----:B------:R-:W-:-:S03]  /*1c8e0*/  LOP3.LUT R249, R249, 0xffff, RZ, 0xc0, !PT ;  /* 0x0000fffff9f97812 */ /* 0x000fc600078ec0ff */
[----:B0-----:R-:W4:Y:S01]  /*1c8f0*/  LDL.LU R2, [R1+0x3c] ;  /* 0x00003c0001027983 */ /* 0x001f220000300800 */
[----:B------:R-:W-:Y:S02]  /*1c900*/  LOP3.LUT R246, R246, 0xffff, RZ, 0xc0, !PT ;  /* 0x0000fffff6f67812 */ /* 0x000fe400078ec0ff */
[----:B------:R-:W-:Y:S02]  /*1c910*/  LOP3.LUT R245, R245, 0xffff, RZ, 0xc0, !PT ;  /* 0x0000fffff5f57812 */ /* 0x000fe400078ec0ff */
[----:B------:R-:W-:Y:S02]  /*1c920*/  LOP3.LUT R248, R248, 0xffff, RZ, 0xc0, !PT ;  /* 0x0000fffff8f87812 */ /* 0x000fe400078ec0ff */
[----:B------:R-:W-:Y:S02]  /*1c930*/  LOP3.LUT R247, R247, 0xffff, RZ, 0xc0, !PT ;  /* 0x0000fffff7f77812 */ /* 0x000fe400078ec0ff */
[----:B------:R-:W-:Y:S02]  /*1c940*/  LOP3.LUT R244, R244, 0xffff, RZ, 0xc0, !PT ;  /* 0x0000fffff4f47812 */ /* 0x000fe400078ec0ff */
[----:B------:R-:W-:-:S02]  /*1c950*/  LOP3.LUT R243, R243, 0xffff, RZ, 0xc0, !PT ;  /* 0x0000fffff3f37812 */ /* 0x000fc400078ec0ff */
        /* <DEDUP_REMOVED lines=51> */
[----:B------:R-:W-:Y:S01]  /*1cc90*/  LOP3.LUT R150, R150, 0xffff, RZ, 0xc0, !PT ;  /* 0x0000ffff96967812 */ /* 0x000fe200078ec0ff */
[----:B-----5:R0:W-:Y:S01]  /*1cca0*/  STL [R1+0x1688], R90 ;  /* 0x0016885a01007387 */ /* 0x0201e20000100800 */
[----:B------:R-:W-:Y:S06]  /*1ccb0*/  BAR.SYNC.DEFER_BLOCKING 0x0 ;  /* 0x0000000000007b1d */ /* 0x000fec0000010000 */
[----:B0-----:R-:W5:Y:S01]  /*1ccc0*/  LDL.LU R90, [R1+0x14] ;  /* 0x00001400015a7983 */ /* 0x001f620000300800 */
[C---:B------:R-:W-:Y:S01]  /*1ccd0*/  IMAD.SHL.U32 R122, R123.reuse, 0x10, RZ ;  /* 0x000000107b7a7824 */ /* 0x040fe200078e00ff */
[----:B------:R-:W-:-:S04]  /*1cce0*/  LOP3.LUT R123, R123, 0x7f, RZ, 0xc0, !PT ;  /* 0x0000007f7b7b7812 */ /* 0x000fc800078ec0ff */
[----:B------:R-:W-:Y:S02]  /*1ccf0*/  LOP3.LUT R122, R122, 0x70, RZ, 0xc0, !PT ;  /* 0x000000707a7a7812 */ /* 0x000fe400078ec0ff */
[----:B-1----:R-:W-:-:S03]  /*1cd00*/  LOP3.LUT R154, R154, 0xffff, RZ, 0xc0, !PT ;  /* 0x0000ffff9a9a7812 */ /* 0x002fc600078ec0ff */
[----:B------:R-:W-:Y:S01]  /*1cd10*/  IMAD R122, R123, 0x80, R122 ;  /* 0x000000807b7a7824 */ /* 0x000fe200078e027a */
[----:B--2---:R-:W-:-:S04]  /*1cd20*/  LOP3.LUT R155, R155, 0xffff, RZ, 0xc0, !PT ;  /* 0x0000ffff9b9b7812 */ /* 0x004fc800078ec0ff */
[----:B------:R0:W-:Y:S04]  /*1cd30*/  STL [R1+0x168c], R122 ;  /* 0x00168c7a01007387 */ /* 0x0001e80000100800 */
[----:B0-----:R-:W2:Y:S01]  /*1cd40*/  LDL.LU R122, [R1+0x2c] ;  /* 0x00002c00017a7983 */ /* 0x001ea20000300800 */
[----:B-----5:R-:W-:-:S04]  /*1cd50*/  LOP3.LUT R123, R90, 0xffff, RZ, 0xc0, !PT ;  /* 0x0000ffff5a7b7812 */ /* 0x020fc800078ec0ff */
[----:B------:R-:W-:Y:S02]  /*1cd60*/  PRMT R90, R123, 0x3340, R154 ;  /* 0x000033407b5a7816 */ /* 0x000fe4000000009a */
[----:B------:R-:W5:Y:S04]  /*1cd70*/  LDL.LU R123, [R1+0x24] ;  /* 0x00002400017b7983 */ /* 0x000f680000300800 */
[----:B------:R-:W3:Y:S04]  /*1cd80*/  LDL.LU R154, [R1+0x1c] ;  /* 0x00001c00019a7983 */ /* 0x000ee80000300800 */
[----:B------:R0:W-:Y:S02]  /*1cd90*/  STL [R1+0x1618], R90 ;  /* 0x0016185a01007387 */ /* 0x0001e40000100800 */
[----:B0-----:R-:W-:-:S02]  /*1cda0*/  PRMT R90, R124, 0x3340, R155 ;  /* 0x000033407c5a7816 */ /* 0x001fc4000000009b */
[----:B------:R-:W4:Y:S01]  /*1cdb0*/  LDL.LU R155, [R1+0x20] ;  /* 0x00002000019b7983 */ /* 0x000f220000300800 */
[----:B-----5:R-:W-:Y:S02]  /*1cdc0*/  LOP3.LUT R123, R123, 0xffff, RZ, 0xc0, !PT ;  /* 0x0000ffff7b7b7812 */ /* 0x020fe400078ec0ff */
[----:B----4-:R-:W-:Y:S02]  /*1cdd0*/  LOP3.LUT R124, R155, 0xffff, RZ, 0xc0, !PT ;  /* 0x0000ffff9b7c7812 */ /* 0x010fe400078ec0ff */
[----:B------:R-:W-:Y:S02]  /*1cde0*/  LOP3.LUT R155, R158, 0xffff, RZ, 0xc0, !PT ;  /* 0x0000ffff9e9b7812 */ /* 0x000fe400078ec0ff */
[----:B------:R-:W-:Y:S02]  /*1cdf0*/  PRMT R158, R123, 0x3340, R124 ;  /* 0x000033407b9e7816 */ /* 0x000fe4000000007c */
[----:B------:R-:W4:Y:S01]  /*1ce00*/  LDL.LU R123, [R1+0x34] ;  /* 0x00003400017b7983 */ /* 0x000f220000300800 */
[----:B---3--:R-:W-:-:S03]  /*1ce10*/  LOP3.LUT R154, R154, 0xffff, RZ, 0xc0, !PT ;  /* 0x0000ffff9a9a7812 */ /* 0x008fc600078ec0ff */
[----:B------:R-:W3:Y:S01]  /*1ce20*/  LDL.LU R124, [R1+0x30] ;  /* 0x00003000017c7983 */ /* 0x000ee20000300800 */
[----:B------:R-:W-:-:S05]  /*1ce30*/  PRMT R154, R154, 0x3340, R155 ;  /* 0x000033409a9a7816 */ /* 0x000fca000000009b */
[----:B------:R2:W-:Y:S02]  /*1ce40*/  STL [R1+0x160c], R154 ;  /* 0x00160c9a01007387 */ /* 0x0005e40000100800 */
[----:B--2---:R-:W-:Y:S02]  /*1ce50*/  LOP3.LUT R154, R122, 0xffff, RZ, 0xc0, !PT ;  /* 0x0000ffff7a9a7812 */ /* 0x004fe400078ec0ff */
[----:B----4-:R-:W-:-:S04]  /*1ce60*/  LOP3.LUT R123, R123, 0xffff, RZ, 0xc0, !PT ;  /* 0x0000ffff7b7b7812 */ /* 0x010fc800078ec0ff */
[----:B------:R-:W-:Y:S02]  /*1ce70*/  PRMT R122, R123, 0x3340, R154 ;  /* 0x000033407b7a7816 */ /* 0x000fe4000000009a */
[----:B------:R-:W2:Y:S04]  /*1ce80*/  LDL.LU R123, [R1+0x44] ;  /* 0x00004400017b7983 */ /* 0x000ea80000300800 */
[----:B------:R-:W4:Y:S01]  /*1ce90*/  LDL.LU R154, [R1+0x40] ;  /* 0x00004000019a7983 */ /* 0x000f220000300800 */
[----:B---3--:R-:W-:Y:S02]  /*1cea0*/  LOP3.LUT R124, R124, 0xffff, RZ, 0xc0, !PT ;  /* 0x0000ffff7c7c7812 */ /* 0x008fe400078ec0ff */
[----:B------:R-:W-:-:S04]  /*1ceb0*/  LOP3.LUT R155, R0, 0xffff, RZ, 0xc0, !PT ;  /* 0x0000ffff009b7812 */ /* 0x000fc800078ec0ff */
[----:B------:R-:W-:Y:S02]  /*1cec0*/  PRMT R0, R124, 0x3340, R155 ;  /* 0x000033407c007816 */ /* 0x000fe4000000009b */
[----:B--2---:R-:W-:Y:S02]  /*1ced0*/  LOP3.LUT R123, R123, 0xffff, RZ, 0xc0, !PT ;  /* 0x0000ffff7b7b7812 */ /* 0x004fe400078ec0ff */
[----:B----4-:R-:W-:Y:S02]  /*1cee0*/  LOP3.LUT R124, R154, 0xffff, RZ, 0xc0, !PT ;  /* 0x0000ffff9a7c7812 */ /* 0x010fe400078ec0ff */
[----:B------:R-:W-:-:S04]  /*1cef0*/  LOP3.LUT R154, R2, 0xffff, RZ, 0xc0, !PT ;  /* 0x0000ffff029a7812 */ /* 0x000fc800078ec0ff */
[----:B------:R-:W-:Y:S02]  /*1cf00*/  PRMT R2, R123, 0x3340, R154 ;  /* 0x000033407b027816 */ /* 0x000fe4000000009a */
[----:B------:R-:W2:Y:S04]  /*1cf10*/  LDL.LU R123, [R1+0x54] ;  /* 0x00005400017b7983 */ /* 0x000ea80000300800 */
[----:B------:R-:W3:Y:S01]  /*1cf20*/  LDL.LU R154, [R1+0x50] ;  /* 0x00005000019a7983 */ /* 0x000ee20000300800 */
[----:B------:R-:W-:-:S04]  /*1cf30*/  LOP3.LUT R155, R10, 0xffff, RZ, 0xc0, !PT ;  /* 0x0000ffff0a9b7812 */ /* 0x000fc800078ec0ff */
[----:B------:R-:W-:Y:S01]  /*1cf40*/  PRMT R155, R124, 0x3340, R155 ;  /* 0x000033407c9b7816 */ /* 0x000fe2000000009b */
[----:B------:R0:W-:Y:S04]  /*1cf50*/  STL [R1+0x1600], R2 ;  /* 0x0016000201007387 */ /* 0x0001e80000100800 */
[----:B0-----:R-:W4:Y:S04]  /*1cf60*/  LDL.LU R2, [R1+0x8c] ;  /* 0x00008c0001027983 */ /* 0x001f280000300800 */
[----:B------:R-:W5:Y:S04]  /*1cf70*/  LDL.LU R10, [R1+0x88] ;  /* 0x00008800010a7983 */ /* 0x000f680000300800 */
[----:B------:R0:W-:Y:S02]  /*1cf80*/  STL [R1+0x15fc], R155 ;  /* 0x0015fc9b01007387 */ /* 0x0001e40000100800 */
[----:B0-----:R-:W-:-:S02]  /*1cf90*/  LOP3.LUT R155, R159, 0xffff, RZ, 0xc0, !PT ;  /* 0x0000ffff9f9b7812 */ /* 0x001fc400078ec0ff */
[----:B--2---:R-:W-:Y:S02]  /*1cfa0*/  LOP3.LUT R123, R123, 0xffff, RZ, 0xc0, !PT ;  /* 0x0000ffff7b7b7812 */ /* 0x004fe400078ec0ff */
[----:B---3--:R-:W-:Y:S02]  /*1cfb0*/  LOP3.LUT R124, R154, 0xffff, RZ, 0xc0, !PT ;  /* 0x0000ffff9a7c7812 */ /* 0x008fe400078ec0ff */
[----:B------:R-:W-:Y:S02]  /*1cfc0*/  LOP3.LUT R154, R157, 0xffff, RZ, 0xc0, !PT ;  /* 0x0000ffff9d9a7812 */ /* 0x000fe400078ec0ff */
[----:B------:R-:W-:Y:S02]  /*1cfd0*/  PRMT R157, R123, 0x3340, R124 ;  /* 0x000033407b9d7816 */ /* 0x000fe4000000007c */
[----:B------:R-:W2:Y:S04]  /*1cfe0*/  LDL.LU R123, [R1+0x64] ;  /* 0x00006400017b7983 */ /* 0x000ea80000300800 */
[----:B------:R-:W3:Y:S04]  /*1cff0*/  LDL.LU R124, [R1+0x60] ;  /* 0x00006000017c7983 */ /* 0x000ee80000300800 */
[----:B------:R0:W-:Y:S01]  /*1d000*/  STL [R1+0x15f8], R157 ;  /* 0x0015f89d01007387 */ /* 0x0001e20000100800 */
[----:B------:R-:W-:-:S03]  /*1d010*/  PRMT R155, R154, 0x3340, R155 ;  /* 0x000033409a9b7816 */ /* 0x000fc6000000009b */
[----:B0-----:R-:W5:Y:S04]  /*1d020*/  LDL.LU R157, [R1+0x9c] ;  /* 0x00009c00019d7983 */ /* 0x001f680000300800 */
[----:B------:R-:W5:Y:S04]  /*1d030*/  LDL.LU R159, [R1+0x98] ;  /* 0x00009800019f7983 */ /* 0x000f680000300800 */
[----:B------:R-:W4:Y:S04]  /*1d040*/  LDL.LU R154, [R1+0x5c] ;  /* 0x00005c00019a7983 */ /* 0x000f280000300800 */
[----:B------:R0:W-:Y:S04]  /*1d050*/  STL [R1+0x15f4], R155 ;  /* 0x0015f49b01007387 */ /* 0x0001e80000100800 */
[----:B0-----:R-:W5:Y:S01]  /*1d060*/  LDL.LU R155, [R1+0x58] ;  /* 0x00005800019b7983 */ /* 0x001f620000300800 */
[----:B--2---:R-:W-:-:S02]  /*1d070*/  LOP3.LUT R123, R123, 0xffff, RZ, 0xc0, !PT ;  /* 0x0000ffff7b7b7812 */ /* 0x004fc400078ec0ff */
[----:B---3--:R-:W-:Y:S02]  /*1d080*/  LOP3.LUT R124, R124, 0xffff, RZ, 0xc0, !PT ;  /* 0x0000ffff7c7c7812 */ /* 0x008fe400078ec0ff */
[----:B----4-:R-:W-:-:S04]  /*1d090*/  LOP3.LUT R154, R154, 0xffff, RZ, 0xc0, !PT ;  /* 0x0000ffff9a9a7812 */ /* 0x010fc800078ec0ff */
[----:B------:R-:W-:Y:S02]  /*1d0a0*/  PRMT R154, R123, 0x3340, R154 ;  /* 0x000033407b9a7816 */ /* 0x000fe4000000009a */
[----:B------:R-:W2:Y:S04]  /*1d0b0*/  LDL.LU R123, [R1+0x74] ;  /* 0x00007400017b7983 */ /* 0x000ea80000300800 */
[----:B------:R0:W-:Y:S01]  /*1d0c0*/  STL [R1+0x15f0], R154 ;  /* 0x0015f09a01007387 */ /* 0x0001e20000100800 */
[----:B-----5:R-:W-:-:S04]  /*1d0d0*/  LOP3.LUT R155, R155, 0xffff, RZ, 0xc0, !PT ;  /* 0x0000ffff9b9b7812 */ /* 0x020fc800078ec0ff */
[----:B------:R-:W-:Y:S01]  /*1d0e0*/  PRMT R155, R124, 0x3340, R155 ;  /* 0x000033407c9b7816 */ /* 0x000fe2000000009b */
[----:B0-----:R-:W3:Y:S04]  /*1d0f0*/  LDL.LU R154, [R1+0x6c] ;  /* 0x00006c00019a7983 */ /* 0x001ee80000300800 */
[----:B------:R-:W4:Y:S04]  /*1d100*/  LDL.LU R124, [R1+0x70] ;  /* 0x00007000017c7983 */ /* 0x000f280000300800 */
[----:B------:R0:W-:Y:S04]  /*1d110*/  STL [R1+0x15ec], R155 ;  /* 0x0015ec9b01007387 */ /* 0x0001e80000100800 */
[----:B0-----:R-:W5:Y:S01]  /*1d120*/  LDL.LU R155, [R1+0x68] ;  /* 0x00006800019b7983 */ /* 0x001f620000300800 */
[----:B--2---:R-:W-:-:S02]  /*1d130*/  LOP3.LUT R123, R123, 0xffff, RZ, 0xc0, !PT ;  /* 0x0000ffff7b7b7812 */ /* 0x004fc400078ec0ff */
[----:B---3--:R-:W-:Y:S02]  /*1d140*/  LOP3.LUT R154, R154, 0xffff, RZ, 0xc0, !PT ;  /* 0x0000ffff9a9a7812 */ /* 0x008fe400078ec0ff */
[----:B----4-:R-:W-:Y:S02]  /*1d150*/  LOP3.LUT R124, R124, 0xffff, RZ, 0xc0, !PT ;  /* 0x0000ffff7c7c7812 */ /* 0x010fe400078ec0ff */
        /* <DEDUP_REMOVED lines=10> */
[----:B----4-:R-:W-:-:S04]  /*1d200*/  LOP3.LUT R124, R124, 0xffff, RZ, 0xc0, !PT ;  /* 0x0000ffff7c7c7812 */ /* 0x010fc800078ec0ff */
[----:B------:R-:W-:Y:S02]  /*1d210*/  PRMT R124, R123, 0x3340, R124 ;  /* 0x000033407b7c7816 */ /* 0x000fe4000000007c */
[----:B------:R-:W2:Y:S01]  /*1d220*/  LDL.LU R123, [R1+0x94] ;  /* 0x00009400017b7983 */ /* 0x000ea20000300800 */
[----:B---3--:R-:W-:Y:S02]  /*1d230*/  LOP3.LUT R154, R154, 0xffff, RZ, 0xc0, !PT ;  /* 0x0000ffff9a9a7812 */ /* 0x008fe400078ec0ff */
[----:B-----5:R-:W-:Y:S01]  /*1d240*/  LOP3.LUT R155, R155, 0xffff, RZ, 0xc0, !PT ;  /* 0x0000ffff9b9b7812 */ /* 0x020fe200078ec0ff */
[----:B------:R0:W-:Y:S03]  /*1d250*/  STL [R1+0x15e0], R124 ;  /* 0x0015e07c01007387 */ /* 0x0001e60000100800 */
[----:B------:R-:W-:Y:S01]  /*1d260*/  PRMT R154, R154, 0x3340, R155 ;  /* 0x000033409a9a7816 */ /* 0x000fe2000000009b */
[----:B0-----:R-:W3:Y:S04]  /*1d270*/  LDL.LU R124, [R1+0x90] ;  /* 0x00009000017c7983 */ /* 0x001ee80000300800 */
[----:B------:R0:W-:Y:S02]  /*1d280*/  STL [R1+0x15dc], R154 ;  /* 0x0015dc9a01007387 */ /* 0x0001e40000100800 */
[----:B0-----:R-:W-:-:S02]  /*1d290*/  LOP3.LUT R154, R2, 0xffff, RZ, 0xc0, !PT ;  /* 0x0000ffff029a7812 */ /* 0x001fc400078ec0ff */
[----:B--2---:R-:W-:-:S04]  /*1d2a0*/  LOP3.LUT R123, R123, 0xffff, RZ, 0xc0, !PT ;  /* 0x0000ffff7b7b7812 */ /* 0x004fc800078ec0ff */
[----:B------:R-:W-:Y:S02]  /*1d2b0*/  PRMT R2, R123, 0x3340, R154 ;  /* 0x000033407b027816 */ /* 0x000fe4000000009a */
[----:B------:R-:W2:Y:S04]  /*1d2c0*/  LDL.LU R123, [R1+0xa4] ;  /* 0x0000a400017b7983 */ /* 0x000ea80000300800 */
[----:B------:R-:W4:Y:S01]  /*1d2d0*/  LDL.LU R154, [R1+0xa0] ;  /* 0x0000a000019a7983 */ /* 0x000f220000300800 */
[----:B------:R-:W-:-:S03]  /*1d2e0*/  LOP3.LUT R155, R10, 0xffff, RZ, 0xc0, !PT ;  /* 0x0000ffff0a9b7812 */ /* 0x000fc600078ec0ff */
[----:B------:R0:W-:Y:S01]  /*1d2f0*/  STL [R1+0x15d8], R2 ;  /* 0x0015d80201007387 */ /* 0x0001e20000100800 */
[----:B---3--:R-:W-:-:S03]  /*1d300*/  LOP3.LUT R124, R124, 0xffff, RZ, 0xc0, !PT ;  /* 0x0000ffff7c7c7812 */ /* 0x008fc600078ec0ff */
[----:B0-----:R-:W3:Y:S04]  /*1d310*/  LDL.LU R2, [R1+0xdc] ;  /* 0x0000dc0001027983 */ /* 0x001ee80000300800 */
[----:B------:R-:W5:Y:S01]  /*1d320*/  LDL.LU R10, [R1+0xd8] ;  /* 0x0000d800010a7983 */ /* 0x000f620000300800 */
[----:B------:R-:W-:-:S05]  /*1d330*/  PRMT R155, R124, 0x3340, R155 ;  /* 0x000033407c9b7816 */ /* 0x000fca000000009b */
[----:B------:R0:W-:Y:S02]  /*1d340*/  STL [R1+0x15d4], R155 ;  /* 0x0015d49b01007387 */ /* 0x0001e40000100800 */
[----:B0-----:R-:W-:Y:S02]  /*1d350*/  LOP3.LUT R155, R159, 0xffff, RZ, 0xc0, !PT ;  /* 0x0000ffff9f9b7812 */ /* 0x001fe400078ec0ff */
[----:B--2---:R-:W-:Y:S02]  /*1d360*/  LOP3.LUT R123, R123, 0xffff, RZ, 0xc0, !PT ;  /* 0x0000ffff7b7b7812 */ /* 0x004fe400078ec0ff */
[----:B----4-:R-:W-:Y:S02]  /*1d370*/  LOP3.LUT R124, R154, 0xffff, RZ, 0xc0, !PT ;  /* 0x0000ffff9a7c7812 */ /* 0x010fe400078ec0ff */
[----:B------:R-:W-:Y:S02]  /*1d380*/  LOP3.LUT R154, R157, 0xffff, RZ, 0xc0, !PT ;  /* 0x0000ffff9d9a7812 */ /* 0x000fe400078ec0ff */
[----:B------:R-:W-:-:S02]  /*1d390*/  PRMT R157, R123, 0x3340, R124 ;  /* 0x000033407b9d7816 */ /* 0x000fc4000000007c */
[----:B------:R-:W2:Y:S04]  /*1d3a0*/  LDL.LU R123, [R1+0xb4] ;  /* 0x0000b400017b7983 */ /* 0x000ea80000300800 */
[----:B------:R-:W4:Y:S04]  /*1d3b0*/  LDL.LU R124, [R1+0xb0] ;  /* 0x0000b000017c7983 */ /* 0x000f280000300800 */
[----:B------:R0:W-:Y:S01]  /*1d3c0*/  STL [R1+0x15d0], R157 ;  /* 0x0015d09d01007387 */ /* 0x0001e20000100800 */
[----:B------:R-:W-:-:S03]  /*1d3d0*/  PRMT R155, R154, 0x3340, R155 ;  /* 0x000033409a9b7816 */ /* 0x000fc6000000009b */
[----:B0-----:R-:W5:Y:S04]  /*1d3e0*/  LDL.LU R157, [R1+0xec] ;  /* 0x0000ec00019d7983 */ /* 0x001f680000300800 */
[----:B------:R-:W5:Y:S04]  /*1d3f0*/  LDL.LU R159, [R1+0xe8] ;  /* 0x0000e800019f7983 */ /* 0x000f680000300800 */
[----:B------:R-:W3:Y:S04]  /*1d400*/  LDL.LU R154, [R1+0xac] ;  /* 0x0000ac00019a7983 */ /* 0x000ee80000300800 */
[----:B------:R0:W-:Y:S04]  /*1d410*/  STL [R1+0x15cc], R155 ;  /* 0x0015cc9b01007387 */ /* 0x0001e80000100800 */
[----:B0-----:R-:W5:Y:S01]  /*1d420*/  LDL.LU R155, [R1+0xa8] ;  /* 0x0000a800019b7983 */ /* 0x001f620000300800 */
[----:B--2---:R-:W-:-:S02]  /*1d430*/  LOP3.LUT R123, R123, 0xffff, RZ, 0xc0, !PT ;  /* 0x0000ffff7b7b7812 */ /* 0x004fc400078ec0ff */
[----:B----4-:R-:W-:Y:S02]  /*1d440*/  LOP3.LUT R124, R124, 0xffff, RZ, 0xc0, !PT ;  /* 0x0000ffff7c7c7812 */ /* 0x010fe400078ec0ff */
[----:B---3--:R-:W-:-:S04]  /*1d450*/  LOP3.LUT R154, R154, 0xffff, RZ, 0xc0, !PT ;  /* 0x0000ffff9a9a7812 */ /* 0x008fc800078ec0ff */
        /* <DEDUP_REMOVED lines=10> */
[----:B----4-:R-:W-:Y:S02]  /*1d500*/  LOP3.LUT R124, R124, 0xffff, RZ, 0xc0, !PT ;  /* 0x0000ffff7c7c7812 */ /* 0x010fe400078ec0ff */
[----:B---3--:R-:W-:Y:S02]  /*1d510*/  LOP3.LUT R154, R154, 0xffff, RZ, 0xc0, !PT ;  /* 0x0000ffff9a9a7812 */ /* 0x008fe400078ec0ff */
        /* <DEDUP_REMOVED lines=12> */
[----:B------:R-:W2:Y:S04]  /*1d5e0*/  LDL.LU R123, [R1+0xe4] ;  /* 0x0000e400017b7983 */ /* 0x000ea80000300800 */
[----:B------:R0:W-:Y:S04]  /*1d5f0*/  STL [R1+0x15b8], R154 ;  /* 0x0015b89a01007387 */ /* 0x0001e80000100800 */
[----:B0-----:R-:W4:Y:S01]  /*1d600*/  LDL.LU R154, [R1+0xe0] ;  /* 0x0000e000019a7983 */ /* 0x001f220000300800 */
[----:B---3--:R-:W-:-:S02]  /*1d610*/  LOP3.LUT R124, R124, 0xffff, RZ, 0xc0, !PT ;  /* 0x0000ffff7c7c7812 */ /* 0x008fc400078ec0ff */
[----:B-----5:R-:W-:-:S04]  /*1d620*/  LOP3.LUT R155, R155, 0xffff, RZ, 0xc0, !PT ;  /* 0x0000ffff9b9b7812 */ /* 0x020fc800078ec0ff */
[----:B------:R-:W-:-:S05]  /*1d630*/  PRMT R155, R124, 0x3340, R155 ;  /* 0x000033407c9b7816 */ /* 0x000fca000000009b */
[----:B------:R0:W-:Y:S01]  /*1d640*/  STL [R1+0x15b4], R155 ;  /* 0x0015b49b01007387 */ /* 0x0001e20000100800 */
[----:B--2---:R-:W-:Y:S02]  /*1d650*/  LOP3.LUT R123, R123, 0xffff, RZ, 0xc0, !PT ;  /* 0x0000ffff7b7b7812 */ /* 0x004fe400078ec0ff */
[----:B----4-:R-:W-:Y:S02]  /*1d660*/  LOP3.LUT R124, R154, 0xffff, RZ, 0xc0, !PT ;  /* 0x0000ffff9a7c7812 */ /* 0x010fe400078ec0ff */
[----:B------:R-:W-:Y:S02]  /*1d670*/  LOP3.LUT R154, R2, 0xffff, RZ, 0xc0, !PT ;  /* 0x0000ffff029a7812 */ /* 0x000fe400078ec0ff */
[----:B------:R-:W-:Y:S02]  /*1d680*/  PRMT R2, R123, 0x3340, R124 ;  /* 0x000033407b027816 */ /* 0x000fe4000000007c */
[----:B------:R-:W2:Y:S04]  /*1d690*/  LDL.LU R123, [R1+0xf4] ;  /* 0x0000f400017b7983 */ /* 0x000ea80000300800 */
[----:B------:R-:W3:Y:S01]  /*1d6a0*/  LDL.LU R124, [R1+0xf0] ;  /* 0x0000f000017c7983 */ /* 0x000ee20000300800 */
[----:B0-----:R-:W-:-:S03]  /*1d6b0*/  LOP3.LUT R155, R10, 0xffff, RZ, 0xc0, !PT ;  /* 0x0000ffff0a9b7812 */ /* 0x001fc600078ec0ff */
[----:B------:R0:W-:Y:S01]  /*1d6c0*/  STL [R1+0x15b0], R2 ;  /* 0x0015b00201007387 */ /* 0x0001e20000100800 */
[----:B------:R-:W-:-:S03]  /*1d6d0*/  PRMT R154, R154, 0x3340, R155 ;  /* 0x000033409a9a7816 */ /* 0x000fc6000000009b */
[----:B0-----:R-:W4:Y:S04]  /*1d6e0*/  LDL.LU R2, [R1+0x500] ;  /* 0x0005000001027983 */ /* 0x001f280000300800 */
[----:B------:R-:W5:Y:S04]  /*1d6f0*/  LDL.LU R10, [R1+0x4f8] ;  /* 0x0004f800010a7983 */ /* 0x000f680000300800 */
[----:B------:R0:W-:Y:S01]  /*1d700*/  STL [R1+0x15ac], R154 ;  /* 0x0015ac9a01007387 */ /* 0x0001e20000100800 */
[----:B------:R-:W-:Y:S02]  /*1d710*/  LOP3.LUT R155, R159, 0xffff, RZ, 0xc0, !PT ;  /* 0x0000ffff9f9b7812 */ /* 0x000fe400078ec0ff */
[----:B0-----:R-:W-:-:S02]  /*1d720*/  LOP3.LUT R154, R157, 0xffff, RZ, 0xc0, !PT ;  /* 0x0000ffff9d9a7812 */ /* 0x001fc400078ec0ff */
[----:B--2---:R-:W-:Y:S02]  /*1d730*/  LOP3.LUT R123, R123, 0xffff, RZ, 0xc0, !PT ;  /* 0x0000ffff7b7b7812 */ /* 0x004fe400078ec0ff */
[----:B---3--:R-:W-:Y:S02]  /*1d740*/  LOP3.LUT R124, R124, 0xffff, RZ, 0xc0, !PT ;  /* 0x0000ffff7c7c7812 */ /* 0x008fe400078ec0ff */
[----:B------:R-:W-:Y:S02]  /*1d750*/  PRMT R157, R123, 0x3340, R154 ;  /* 0x000033407b9d7816 */ /* 0x000fe4000000009a */
[----:B------:R-:W2:Y:S04]  /*1d760*/  LDL.LU R123, [R1+0x104] ;  /* 0x00010400017b7983 */ /* 0x000ea80000300800 */
[----:B------:R-:W3:Y:S04]  /*1d770*/  LDL.LU R154, [R1+0xfc] ;  /* 0x0000fc00019a7983 */ /* 0x000ee80000300800 */
[----:B------:R0:W-:Y:S02]  /*1d780*/  STL [R1+0x15a8], R157 ;  /* 0x0015a89d01007387 */ /* 0x0001e40000100800 */
[----:B0-----:R-:W-:-:S02]  /*1d790*/  PRMT R157, R124, 0x3340, R155 ;  /* 0x000033407c9d7816 */ /* 0x001fc4000000009b */
[----:B------:R-:W4:Y:S04]  /*1d7a0*/  LDL.LU R124, [R1+0x100] ;  /* 0x00010000017c7983 */ /* 0x000f280000300800 */
[----:B------:R-:W5:Y:S04]  /*1d7b0*/  LDL.LU R155, [R1+0xf8] ;  /* 0x0000f800019b7983 */ /* 0x000f680000300800 */
[----:B------:R0:W-:Y:S04]  /*1d7c0*/  STL [R1+0x15a4], R157 ;  /* 0x0015a49d01007387 */ /* 0x0001e80000100800 */
[----:B0-----:R-:W5:Y:S04]  /*1d7d0*/  LDL.LU R157, [R1+0x4f0] ;  /* 0x0004f000019d7983 */ /* 0x001f680000300800 */
[----:B------:R-:W5:Y:S01]  /*1d7e0*/  LDL.LU R159, [R1+0x4dc] ;  /* 0x0004dc00019f7983 */ /* 0x000f620000300800 */
[----:B--2---:R-:W-:-:S02]  /*1d7f0*/  LOP3.LUT R123, R123, 0xffff, RZ, 0xc0, !PT ;  /* 0x0000ffff7b7b7812 */ /* 0x004fc400078ec0ff */
[----:B---3--:R-:W-:Y:S02]  /*1d800*/  LOP3.LUT R154, R154, 0xffff, RZ, 0xc0, !PT ;  /* 0x0000ffff9a9a7812 */ /* 0x008fe400078ec0ff */
[----:B----4-:R-:W-:Y:S02]  /*1d810*/  LOP3.LUT R124, R124, 0xffff, RZ, 0xc0, !PT ;  /* 0x0000ffff7c7c7812 */ /* 0x010fe400078ec0ff */
[----:B-----5:R-:W-:Y:S02]  /*1d820*/  LOP3.LUT R155, R155, 0xffff, RZ, 0xc0, !PT ;  /* 0x0000ffff9b9b7812 */ /* 0x020fe400078ec0ff */
[----:B------:R-:W-:Y:S02]  /*1d830*/  PRMT R124, R123, 0x3340, R124 ;  /* 0x000033407b7c7816 */ /* 0x000fe4000000007c */
[----:B------:R-:W2:Y:S04]  /*1d840*/  LDL.LU R123, [R1+0x114] ;  /* 0x00011400017b7983 */ /* 0x000ea80000300800 */
[----:B------:R0:W-:Y:S01]  /*1d850*/  STL [R1+0x15a0], R124 ;  /* 0x0015a07c01007387 */ /* 0x0001e20000100800 */
[----:B------:R-:W-:-:S03]  /*1d860*/  PRMT R155, R154, 0x3340, R155 ;  /* 0x000033409a9b7816 */ /* 0x000fc6000000009b */
        /* <DEDUP_REMOVED lines=13> */
[----:B------:R-:W4:Y:S04]  /*1d940*/  LDL.LU R124, [R1] ;  /* 0x00000000017c7983 */ /* 0x000f280000300800 */
[----:B------:R0:W-:Y:S04]  /*1d950*/  STL [R1+0x1594], R155 ;  /* 0x0015949b01007387 */ /* 0x0001e80000100800 */
[----:B0-----:R-:W5:Y:S01]  /*1d960*/  LDL.LU R155, [R1+0x504] ;  /* 0x00050400019b7983 */ /* 0x001f620000300800 */
[----:B--2---:R-:W-:-:S02]  /*1d970*/  LOP3.LUT R123, R123, 0xffff, RZ, 0xc0, !PT ;  /* 0x0000ffff7b7b7812 */ /* 0x004fc400078ec0ff */
[----:B----4-:R-:W-:-:S04]  /*1d980*/  LOP3.LUT R124, R124, 0xffff, RZ, 0xc0, !PT ;  /* 0x0000ffff7c7c7812 */ /* 0x010fc800078ec0ff */
[----:B------:R-:W-:Y:S02]  /*1d990*/  PRMT R123, R123, 0x3340, R124 ;  /* 0x000033407b7b7816 */ /* 0x000fe4000000007c */
[----:B------:R-:W2:Y:S01]  /*1d9a0*/  LDL.LU R124, [R1+0x50c] ;  /* 0x00050c00017c7983 */ /* 0x000ea20000300800 */
[----:B---3--:R-:W-:-:S04]  /*1d9b0*/  LOP3.LUT R154, R154, 0xffff, RZ, 0xc0, !PT ;  /* 0x0000ffff9a9a7812 */ /* 0x008fc800078ec0ff */
[----:B------:R-:W-:Y:S01]  /*1d9c0*/  PRMT R154, R252, 0x3340, R154 ;  /* 0x00003340fc9a7816 */ /* 0x000fe2000000009a */
[----:B------:R-:W-:Y:S04]  /*1d9d0*/  STL [R1+0x1590], R123 ;  /* 0x0015907b01007387 */ /* 0x000fe80000100800 */
[----:B------:R0:W-:Y:S02]  /*1d9e0*/  STL [R1+0x158c], R154 ;  /* 0x00158c9a01007387 */ /* 0x0001e40000100800 */
[----:B0-----:R-:W-:Y:S02]  /*1d9f0*/  LOP3.LUT R154, R2, 0xffff, RZ, 0xc0, !PT ;  /* 0x0000ffff029a7812 */ /* 0x001fe400078ec0ff */
[----:B--2---:R-:W-:-:S04]  /*1da00*/  LOP3.LUT R123, R124, 0xffff, RZ, 0xc0, !PT ;  /* 0x0000ffff7c7b7812 */ /* 0x004fc800078ec0ff */
[----:B------:R-:W-:Y:S02]  /*1da10*/  PRMT R2, R123, 0x3340, R154 ;  /* 0x000033407b027816 */ /* 0x000fe4000000009a */
[----:B------:R-:W2:Y:S04]  /*1da20*/  LDL.LU R123, [R1+0x508] ;  /* 0x00050800017b7983 */ /* 0x000ea80000300800 */
[----:B------:R-:W3:Y:S01]  /*1da30*/  LDL.LU R154, [R1+0x4f4] ;  /* 0x0004f400019a7983 */ /* 0x000ee20000300800 */
[----:B-----5:R-:W-:Y:S02]  /*1da40*/  LOP3.LUT R124, R155, 0xffff, RZ, 0xc0, !PT ;  /* 0x0000ffff9b7c7812 */ /* 0x020fe400078ec0ff */
[----:B------:R-:W-:Y:S01]  /*1da50*/  LOP3.LUT R155, R10, 0xffff, RZ, 0xc0, !PT ;  /* 0x0000ffff0a9b7812 */ /* 0x000fe200078ec0ff */
[----:B------:R0:W-:Y:S04]  /*1da60*/  STL [R1+0x4fc], R2 ;  /* 0x0004fc0201007387 */ /* 0x0001e80000100800 */
[----:B------:R-:W4:Y:S01]  /*1da70*/  LDL.LU R252, [R1+0x4b4] ;  /* 0x0004b40001fc7983 */ /* 0x000f220000300800 */
[----:B------:R-:W-:-:S03]  /*1da80*/  PRMT R155, R124, 0x3340, R155 ;  /* 0x000033407c9b7816 */ /* 0x000fc6000000009b */
[----:B0-----:R-:W5:Y:S04]  /*1da90*/  LDL.LU R2, [R1+0x4b0] ;  /* 0x0004b00001027983 */ /* 0x001f680000300800 */
        /* <DEDUP_REMOVED lines=44> */
[----:B---3--:R-:W-:-:S03]  /*1dd60*/  LOP3.LUT R124, R124, 0xffff, RZ, 0xc0, !PT ;  /* 0x0000ffff7c7c7812 */ /* 0x008fc600078ec0ff */
[----:B------:R2:W-:Y:S01]  /*1dd70*/  STL [R1+0x4bc], R123 ;  /* 0x0004bc7b01007387 */ /* 0x0005e20000100800 */
[----:B-----5:R-:W-:-:S04]  /*1dd80*/  LOP3.LUT R155, R155, 0xffff, RZ, 0xc0, !PT ;  /* 0x0000ffff9b9b7812 */ /* 0x020fc800078ec0ff */
[----:B------:R-:W-:Y:S02]  /*1dd90*/  PRMT R155, R124, 0x3340, R155 ;  /* 0x000033407c9b7816 */ /* 0x000fe4000000009b */
[----:B------:R-:W-:-:S03]  /*1dda0*/  LOP3.LUT R124, R252, 0xffff, RZ, 0xc0, !PT ;  /* 0x0000fffffc7c7812 */ /* 0x000fc600078ec0ff */
[----:B------:R0:W-:Y:S01]  /*1ddb0*/  STL [R1+0x4b8], R155 ;  /* 0x0004b89b01007387 */ /* 0x0001e20000100800 */
[----:B--2---:R-:W-:Y:S02]  /*1ddc0*/  LOP3.LUT R123, R154, 0xffff, RZ, 0xc0, !PT ;  /* 0x0000ffff9a7b7812 */ /* 0x004fe400078ec0ff */
[----:B------:R-:W-:Y:S02]  /*1ddd0*/  LOP3.LUT R154, R2, 0xffff, RZ, 0xc0, !PT ;  /* 0x0000ffff029a7812 */ /* 0x000fe400078ec0ff */
[----:B------:R-:W-:Y:S02]  /*1dde0*/  PRMT R2, R123, 0x3340, R124 ;  /* 0x000033407b027816 */ /* 0x000fe4000000007c */
[----:B------:R-:W2:Y:S04]  /*1ddf0*/  LDL.LU R123, [R1+0x4ac] ;  /* 0x0004ac00017b7983 */ /* 0x000ea80000300800 */
[----:B------:R-:W3:Y:S01]  /*1de00*/  LDL.LU R124, [R1+0x4a4] ;  /* 0x0004a400017c7983 */ /* 0x000ee20000300800 */
[----:B0-----:R-:W-:-:S03]  /*1de10*/  LOP3.LUT R155, R10, 0xffff, RZ, 0xc0, !PT ;  /* 0x0000ffff0a9b7812 */ /* 0x001fc600078ec0ff */
[----:B------:R0:W-:Y:S04]  /*1de20*/  STL [R1+0x4b4], R2 ;  /* 0x0004b40201007387 */ /* 0x0001e80000100800 */
[----:B------:R-:W4:Y:S01]  /*1de30*/  LDL.LU R252, [R1+0x464] ;  /* 0x0004640001fc7983 */ /* 0x000f220000300800 */
[----:B------:R-:W-:-:S03]  /*1de40*/  PRMT R154, R154, 0x3340, R155 ;  /* 0x000033409a9a7816 */ /* 0x000fc6000000009b */
[----:B0-----:R-:W5:Y:S04]  /*1de50*/  LDL.LU R2, [R1+0x460] ;  /* 0x0004600001027983 */ /* 0x001f680000300800 */
[----:B------:R-:W4:Y:S04]  /*1de60*/  LDL.LU R10, [R1+0x458] ;  /* 0x00045800010a7983 */ /* 0x000f280000300800 */
        /* <DEDUP_REMOVED lines=10> */
[----:B------:R-:W5:Y:S04]  /*1df10*/  LDL.LU R124, [R1+0x494] ;  /* 0x00049400017c7983 */ /* 0x000f680000300800 */
[----:B------:R-:W4:Y:S04]  /*1df20*/  LDL.LU R155, [R1+0x47c] ;  /* 0x00047c00019b7983 */ /* 0x000f280000300800 */
[----:B------:R0:W-:Y:S04]  /*1df30*/  STL [R1+0x498], R157 ;  /* 0x0004989d01007387 */ /* 0x0001e80000100800 */
[----:B0-----:R-:W4:Y:S04]  /*1df40*/  LDL.LU R157, [R1+0x450] ;  /* 0x00045000019d7983 */ /* 0x001f280000300800 */
[----:B------:R-:W4:Y:S01]  /*1df50*/  LDL.LU R159, [R1+0x43c] ;  /* 0x00043c00019f7983 */ /* 0x000f220000300800 */
[----:B--2---:R-:W-:-:S02]  /*1df60*/  LOP3.LUT R123, R123, 0xffff, RZ, 0xc0, !PT ;  /* 0x0000ffff7b7b7812 */ /* 0x004fc400078ec0ff */
[----:B---3--:R-:W-:Y:S02]  /*1df70*/  LOP3.LUT R154, R154, 0xffff, RZ, 0xc0, !PT ;  /* 0x0000ffff9a9a7812 */ /* 0x008fe400078ec0ff */
[----:B-----5:R-:W-:Y:S02]  /*1df80*/  LOP3.LUT R124, R124, 0xffff, RZ, 0xc0, !PT ;  /* 0x0000ffff7c7c7812 */ /* 0x020fe400078ec0ff */
[----:B----4-:R-:W-:Y:S02]  /*1df90*/  LOP3.LUT R155, R155, 0xffff, RZ, 0xc0, !PT ;  /* 0x0000ffff9b9b7812 */ /* 0x010fe400078ec0ff */
        /* <DEDUP_REMOVED lines=25> */
[----:B-----5:R-:W-:-:S04]  /*1e130*/  LOP3.LUT R155, R155, 0xffff, RZ, 0xc0, !PT ;  /* 0x0000ffff9b9b7812 */ /* 0x020fc800078ec0ff */
        /* <DEDUP_REMOVED lines=8> */
[----:B------:R-:W-:Y:S02]  /*1e1c0*/  LOP3.LUT R124, R252, 0xffff, RZ, 0xc0, !PT ;  /* 0x0000fffffc7c7812 */ /* 0x000fe400078ec0ff */
        /* <DEDUP_REMOVED lines=65> */
[----:B------:R-:W4:Y:S04]  /*1e5e0*/  LDL.LU R10, [R1+0x3b8] ;  /* 0x0003b800010a7983 */ /* 0x000f280000300800 */
[----:B------:R0:W-:Y:S01]  /*1e5f0*/  STL [R1+0x3fc], R154 ;  /* 0x0003fc9a01007387 */ /* 0x0001e20000100800 */
[----:B------:R-:W-:-:S02]  /*1e600*/  LOP3.LUT R155, R159, 0xffff, RZ, 0xc0, !PT ;  /* 0x0000ffff9f9b7812 */ /* 0x000fc400078ec0ff */
[----:B0-----:R-:W-:Y:S02]  /*1e610*/  LOP3.LUT R154, R157, 0xffff, RZ, 0xc0, !PT ;  /* 0x0000ffff9d9a7812 */ /* 0x001fe400078ec0ff */
        /* <DEDUP_REMOVED lines=17> */
[----:B------:R-:W-:Y:S01]  /*1e730*/  PRMT R155, R154, 0x3340, R155 ;  /* 0x000033409a9b7816 */ /* 0x000fe2000000009b */
[----:B------:R-:W2:Y:S04]  /*1e740*/  LDL.LU R123, [R1+0x3ec] ;  /* 0x0003ec00017b7983 */ /* 0x000ea80000300800 */
[----:B------:R0:W-:Y:S04]  /*1e750*/  STL [R1+0x3f0], R124 ;  /* 0x0003f07c01007387 */ /* 0x0001e80000100800 */
        /* <DEDUP_REMOVED lines=8> */
[----:B------:R-:W2:Y:S01]  /*1e7e0*/  LDL.LU R123, [R1+0x3e8] ;  /* 0x0003e800017b7983 */ /* 0x000ea20000300800 */
[----:B-----5:R-:W-:-:S03]  /*1e7f0*/  LOP3.LUT R155, R155, 0xffff, RZ, 0xc0, !PT ;  /* 0x0000ffff9b9b7812 */ /* 0x020fc600078ec0ff */
        /* <DEDUP_REMOVED lines=13> */
[----:B------:R-:W-:Y:S02]  /*1e8d0*/  PRMT R154, R154, 0x3340, R155 ;  /* 0x000033409a9a7816 */ /* 0x000fe4000000009b */
[----:B------:R-:W-:Y:S02]  /*1e8e0*/  LOP3.LUT R155, R10, 0xffff, RZ, 0xc0, !PT ;  /* 0x0000ffff0a9b7812 */ /* 0x000fe400078ec0ff */
[----:B0-----:R-:W-:Y:S02]  /*1e8f0*/  LOP3.LUT R123, R2, 0xffff, RZ, 0xc0, !PT ;  /* 0x0000ffff027b7812 */ /* 0x001fe400078ec0ff */
[----:B------:R-:W3:Y:S04]  /*1e900*/  LDL.LU R2, [R1+0x38c] ;  /* 0x00038c0001027983 */ /* 0x000ee80000300800 */
[----:B------:R0:W-:Y:S02]  /*1e910*/  STL [R1+0x3bc], R154 ;  /* 0x0003bc9a01007387 */ /* 0x0001e40000100800 */
[----:B0-----:R-:W-:-:S04]  /*1e920*/  LOP3.LUT R154, R252, 0xffff, RZ, 0xc0, !PT ;  /* 0x0000fffffc9a7812 */ /* 0x001fc800078ec0ff */
[----:B------:R-:W-:Y:S02]  /*1e930*/  PRMT R10, R123, 0x3340, R154 ;  /* 0x000033407b0a7816 */ /* 0x000fe4000000009a */
[----:B------:R-:W4:Y:S04]  /*1e940*/  LDL.LU R123, [R1+0x3c8] ;  /* 0x0003c800017b7983 */ /* 0x000f280000300800 */
[----:B------:R-:W5:Y:S04]  /*1e950*/  LDL.LU R154, [R1+0x3b4] ;  /* 0x0003b400019a7983 */ /* 0x000f680000300800 */
[----:B------:R0:W-:Y:S04]  /*1e960*/  STL [R1+0x3c0], R10 ;  /* 0x0003c00a01007387 */ /* 0x0001e80000100800 */
[----:B------:R-:W3:Y:S04]  /*1e970*/  LDL.LU R252, [R1+0x370] ;  /* 0x0003700001fc7983 */ /* 0x000ee80000300800 */
[----:B0-----:R-:W3:Y:S01]  /*1e980*/  LDL.LU R10, [R1+0x35c] ;  /* 0x00035c00010a7983 */ /* 0x001ee20000300800 */
[----:B--2---:R-:W-:-:S04]  /*1e990*/  LOP3.LUT R124, R124, 0xffff, RZ, 0xc0, !PT ;  /* 0x0000ffff7c7c7812 */ /* 0x004fc800078ec0ff */
[----:B------:R-:W-:-:S05]  /*1e9a0*/  PRMT R124, R124, 0x3340, R155 ;  /* 0x000033407c7c7816 */ /* 0x000fca000000009b */
[----:B------:R5:W-:Y:S01]  /*1e9b0*/  STL [R1+0x3b8], R124 ;  /* 0x0003b87c01007387 */ /* 0x000be20000100800 */
[----:B------:R-:W-:Y:S02]  /*1e9c0*/  LOP3.LUT R155, R159, 0xffff, RZ, 0xc0, !PT ;  /* 0x0000ffff9f9b7812 */ /* 0x000fe400078ec0ff */
[----:B----4-:R-:W-:Y:S02]  /*1e9d0*/  LOP3.LUT R123, R123, 0xffff, RZ, 0xc0, !PT ;  /* 0x0000ffff7b7b7812 */ /* 0x010fe400078ec0ff */
[----:B-----5:R-:W-:Y:S02]  /*1e9e0*/  LOP3.LUT R124, R154, 0xffff, RZ, 0xc0, !PT ;  /* 0x0000ffff9a7c7812 */ /* 0x020fe400078ec0ff */
[----:B------:R-:W-:Y:S02]  /*1e9f0*/  LOP3.LUT R154, R157, 0xffff, RZ, 0xc0, !PT ;  /* 0x0000ffff9d9a7812 */ /* 0x000fe400078ec0ff */
[----:B------:R-:W-:Y:S02]  /*1ea00*/  PRMT R157, R123, 0x3340, R124 ;  /* 0x000033407b9d7816 */ /* 0x000fe4000000007c */
        /* <DEDUP_REMOVED lines=28> */
[----:B0-----:R-:W-:Y:S02]  /*1ebd0*/  PRMT R123, R154, 0x3340, R155 ;  /* 0x000033409a7b7816 */ /* 0x001fe4000000009b */
[----:B------:R-:W3:Y:S04]  /*1ebe0*/  LDL.LU R154, [R1+0x380] ;  /* 0x00038000019a7983 */ /* 0x000ee80000300800 */
[----:B------:R-:W4:Y:S04]  /*1ebf0*/  LDL.LU R155, [R1+0x378] ;  /* 0x00037800019b7983 */ /* 0x000f280000300800 */
[----:B------:R0:W-:Y:S02]  /*1ec00*/  STL [R1+0x37c], R123 ;  /* 0x00037c7b01007387 */ /* 0x0001e40000100800 */
[----:B0-----:R-:W-:-:S02]  /*1ec10*/  LOP3.LUT R123, R2, 0xffff, RZ, 0xc0, !PT ;  /* 0x0000ffff027b7812 */ /* 0x001fc400078ec0ff */
[----:B------:R-:W5:Y:S01]  /*1ec20*/  LDL.LU R2, [R1+0x338] ;  /* 0x0003380001027983 */ /* 0x000f620000300800 */
[----:B---3--:R-:W-:-:S04]  /*1ec30*/  LOP3.LUT R154, R154, 0xffff, RZ, 0xc0, !PT ;  /* 0x0000ffff9a9a7812 */ /* 0x008fc800078ec0ff */
[----:B------:R-:W-:Y:S02]  /*1ec40*/  PRMT R154, R123, 0x3340, R154 ;  /* 0x000033407b9a7816 */ /* 0x000fe4000000009a */
[----:B------:R-:W3:Y:S04]  /*1ec50*/  LDL.LU R123, [R1+0x388] ;  /* 0x00038800017b7983 */ /* 0x000ee80000300800 */
[----:B------:R0:W-:Y:S04]  /*1ec60*/  STL [R1+0x380], R154 ;  /* 0x0003809a01007387 */ /* 0x0001e80000100800 */
[----:B0-----:R-:W5:Y:S01]  /*1ec70*/  LDL.LU R154, [R1+0x374] ;  /* 0x00037400019a7983 */ /* 0x001f620000300800 */
[----:B--2---:R-:W-:-:S02]  /*1ec80*/  LOP3.LUT R124, R124, 0xffff, RZ, 0xc0, !PT ;  /* 0x0000ffff7c7c7812 */ /* 0x004fc400078ec0ff */
[----:B----4-:R-:W-:-:S04]  /*1ec90*/  LOP3.LUT R155, R155, 0xffff, RZ, 0xc0, !PT ;  /* 0x0000ffff9b9b7812 */ /* 0x010fc800078ec0ff */
[----:B------:R-:W-:-:S05]  /*1eca0*/  PRMT R155, R124, 0x3340, R155 ;  /* 0x000033407c9b7816 */ /* 0x000fca000000009b */
[----:B------:R0:W-:Y:S02]  /*1ecb0*/  STL [R1+0x378], R155 ;  /* 0x0003789b01007387 */ /* 0x0001e40000100800 */
[----:B0-----:R-:W-:Y:S02]  /*1ecc0*/  LOP3.LUT R155, R10, 0xffff, RZ, 0xc0, !PT ;  /* 0x0000ffff0a9b7812 */ /* 0x001fe400078ec0ff */
[----:B---3--:R-:W-:Y:S02]  /*1ecd0*/  LOP3.LUT R123, R123, 0xffff, RZ, 0xc0, !PT ;  /* 0x0000ffff7b7b7812 */ /* 0x008fe400078ec0ff */
[----:B-----5:R-:W-:Y:S02]  /*1ece0*/  LOP3.LUT R124, R154, 0xffff, RZ, 0xc0, !PT ;  /* 0x0000ffff9a7c7812 */ /* 0x020fe400078ec0ff */
[----:B------:R-:W-:Y:S02]  /*1ecf0*/  LOP3.LUT R154, R252, 0xffff, RZ, 0xc0, !PT ;  /* 0x0000fffffc9a7812 */ /* 0x000fe400078ec0ff */
[----:B------:R-:W-:-:S02]  /*1ed00*/  PRMT R123, R123, 0x3340, R124 ;  /* 0x000033407b7b7816 */ /* 0x000fc4000000007c */
[----:B------:R-:W-:Y:S02]  /*1ed10*/  PRMT R10, R154, 0x3340, R155 ;  /* 0x000033409a0a7816 */ /* 0x000fe4000000009b */
[----:B------:R-:W2:Y:S04]  /*1ed20*/  LDL.LU R154, [R1+0x360] ;  /* 0x00036000019a7983 */ /* 0x000ea80000300800 */
[----:B------:R0:W-:Y:S04]  /*1ed30*/  STL [R1+0x370], R123 ;  /* 0x0003707b01007387 */ /* 0x0001e80000100800 */
[----:B------:R-:W3:Y:S04]  /*1ed40*/  LDL.LU R155, [R1+0x358] ;  /* 0x00035800019b7983 */ /* 0x000ee80000300800 */
[----:B------:R1:W-:Y:S01]  /*1ed50*/  STL [R1+0x35c], R10 ;  /* 0x00035c0a01007387 */ /* 0x0003e20000100800 */
[----:B------:R-:W-:-:S02]  /*1ed60*/  LOP3.LUT R124, R159, 0xffff, RZ, 0xc0, !PT ;  /* 0x0000ffff9f7c7812 */ /* 0x000fc400078ec0ff */
[----:B0-----:R-:W-:Y:S01]  /*1ed70*/  LOP3.LUT R123, R157, 0xffff, RZ, 0xc0, !PT ;  /* 0x0000ffff9d7b7812 */ /* 0x001fe200078ec0ff */
[----:B-1----:R-:W4:Y:S04]  /*1ed80*/  LDL.LU R10, [R1+0x318] ;  /* 0x00031800010a7983 */ /* 0x002f280000300800 */
[----:B------:R-:W5:Y:S04]  /*1ed90*/  LDL.LU R252, [R1+0x324] ;  /* 0x0003240001fc7983 */ /* 0x000f680000300800 */
[----:B------:R-:W5:Y:S04]  /*1eda0*/  LDL.LU R157, [R1+0x320] ;  /* 0x00032000019d7983 */ /* 0x000f680000300800 */
[----:B------:R-:W5:Y:S01]  /*1edb0*/  LDL.LU R159, [R1+0x314] ;  /* 0x00031400019f7983 */ /* 0x000f620000300800 */
[----:B--2---:R-:W-:-:S02]  /*1edc0*/  LOP3.LUT R154, R154, 0xffff, RZ, 0xc0, !PT ;  /* 0x0000ffff9a9a7812 */ /* 0x004fc400078ec0ff */
[----:B---3--:R-:W-:Y:S02]  /*1edd0*/  LOP3.LUT R155, R155, 0xffff, RZ, 0xc0, !PT ;  /* 0x0000ffff9b9b7812 */ /* 0x008fe400078ec0ff */
        /* <DEDUP_REMOVED lines=18> */
[----:B------:R4:W-:Y:S01]  /*1ef00*/  STL [R1+0x33c], R154 ;  /* 0x00033c9a01007387 */ /* 0x0009e20000100800 */
[----:B--2---:R-:W-:-:S02]  /*1ef10*/  LOP3.LUT R123, R123, 0xffff, RZ, 0xc0, !PT ;  /* 0x0000ffff7b7b7812 */ /* 0x004fc400078ec0ff */
[----:B----4-:R-:W-:Y:S02]  /*1ef20*/  LOP3.LUT R154, R155, 0xffff, RZ, 0xc0, !PT ;  /* 0x0000ffff9b9a7812 */ /* 0x010fe400078ec0ff */
[----:B---3--:R-:W-:Y:S02]  /*1ef30*/  LOP3.LUT R124, R124, 0xffff, RZ, 0xc0, !PT ;  /* 0x0000ffff7c7c7812 */ /* 0x008fe400078ec0ff */
[----:B------:R-:W-:Y:S02]  /*1ef40*/  LOP3.LUT R155, R2, 0xffff, RZ, 0xc0, !PT ;  /* 0x0000ffff029b7812 */ /* 0x000fe400078ec0ff */
[----:B------:R-:W-:Y:S01]  /*1ef50*/  PRMT R154, R123, 0x3340, R154 ;  /* 0x000033407b9a7816 */ /* 0x000fe2000000009a */
[----:B------:R-:W2:Y:S04]  /*1ef60*/  LDL.LU R2, [R1+0x2fc] ;  /* 0x0002fc0001027983 */ /* 0x000ea80000300800 */
[----:B------:R-:W3:Y:S01]  /*1ef70*/  LDL.LU R123, [R1+0x348] ;  /* 0x00034800017b7983 */ /* 0x000ee20000300800 */
[----:B------:R-:W-:-:S03]  /*1ef80*/  PRMT R155, R124, 0x3340, R155 ;  /* 0x000033407c9b7816 */ /* 0x000fc6000000009b */
[----:B------:R0:W-:Y:S04]  /*1ef90*/  STL [R1+0x338], R154 ;  /* 0x0003389a01007387 */ /* 0x0001e80000100800 */
[----:B0-----:R-:W4:Y:S04]  /*1efa0*/  LDL.LU R154, [R1+0x330] ;  /* 0x00033000019a7983 */ /* 0x001f280000300800 */
[----:B------:R-:W5:Y:S04]  /*1efb0*/  LDL.LU R124, [R1+0x334] ;  /* 0x00033400017c7983 */ /* 0x000f680000300800 */
[----:B------:R0:W-:Y:S04]  /*1efc0*/  STL [R1+0x340], R155 ;  /* 0x0003409b01007387 */ /* 0x0001e80000100800 */
[----:B0-----:R-:W2:Y:S01]  /*1efd0*/  LDL.LU R155, [R1+0x31c] ;  /* 0x00031c00019b7983 */ /* 0x001ea20000300800 */
[----:B---3--:R-:W-:-:S02]  /*1efe0*/  LOP3.LUT R123, R123, 0xffff, RZ, 0xc0, !PT ;  /* 0x0000ffff7b7b7812 */ /* 0x008fc400078ec0ff */
[----:B-----5:R-:W-:-:S04]  /*1eff0*/  LOP3.LUT R124, R124, 0xffff, RZ, 0xc0, !PT ;  /* 0x0000ffff7c7c7812 */ /* 0x020fc800078ec0ff */
[----:B------:R-:W-:Y:S02]  /*1f000*/  PRMT R123, R123, 0x3340, R124 ;  /* 0x000033407b7b7816 */ /* 0x000fe4000000007c */
[----:B------:R-:W3:Y:S01]  /*1f010*/  LDL.LU R124, [R1+0x32c] ;  /* 0x00032c00017c7983 */ /* 0x000ee20000300800 */
[----:B----4-:R-:W-:Y:S02]  /*1f020*/  LOP3.LUT R154, R154, 0xffff, RZ, 0xc0, !PT ;  /* 0x0000ffff9a9a7812 */ /* 0x010fe400078ec0ff */
[----:B--2---:R-:W-:Y:S01]  /*1f030*/  LOP3.LUT R155, R155, 0xffff, RZ, 0xc0, !PT ;  /* 0x0000ffff9b9b7812 */ /* 0x004fe200078ec0ff */
[----:B------:R3:W-:Y:S03]  /*1f040*/  STL [R1+0x31c], R123 ;  /* 0x00031c7b01007387 */ /* 0x0007e60000100800 */
[----:B------:R-:W-:Y:S02]  /*1f050*/  PRMT R154, R154, 0x3340, R155 ;  /* 0x000033409a9a7816 */ /* 0x000fe4000000009b */
[----:B------:R-:W2:Y:S04]  /*1f060*/  LDL.LU R155, [R1+0x328] ;  /* 0x00032800019b7983 */ /* 0x000ea80000300800 */
[----:B------:R0:W-:Y:S01]  /*1f070*/  STL [R1+0x114], R154 ;  /* 0x0001149a01007387 */ /* 0x0001e20000100800 */
[----:B---3--:R-:W-:-:S02]  /*1f080*/  LOP3.LUT R123, R124, 0xffff, RZ, 0xc0, !PT ;  /* 0x0000ffff7c7b7812 */ /* 0x008fc400078ec0ff */
[----:B------:R-:W-:-:S04]  /*1f090*/  LOP3.LUT R124, R10, 0xffff, RZ, 0xc0, !PT ;  /* 0x0000ffff0a7c7812 */ /* 0x000fc800078ec0ff */
[----:B0-----:R-:W-:-:S05]  /*1f0a0*/  PRMT R154, R123, 0x3340, R124 ;  /* 0x000033407b9a7816 */ /* 0x001fca000000007c */
[----:B------:R0:W-:Y:S01]  /*1f0b0*/  STL [R1+0x108], R154 ;  /* 0x0001089a01007387 */ /* 0x0001e20000100800 */
[----:B--2---:R-:W-:Y:S02]  /*1f0c0*/  LOP3.LUT R123, R155, 0xffff, RZ, 0xc0, !PT ;  /* 0x0000ffff9b7b7812 */ /* 0x004fe400078ec0ff */
[----:B------:R-:W-:Y:S02]  /*1f0d0*/  LOP3.LUT R155, R159, 0xffff, RZ, 0xc0, !PT ;  /* 0x0000ffff9f9b7812 */ /* 0x000fe400078ec0ff */
[----:B------:R-:W-:Y:S02]  /*1f0e0*/  LOP3.LUT R124, R252, 0xffff, RZ, 0xc0, !PT ;  /* 0x0000fffffc7c7812 */ /* 0x000fe400078ec0ff */
[----:B0-----:R-:W-:Y:S02]  /*1f0f0*/  LOP3.LUT R154, R157, 0xffff, RZ, 0xc0, !PT ;  /* 0x0000ffff9d9a7812 */ /* 0x001fe400078ec0ff */
[----:B------:R-:W2:Y:S04]  /*1f100*/  LDL.LU R157, [R1+0x2c8] ;  /* 0x0002c800019d7983 */ /* 0x000ea80000300800 */
[----:B------:R-:W3:Y:S01]  /*1f110*/  LDL.LU R159, [R1+0x2c0] ;  /* 0x0002c000019f7983 */ /* 0x000ee20000300800 */
[----:B------:R-:W-:-:S03]  /*1f120*/  PRMT R154, R123, 0x3340, R154 ;  /* 0x000033407b9a7816 */ /* 0x000fc6000000009a */
[----:B------:R-:W4:Y:S04]  /*1f130*/  LDL.LU R252, [R1+0x2b8] ;  /* 0x0002b80001fc7983 */ /* 0x000f280000300800 */
[----:B------:R-:W5:Y:S04]  /*1f140*/  LDL.LU R123, [R1+0x310] ;  /* 0x00031000017b7983 */ /* 0x000f680000300800 */
[----:B------:R0:W-:Y:S01]  /*1f150*/  STL [R1+0x110], R154 ;  /* 0x0001109a01007387 */ /* 0x0001e20000100800 */
[----:B------:R-:W-:-:S03]  /*1f160*/  PRMT R155, R124, 0x3340, R155 ;  /* 0x000033407c9b7816 */ /* 0x000fc6000000009b */
[----:B0-----:R-:W2:Y:S04]  /*1f170*/  LDL.LU R154, [R1+0x300] ;  /* 0x00030000019a7983 */ /* 0x001ea80000300800 */
[----:B------:R-:W3:Y:S04]  /*1f180*/  LDL.LU R124, [R1+0x308] ;  /* 0x00030800017c7983 */ /* 0x000ee80000300800 */
[----:B------:R0:W-:Y:S04]  /*1f190*/  STL [R1+0x10c], R155 ;  /* 0x00010c9b01007387 */ /* 0x0001e80000100800 */
[----:B0-----:R-:W4:Y:S01]  /*1f1a0*/  LDL.LU R155, [R1+0x2f8] ;  /* 0x0002f800019b7983 */ /* 0x001f220000300800 */
[----:B-----5:R-:W-:-:S02]  /*1f1b0*/  LOP3.LUT R123, R123, 0xffff, RZ, 0xc0, !PT ;  /* 0x0000ffff7b7b7812 */ /* 0x020fc400078ec0ff */
[----:B--2---:R-:W-:-:S04]  /*1f1c0*/  LOP3.LUT R154, R154, 0xffff, RZ, 0xc0, !PT ;  /* 0x0000ffff9a9a7812 */ /* 0x004fc800078ec0ff */
[----:B------:R-:W-:Y:S02]  /*1f1d0*/  PRMT R154, R123, 0x3340, R154 ;  /* 0x000033407b9a7816 */ /* 0x000fe4000000009a */
[----:B------:R-:W2:Y:S04]  /*1f1e0*/  LDL.LU R123, [R1+0x30c] ;  /* 0x00030c00017b7983 */ /* 0x000ea80000300800 */
[----:B------:R0:W-:Y:S01]  /*1f1f0*/  STL [R1+0xfc], R154 ;  /* 0x0000fc9a01007387 */ /* 0x0001e20000100800 */
[----:B---3--:R-:W-:Y:S02]  /*1f200*/  LOP3.LUT R124, R124, 0xffff, RZ, 0xc0, !PT ;  /* 0x0000ffff7c7c7812 */ /* 0x008fe400078ec0ff */
[----:B----4-:R-:W-:Y:S01]  /*1f210*/  LOP3.LUT R155, R155, 0xffff, RZ, 0xc0, !PT ;  /* 0x0000ffff9b9b7812 */ /* 0x010fe200078ec0ff */
[----:B0-----:R-:W3:Y:S03]  /*1f220*/  LDL.LU R154, [R1+0x304] ;  /* 0x00030400019a7983 */ /* 0x001ee60000300800 */
[----:B------:R-:W-:-:S02]  /*1f230*/  PRMT R124, R124, 0x3340, R155 ;  /* 0x000033407c7c7816 */ /* 0x000fc4000000009b */
[----:B------:R-:W4:Y:S04]  /*1f240*/  LDL.LU R155, [R1+0x2f4] ;  /* 0x0002f400019b7983 */ /* 0x000f280000300800 */
[----:B------:R3:W-:Y:S01]  /*1f250*/  STL [R1+0xf8], R124 ;  /* 0x0000f87c01007387 */ /* 0x0007e20000100800 */
[----:B------:R-:W0:Y:S01]  /*1f260*/  S2R R10, SR_TID.X ;  /* 0x00000000000a7919 */ /* 0x000e220000002100 */
[----:B--2---:R-:W-:Y:S02]  /*1f270*/  LOP3.LUT R123, R123, 0xffff, RZ, 0xc0, !PT ;  /* 0x0000ffff7b7b7812 */ /* 0x004fe400078ec0ff */
[----:B---3--:R-:W-:Y:S02]  /*1f280*/  LOP3.LUT R124, R154, 0xffff, RZ, 0xc0, !PT ;  /* 0x0000ffff9a7c7812 */ /* 0x008fe400078ec0ff */
[----:B------:R-:W-:-:S02]  /*1f290*/  LOP3.LUT R154, R2, 0xffff, RZ, 0xc0, !PT ;  /* 0x0000ffff029a7812 */ /* 0x000fc400078ec0ff */
[----:B----4-:R-:W-:Y:S01]  /*1f2a0*/  LOP3.LUT R155, R155, 0xffff, RZ, 0xc0, !PT ;  /* 0x0000ffff9b9b7812 */ /* 0x010fe200078ec0ff */
[----:B------:R-:W2:Y:S01]  /*1f2b0*/  LDL.LU R2, [R1+0x2cc] ;  /* 0x0002cc0001027983 */ /* 0x000ea20000300800 */
[----:B------:R-:W-:-:S03]  /*1f2c0*/  PRMT R154, R123, 0x3340, R154 ;  /* 0x000033407b9a7816 */ /* 0x000fc6000000009a */
[----:B------:R-:W3:Y:S04]  /*1f2d0*/  LDL.LU R123, [R1+0x2f0] ;  /* 0x0002f000017b7983 */ /* 0x000ee80000300800 */
[----:B------:R1:W-:Y:S01]  /*1f2e0*/  STL [R1+0x104], R154 ;  /* 0x0001049a01007387 */ /* 0x0003e20000100800 */
[----:B------:R-:W-:-:S03]  /*1f2f0*/  PRMT R155, R124, 0x3340, R155 ;  /* 0x000033407c9b7816 */ /* 0x000fc6000000009b */
[----:B-1----:R-:W4:Y:S04]  /*1f300*/  LDL.LU R154, [R1+0x2e0] ;  /* 0x0002e000019a7983 */ /* 0x002f280000300800 */
[----:B------:R-:W5:Y:S04]  /*1f310*/  LDL.LU R124, [R1+0x2e8] ;  /* 0x0002e800017c7983 */ /* 0x000f680000300800 */
[----:B------:R1:W-:Y:S04]  /*1f320*/  STL [R1+0x100], R155 ;  /* 0x0001009b01007387 */ /* 0x0003e80000100800 */
[----:B-1----:R-:W2:Y:S01]  /*1f330*/  LDL.LU R155, [R1+0x2d8] ;  /* 0x0002d800019b7983 */ /* 0x002ea20000300800 */
[----:B0-----:R-:W-:-:S04]  /*1f340*/  LOP3.LUT R10, R10, 0x7f, RZ, 0xc0, !PT ;  /* 0x0000007f0a0a7812 */ /* 0x001fc800078ec0ff */
[----:B------:R-:W-:Y:S02]  /*1f350*/  ISETP.GE.AND P0, PT, R10, R121, PT ;  /* 0x000000790a00720c */ /* 0x000fe40003f06270 */
[----:B------:R-:W2:Y:S04]  /*1f360*/  LDL.LU R10, [R1+0x1690] ;  /* 0x00169000010a7983 */ /* 0x000ea80000300800 */
[----:B------:R-:W2:Y:S01]  /*1f370*/  LDL.LU R121, [R1+0x2ec] ;  /* 0x0002ec0001797983 */ /* 0x000ea20000300800 */
[----:B---3--:R-:W-:Y:S02]  /*1f380*/  LOP3.LUT R123, R123, 0xffff, RZ, 0xc0, !PT ;  /* 0x0000ffff7b7b7812 */ /* 0x008fe400078ec0ff */
[----:B----4-:R-:W-:Y:S02]  /*1f390*/  LOP3.LUT R154, R154, 0xffff, RZ, 0xc0, !PT ;  /* 0x0000ffff9a9a7812 */ /* 0x010fe400078ec0ff */
[----:B-----5:R-:W-:-:S02]  /*1f3a0*/  LOP3.LUT R124, R124, 0xffff, RZ, 0xc0, !PT ;  /* 0x0000ffff7c7c7812 */ /* 0x020fc400078ec0ff */
[----:B------:R-:W-:Y:S02]  /*1f3b0*/  PRMT R154, R123, 0x3340, R154 ;  /* 0x000033407b9a7816 */ /* 0x000fe4000000009a */
[----:B------:R-:W3:Y:S04]  /*1f3c0*/  LDL.LU R123, [R1+0x2e4] ;  /* 0x0002e400017b7983 */ /* 0x000ee80000300800 */
[----:B------:R0:W-:Y:S01]  /*1f3d0*/  STL [R1+0xf4], R154 ;  /* 0x0000f49a01007387 */ /* 0x0001e20000100800 */
[----:B--2---:R-:W-:-:S04]  /*1f3e0*/  LOP3.LUT R155, R155, 0xffff, RZ, 0xc0, !PT ;  /* 0x0000ffff9b9b7812 */ /* 0x004fc800078ec0ff */
[----:B------:R-:W-:Y:S01]  /*1f3f0*/  PRMT R155, R124, 0x3340, R155 ;  /* 0x000033407c9b7816 */ /* 0x000fe2000000009b */
[----:B0-----:R-:W2:Y:S04]  /*1f400*/  LDL.LU R154, [R1+0x2d4] ;  /* 0x0002d400019a7983 */ /* 0x001ea80000300800 */
[----:B------:R-:W4:Y:S04]  /*1f410*/  LDL.LU R124, [R1+0x2dc] ;  /* 0x0002dc00017c7983 */ /* 0x000f280000300800 */
[----:B------:R0:W-:Y:S04]  /*1f420*/  STL [R1+0xf0], R155 ;  /* 0x0000f09b01007387 */ /* 0x0001e80000100800 */
[----:B0-----:R-:W5:Y:S01]  /*1f430*/  LDL.LU R155, [R1+0x2d0] ;  /* 0x0002d000019b7983 */ /* 0x001f620000300800 */
[----:B------:R-:W-:-:S02]  /*1f440*/  LOP3.LUT R121, R121, 0xffff, RZ, 0xc0, !PT ;  /* 0x0000ffff79797812 */ /* 0x000fc400078ec0ff */
[----:B------:R-:W-:Y:S02]  /*1f450*/  LOP3.LUT R159, R159, 0xffff, RZ, 0xc0, !PT ;  /* 0x0000ffff9f9f7812 */ /* 0x000fe400078ec0ff */
[----:B------:R-:W-:Y:S02]  /*1f460*/  LOP3.LUT R157, R157, 0xffff, RZ, 0xc0, !PT ;  /* 0x0000ffff9d9d7812 */ /* 0x000fe400078ec0ff */
[----:B------:R-:W-:Y:S02]  /*1f470*/  LOP3.LUT R252, R252, 0xffff, RZ, 0xc0, !PT ;  /* 0x0000fffffcfc7812 */ /* 0x000fe400078ec0ff */
[----:B---3--:R-:W-:Y:S02]  /*1f480*/  LOP3.LUT R123, R123, 0xffff, RZ, 0xc0, !PT ;  /* 0x0000ffff7b7b7812 */ /* 0x008fe400078ec0ff */
[----:B----4-:R-:W-:Y:S02]  /*1f490*/  LOP3.LUT R124, R124, 0xffff, RZ, 0xc0, !PT ;  /* 0x0000ffff7c7c7812 */ /* 0x010fe400078ec0ff */
[----:B--2---:R-:W-:-:S02]  /*1f4a0*/  LOP3.LUT R154, R154, 0xffff, RZ, 0xc0, !PT ;  /* 0x0000ffff9a9a7812 */ /* 0x004fc400078ec0ff */
[----:B------:R-:W-:Y:S02]  /*1f4b0*/  PRMT R121, R121, 0x3340, R124 ;  /* 0x0000334079797816 */ /* 0x000fe4000000007c */
[----:B------:R-:W2:Y:S04]  /*1f4c0*/  LDL.LU R124, [R1+0x2bc] ;  /* 0x0002bc00017c7983 */ /* 0x000ea80000300800 */
[----:B------:R0:W-:Y:S01]  /*1f4d0*/  STL [R1+0xec], R121 ;  /* 0x0000ec7901007387 */ /* 0x0001e20000100800 */
[----:B-----5:R-:W-:Y:S02]  /*1f4e0*/  LOP3.LUT R155, R155, 0xffff, RZ, 0xc0, !PT ;  /* 0x0000ffff9b9b7812 */ /* 0x020fe400078ec0ff */
[----:B0-----:R-:W-:Y:S02]  /*1f4f0*/  PRMT R121, R123, 0x3340, R154 ;  /* 0x000033407b797816 */ /* 0x001fe4000000009a */
[----:B------:R-:W3:Y:S04]  /*1f500*/  LDL.LU R123, [R1+0x2c4] ;  /* 0x0002c400017b7983 */ /* 0x000ee80000300800 */
[----:B------:R-:W4:Y:S04]  /*1f510*/  LDL.LU R154, [R1+0x2b4] ;  /* 0x0002b400019a7983 */ /* 0x000f280000300800 */
[----:B------:R0:W-:Y:S02]  /*1f520*/  STL [R1+0xe8], R121 ;  /* 0x0000e87901007387 */ /* 0x0001e40000100800 */
[----:B0-----:R-:W-:-:S02]  /*1f530*/  PRMT R121, R155, 0x3340, R159 ;  /* 0x000033409b797816 */ /* 0x001fc4000000009f */
[----:B------:R-:W5:Y:S04]  /*1f540*/  LDL.LU R155, [R1+0x2b0] ;  /* 0x0002b000019b7983 */ /* 0x000f680000300800 */
[----:B------:R-:W5:Y:S04]  /*1f550*/  LDL.LU R159, [R1+0x2a0] ;  /* 0x0002a000019f7983 */ /* 0x000f680000300800 */
[----:B------:R0:W-:Y:S02]  /*1f560*/  STL [R1+0xe4], R121 ;  /* 0x0000e47901007387 */ /* 0x0001e40000100800 */
[----:B0-----:R-:W-:-:S02]  /*1f570*/  PRMT R121, R157, 0x3340, R252 ;  /* 0x000033409d797816 */ /* 0x001fc400000000fc */
[----:B------:R-:W5:Y:S04]  /*1f580*/  LDL.LU R157, [R1+0x2a8] ;  /* 0x0002a800019d7983 */ /* 0x000f680000300800 */
[----:B------:R-:W5:Y:S04]  /*1f590*/  LDL.LU R252, [R1+0x298] ;  /* 0x0002980001fc7983 */ /* 0x000f680000300800 */
[----:B------:R0:W-:Y:S02]  /*1f5a0*/  STL [R1+0xe0], R121 ;  /* 0x0000e07901007387 */ /* 0x0001e40000100800 */
[----:B0-----:R-:W-:-:S02]  /*1f5b0*/  LOP3.LUT R121, R2, 0xffff, RZ, 0xc0, !PT ;  /* 0x0000ffff02797812 */ /* 0x001fc400078ec0ff */
[----:B------:R-:W5:Y:S01]  /*1f5c0*/  LDL.LU R2, [R1+0x28c] ;  /* 0x00028c0001027983 */ /* 0x000f620000300800 */
        /* <DEDUP_REMOVED lines=10> */
[----:B-----5:R-:W-:Y:S02]  /*1f670*/  LOP3.LUT R155, R155, 0xffff, RZ, 0xc0, !PT ;  /* 0x0000ffff9b9b7812 */ /* 0x020fe400078ec0ff */
[----:B------:R-:W-:-:S04]  /*1f680*/  LOP3.LUT R159, R159, 0xffff, RZ, 0xc0, !PT ;  /* 0x0000ffff9f9f7812 */ /* 0x000fc800078ec0ff */
[----:B------:R-:W-:Y:S01]  /*1f690*/  PRMT R159, R155, 0x3340, R159 ;  /* 0x000033409b9f7816 */ /* 0x000fe2000000009f */
[----:B0-----:R-:W5:Y:S04]  /*1f6a0*/  LDL.LU R154, [R1+0x294] ;  /* 0x00029400019a7983 */ /* 0x001f680000300800 */
[----:B------:R-:W5:Y:S04]  /*1f6b0*/  LDL.LU R155, [R1+0x290] ;  /* 0x00029000019b7983 */ /* 0x000f680000300800 */
[----:B------:R0:W-:Y:S01]  /*1f6c0*/  STL [R1+0xd4], R159 ;  /* 0x0000d49f01007387 */ /* 0x0001e20000100800 */
[----:B------:R-:W-:-:S02]  /*1f6d0*/  LOP3.LUT R157, R157, 0xffff, RZ, 0xc0, !PT ;  /* 0x0000ffff9d9d7812 */ /* 0x000fc400078ec0ff */
[----:B------:R-:W-:-:S04]  /*1f6e0*/  LOP3.LUT R252, R252, 0xffff, RZ, 0xc0, !PT ;  /* 0x0000fffffcfc7812 */ /* 0x000fc800078ec0ff */
[----:B------:R-:W-:Y:S01]  /*1f6f0*/  PRMT R252, R157, 0x3340, R252 ;  /* 0x000033409dfc7816 */ /* 0x000fe200000000fc */
[----:B0-----:R-:W5:Y:S04]  /*1f700*/  LDL.LU R159, [R1+0x280] ;  /* 0x00028000019f7983 */ /* 0x001f680000300800 */
[----:B------:R-:W5:Y:S04]  /*1f710*/  LDL.LU R157, [R1+0x288] ;  /* 0x00028800019d7983 */ /* 0x000f680000300800 */
        /* <DEDUP_REMOVED lines=8> */
[----:B-----5:R-:W-:-:S02]  /*1f7a0*/  LOP3.LUT R154, R154, 0xffff, RZ, 0xc0, !PT ;  /* 0x0000ffff9a9a7812 */ /* 0x020fc400078ec0ff */
[----:B------:R-:W-:Y:S02]  /*1f7b0*/  LOP3.LUT R155, R155, 0xffff, RZ, 0xc0, !PT ;  /* 0x0000ffff9b9b7812 */ /* 0x000fe400078ec0ff */
[----:B0-----:R-:W-:Y:S02]  /*1f7c0*/  PRMT R121, R123, 0x3340, R154 ;  /* 0x000033407b797816 */ /* 0x001fe4000000009a */
[----:B------:R-:W3:Y:S04]  /*1f7d0*/  LDL.LU R123, [R1+0x284] ;  /* 0x00028400017b7983 */ /* 0x000ee80000300800 */
[----:B------:R-:W4:Y:S04]  /*1f7e0*/  LDL.LU R154, [R1+0x274] ;  /* 0x00027400019a7983 */ /* 0x000f280000300800 */
[----:B------:R0:W-:Y:S01]  /*1f7f0*/  STL [R1+0xc8], R121 ;  /* 0x0000c87901007387 */ /* 0x0001e20000100800 */
[----:B------:R-:W-:-:S02]  /*1f800*/  LOP3.LUT R159, R159, 0xffff, RZ, 0xc0, !PT ;  /* 0x0000ffff9f9f7812 */ /* 0x000fc400078ec0ff */
[----:B------:R-:W-:Y:S02]  /*1f810*/  LOP3.LUT R157, R157, 0xffff, RZ, 0xc0, !PT ;  /* 0x0000ffff9d9d7812 */ /* 0x000fe400078ec0ff */
[----:B0-----:R-:W-:Y:S02]  /*1f820*/  PRMT R121, R155, 0x3340, R159 ;  /* 0x000033409b797816 */ /* 0x001fe4000000009f */
[----:B------:R-:W5:Y:S04]  /*1f830*/  LDL.LU R155, [R1+0x270] ;  /* 0x00027000019b7983 */ /* 0x000f680000300800 */
[----:B------:R-:W5:Y:S04]  /*1f840*/  LDL.LU R159, [R1+0x260] ;  /* 0x00026000019f7983 */ /* 0x000f680000300800 */
[----:B------:R0:W-:Y:S01]  /*1f850*/  STL [R1+0xc4], R121 ;  /* 0x0000c47901007387 */ /* 0x0001e20000100800 */
[----:B------:R-:W-:-:S04]  /*1f860*/  LOP3.LUT R252, R252, 0xffff, RZ, 0xc0, !PT ;  /* 0x0000fffffcfc7812 */ /* 0x000fc800078ec0ff */
[----:B0-----:R-:W-:Y:S02]  /*1f870*/  PRMT R121, R157, 0x3340, R252 ;  /* 0x000033409d797816 */ /* 0x001fe400000000fc */
        /* <DEDUP_REMOVED lines=16> */
[----:B------:R-:W-:Y:S01]  /*1f980*/  LOP3.LUT R159, R159, 0xffff, RZ, 0xc0, !PT ;  /* 0x0000ffff9f9f7812 */ /* 0x000fe200078ec0ff */
[----:B0-----:R-:W5:Y:S03]  /*1f990*/  LDL.LU R154, [R1+0x254] ;  /* 0x00025400019a7983 */ /* 0x001f660000300800 */
[----:B------:R-:W-:-:S02]  /*1f9a0*/  PRMT R159, R155, 0x3340, R159 ;  /* 0x000033409b9f7816 */ /* 0x000fc4000000009f */
[----:B------:R-:W5:Y:S04]  /*1f9b0*/  LDL.LU R155, [R1+0x250] ;  /* 0x00025000019b7983 */ /* 0x000f680000300800 */
[----:B------:R0:W-:Y:S01]  /*1f9c0*/  STL [R1+0xb4], R159 ;  /* 0x0000b49f01007387 */ /* 0x0001e20000100800 */
[----:B------:R-:W-:Y:S02]  /*1f9d0*/  LOP3.LUT R157, R157, 0xffff, RZ, 0xc0, !PT ;  /* 0x0000ffff9d9d7812 */ /* 0x000fe400078ec0ff */
[----:B------:R-:W-:-:S04]  /*1f9e0*/  LOP3.LUT R252, R252, 0xffff, RZ, 0xc0, !PT ;  /* 0x0000fffffcfc7812 */ /* 0x000fc800078ec0ff */
[----:B------:R-:W-:Y:S01]  /*1f9f0*/  PRMT R252, R157, 0x3340, R252 ;  /* 0x000033409dfc7816 */ /* 0x000fe200000000fc */
[----:B0-----:R-:W5:Y:S04]  /*1fa00*/  LDL.LU R159, [R1+0x240] ;  /* 0x00024000019f7983 */ /* 0x001f680000300800 */
[----:B------:R-:W5:Y:S04]  /*1fa10*/  LDL.LU R157, [R1+0x248] ;  /* 0x00024800019d7983 */ /* 0x000f680000300800 */
[----:B------:R0:W-:Y:S04]  /*1fa20*/  STL [R1+0xb0], R252 ;  /* 0x0000b0fc01007387 */ /* 0x0001e80000100800 */
[----:B0-----:R-:W5:Y:S01]  /*1fa30*/  LDL.LU R252, [R1+0x238] ;  /* 0x0002380001fc7983 */ /* 0x001f620000300800 */
[----:B--2---:R-:W-:-:S02]  /*1fa40*/  LOP3.LUT R121, R121, 0xffff, RZ, 0xc0, !PT ;  /* 0x0000ffff79797812 */ /* 0x004fc400078ec0ff */
[----:B---3--:R-:W-:-:S04]  /*1fa50*/  LOP3.LUT R124, R124, 0xffff, RZ, 0xc0, !PT ;  /* 0x0000ffff7c7c7812 */ /* 0x008fc800078ec0ff */
[----:B------:R-:W-:Y:S02]  /*1fa60*/  PRMT R121, R121, 0x3340, R124 ;  /* 0x0000334079797816 */ /* 0x000fe4000000007c */
[----:B----4-:R-:W-:Y:S01]  /*1fa70*/  LOP3.LUT R123, R123, 0xffff, RZ, 0xc0, !PT ;  /* 0x0000ffff7b7b7812 */ /* 0x010fe200078ec0ff */
[----:B------:R-:W2:Y:S04]  /*1fa80*/  LDL.LU R124, [R1+0x23c] ;  /* 0x00023c00017c7983 */ /* 0x000ea80000300800 */
[----:B------:R0:W-:Y:S01]  /*1fa90*/  STL [R1+0xac], R121 ;  /* 0x0000ac7901007387 */ /* 0x0001e20000100800 */
[----:B-----5:R-:W-:Y:S02]  /*1faa0*/  LOP3.LUT R154, R154, 0xffff, RZ, 0xc0, !PT ;  /* 0x0000ffff9a9a7812 */ /* 0x020fe400078ec0ff */
[----:B------:R-:W-:-:S02]  /*1fab0*/  LOP3.LUT R155, R155, 0xffff, RZ, 0xc0, !PT ;  /* 0x0000ffff9b9b7812 */ /* 0x000fc400078ec0ff */
        /* <DEDUP_REMOVED lines=34> */
[----:B------:R-:W-:Y:S01]  /*1fce0*/  LOP3.LUT R252, R252, 0xffff, RZ, 0xc0, !PT ;  /* 0x0000fffffcfc7812 */ /* 0x000fe200078ec0ff */
[----:B0-----:R-:W5:Y:S03]  /*1fcf0*/  LDL.LU R159, [R1+0x200] ;  /* 0x00020000019f7983 */ /* 0x001f660000300800 */
[----:B------:R-:W-:-:S02]  /*1fd00*/  PRMT R252, R157, 0x3340, R252 ;  /* 0x000033409dfc7816 */ /* 0x000fc400000000fc */
[----:B------:R-:W5:Y:S04]  /*1fd10*/  LDL.LU R157, [R1+0x208] ;  /* 0x00020800019d7983 */ /* 0x000f680000300800 */
[----:B------:R0:W-:Y:S04]  /*1fd20*/  STL [R1+0x8c], R252 ;  /* 0x00008cfc01007387 */ /* 0x0001e80000100800 */
[----:B0-----:R-:W5:Y:S01]  /*1fd30*/  LDL.LU R252, [R1+0x1f8] ;  /* 0x0001f80001fc7983 */ /* 0x001f620000300800 */
[----:B--2---:R-:W-:Y:S02]  /*1fd40*/  LOP3.LUT R121, R121, 0xffff, RZ, 0xc0, !PT ;  /* 0x0000ffff79797812 */ /* 0x004fe400078ec0ff */
[----:B---3--:R-:W-:-:S04]  /*1fd50*/  LOP3.LUT R124, R124, 0xffff, RZ, 0xc0, !PT ;  /* 0x0000ffff7c7c7812 */ /* 0x008fc800078ec0ff */
[----:B------:R-:W-:Y:S02]  /*1fd60*/  PRMT R121, R121, 0x3340, R124 ;  /* 0x0000334079797816 */ /* 0x000fe4000000007c */
[----:B----4-:R-:W-:Y:S01]  /*1fd70*/  LOP3.LUT R123, R123, 0xffff, RZ, 0xc0, !PT ;  /* 0x0000ffff7b7b7812 */ /* 0x010fe200078ec0ff */
[----:B------:R-:W2:Y:S04]  /*1fd80*/  LDL.LU R124, [R1+0x1fc] ;  /* 0x0001fc00017c7983 */ /* 0x000ea80000300800 */
[----:B------:R0:W-:Y:S01]  /*1fd90*/  STL [R1+0x88], R121 ;  /* 0x0000887901007387 */ /* 0x0001e20000100800 */
[----:B-----5:R-:W-:-:S04]  /*1fda0*/  LOP3.LUT R154, R154, 0xffff, RZ, 0xc0, !PT ;  /* 0x0000ffff9a9a7812 */ /* 0x020fc800078ec0ff */
[----:B0-----:R-:W-:Y:S02]  /*1fdb0*/  PRMT R121, R123, 0x3340, R154 ;  /* 0x000033407b797816 */ /* 0x001fe4000000009a */
[----:B------:R-:W-:Y:S01]  /*1fdc0*/  LOP3.LUT R155, R155, 0xffff, RZ, 0xc0, !PT ;  /* 0x0000ffff9b9b7812 */ /* 0x000fe200078ec0ff */
        /* <DEDUP_REMOVED lines=51> */
[----:B------:R-:W-:-:S04]  /*20100*/  LOP3.LUT R159, R159, 0xffff, RZ, 0xc0, !PT ;  /* 0x0000ffff9f9f7812 */ /* 0x000fc800078ec0ff */
[----:B0-----:R-:W-:Y:S02]  /*20110*/  PRMT R121, R155, 0x3340, R159 ;  /* 0x000033409b797816 */ /* 0x001fe4000000009f */
[----:B------:R-:W-:Y:S01]  /*20120*/  LOP3.LUT R157, R157, 0xffff, RZ, 0xc0, !PT ;  /* 0x0000ffff9d9d7812 */ /* 0x000fe200078ec0ff */
        /* <DEDUP_REMOVED lines=39> */
[----:B-----5:R-:W-:-:S03]  /*203a0*/  LOP3.LUT R154, R154, 0xffff, RZ, 0xc0, !PT ;  /* 0x0000ffff9a9a7812 */ /* 0x020fc600078ec0ff */
[----:B0-----:R-:W3:Y:S01]  /*203b0*/  LDL.LU R124, [R1+0x17c] ;  /* 0x00017c00017c7983 */ /* 0x001ee20000300800 */
[----:B------:R-:W-:Y:S02]  /*203c0*/  PRMT R154, R123, 0x3340, R154 ;  /* 0x000033407b9a7816 */ /* 0x000fe4000000009a */
[----:B------:R-:W-:Y:S01]  /*203d0*/  LOP3.LUT R155, R155, 0xffff, RZ, 0xc0, !PT ;  /* 0x0000ffff9b9b7812 */ /* 0x000fe200078ec0ff */
[----:B------:R-:W4:Y:S04]  /*203e0*/  LDL.LU R123, [R1+0x184] ;  /* 0x00018400017b7983 */ /* 0x000f280000300800 */
[----:B------:R0:W-:Y:S01]  /*203f0*/  STL [R1+0x4c], R154 ;  /* 0x00004c9a01007387 */ /* 0x0001e20000100800 */
[----:B------:R-:W-:-:S03]  /*20400*/  LOP3.LUT R159, R159, 0xffff, RZ, 0xc0, !PT ;  /* 0x0000ffff9f9f7812 */ /* 0x000fc600078ec0ff */
[----:B0-----:R-:W5:Y:S01]  /*20410*/  LDL.LU R154, [R1+0x174] ;  /* 0x00017400019a7983 */ /* 0x001f620000300800 */
[----:B------:R-:W-:Y:S02]  /*20420*/  PRMT R159, R155, 0x3340, R159 ;  /* 0x000033409b9f7816 */ /* 0x000fe4000000009f */
[----:B------:R-:W-:Y:S01]  /*20430*/  LOP3.LUT R157, R157, 0xffff, RZ, 0xc0, !PT ;  /* 0x0000ffff9d9d7812 */ /* 0x000fe200078ec0ff */
[----:B------:R-:W5:Y:S04]  /*20440*/  LDL.LU R155, [R1+0x170] ;  /* 0x00017000019b7983 */ /* 0x000f680000300800 */
[----:B------:R0:W-:Y:S01]  /*20450*/  STL [R1+0x44], R159 ;  /* 0x0000449f01007387 */ /* 0x0001e20000100800 */
[----:B------:R-:W-:-:S03]  /*20460*/  LOP3.LUT R252, R252, 0xffff, RZ, 0xc0, !PT ;  /* 0x0000fffffcfc7812 */ /* 0x000fc600078ec0ff */
[----:B0-----:R-:W5:Y:S01]  /*20470*/  LDL.LU R159, [R1+0x160] ;  /* 0x00016000019f7983 */ /* 0x001f620000300800 */
[----:B------:R-:W-:-:S03]  /*20480*/  PRMT R157, R157, 0x3340, R252 ;  /* 0x000033409d9d7816 */ /* 0x000fc600000000fc */
[----:B------:R-:W4:Y:S04]  /*20490*/  LDL.LU R252, [R1+0x168] ;  /* 0x0001680001fc7983 */ /* 0x000f280000300800 */
[----:B------:R4:W-:Y:S01]  /*204a0*/  STL [R1+0x40], R157 ;  /* 0x0000409d01007387 */ /* 0x0009e20000100800 */
[----:B--2---:R-:W-:Y:S02]  /*204b0*/  LOP3.LUT R121, R121, 0xffff, RZ, 0xc0, !PT ;  /* 0x0000ffff79797812 */ /* 0x004fe400078ec0ff */
[----:B---3--:R-:W-:-:S04]  /*204c0*/  LOP3.LUT R124, R124, 0xffff, RZ, 0xc0, !PT ;  /* 0x0000ffff7c7c7812 */ /* 0x008fc800078ec0ff */
[----:B------:R-:W-:Y:S02]  /*204d0*/  PRMT R124, R121, 0x3340, R124 ;  /* 0x00003340797c7816 */ /* 0x000fe4000000007c */
[----:B----4-:R-:W-:Y:S02]  /*204e0*/  LOP3.LUT R157, R252, 0xffff, RZ, 0xc0, !PT ;  /* 0x0000fffffc9d7812 */ /* 0x010fe400078ec0ff */
[----:B------:R-:W-:Y:S02]  /*204f0*/  LOP3.LUT R252, R2, 0xffff, RZ, 0xc0, !PT ;  /* 0x0000ffff02fc7812 */ /* 0x000fe400078ec0ff */
[----:B------:R-:W2:Y:S04]  /*20500*/  LDL.LU R2, [R1+0x11c] ;  /* 0x00011c0001027983 */ /* 0x000ea80000300800 */
[----:B------:R-:W3:Y:S04]  /*20510*/  LDL.LU R121, [R1+0x16c] ;  /* 0x00016c0001797983 */ /* 0x000ee80000300800 */
[----:B------:R0:W-:Y:S04]  /*20520*/  STL [R1+0x38], R124 ;  /* 0x0000387c01007387 */ /* 0x0001e80000100800 */
[----:B0-----:R-:W4:Y:S01]  /*20530*/  LDL.LU R124, [R1+0x15c] ;  /* 0x00015c00017c7983 */ /* 0x001f220000300800 */
[----:B------:R-:W-:-:S02]  /*20540*/  LOP3.LUT R123, R123, 0xffff, RZ, 0xc0, !PT ;  /* 0x0000ffff7b7b7812 */ /* 0x000fc400078ec0ff */
[----:B-----5:R-:W-:Y:S02]  /*20550*/  LOP3.LUT R154, R154, 0xffff, RZ, 0xc0, !PT ;  /* 0x0000ffff9a9a7812 */ /* 0x020fe400078ec0ff */
[----:B------:R-:W-:Y:S02]  /*20560*/  LOP3.LUT R155, R155, 0xffff, RZ, 0xc0, !PT ;  /* 0x0000ffff9b9b7812 */ /* 0x000fe400078ec0ff */
[----:B------:R-:W-:Y:S02]  /*20570*/  LOP3.LUT R159, R159, 0xffff, RZ, 0xc0, !PT ;  /* 0x0000ffff9f9f7812 */ /* 0x000fe400078ec0ff */
[----:B------:R-:W-:Y:S02]  /*20580*/  PRMT R154, R123, 0x3340, R154 ;  /* 0x000033407b9a7816 */ /* 0x000fe4000000009a */
[----:B------:R-:W-:Y:S01]  /*20590*/  PRMT R159, R155, 0x3340, R159 ;  /* 0x000033409b9f7816 */ /* 0x000fe2000000009f */
[----:B------:R-:W5:Y:S04]  /*205a0*/  LDL.LU R123, [R1+0x164] ;  /* 0x00016400017b7983 */ /* 0x000f680000300800 */
[----:B------:R0:W-:Y:S01]  /*205b0*/  STL [R1+0x3c], R154 ;  /* 0x00003c9a01007387 */ /* 0x0001e20000100800 */
[----:B------:R-:W-:-:S03]  /*205c0*/  PRMT R252, R157, 0x3340, R252 ;  /* 0x000033409dfc7816 */ /* 0x000fc600000000fc */
[----:B0-----:R-:W2:Y:S04]  /*205d0*/  LDL.LU R154, [R1+0x154] ;  /* 0x00015400019a7983 */ /* 0x001ea80000300800 */
[----:B------:R-:W2:Y:S04]  /*205e0*/  LDL.LU R155, [R1+0x150] ;  /* 0x00015000019b7983 */ /* 0x000ea80000300800 */
[----:B------:R0:W-:Y:S04]  /*205f0*/  STL [R1+0x34], R159 ;  /* 0x0000349f01007387 */ /* 0x0001e80000100800 */
[----:B0-----:R-:W2:Y:S04]  /*20600*/  LDL.LU R159, [R1+0x140] ;  /* 0x00014000019f7983 */ /* 0x001ea80000300800 */
[----:B------:R-:W2:Y:S04]  /*20610*/  LDL.LU R157, [R1+0x148] ;  /* 0x00014800019d7983 */ /* 0x000ea80000300800 */
[----:B------:R0:W-:Y:S04]  /*20620*/  STL [R1+0x30], R252 ;  /* 0x000030fc01007387 */ /* 0x0001e80000100800 */
[----:B0-----:R-:W2:Y:S01]  /*20630*/  LDL.LU R252, [R1+0x138] ;  /* 0x0001380001fc7983 */ /* 0x001ea20000300800 */
[----:B---3--:R-:W-:-:S02]  /*20640*/  LOP3.LUT R121, R121, 0xffff, RZ, 0xc0, !PT ;  /* 0x0000ffff79797812 */ /* 0x008fc400078ec0ff */
[----:B----4-:R-:W-:-:S04]  /*20650*/  LOP3.LUT R124, R124, 0xffff, RZ, 0xc0, !PT ;  /* 0x0000ffff7c7c7812 */ /* 0x010fc800078ec0ff */
[----:B------:R-:W-:Y:S02]  /*20660*/  PRMT R124, R121, 0x3340, R124 ;  /* 0x00003340797c7816 */ /* 0x000fe4000000007c */
[----:B------:R-:W3:Y:S04]  /*20670*/  LDL.LU R121, [R1+0x14c] ;  /* 0x00014c0001797983 */ /* 0x000ee80000300800 */
[----:B------:R0:W-:Y:S04]  /*20680*/  STL [R1+0x24], R124 ;  /* 0x0000247c01007387 */ /* 0x0001e80000100800 */
[----:B0-----:R-:W4:Y:S01]  /*20690*/  LDL.LU R124, [R1+0x13c] ;  /* 0x00013c00017c7983 */ /* 0x001f220000300800 */
[----:B-----5:R-:W-:-:S02]  /*206a0*/  LOP3.LUT R123, R123, 0xffff, RZ, 0xc0, !PT ;  /* 0x0000ffff7b7b7812 */ /* 0x020fc400078ec0ff */
[----:B--2---:R-:W-:Y:S02]  /*206b0*/  LOP3.LUT R154, R154, 0xffff, RZ, 0xc0, !PT ;  /* 0x0000ffff9a9a7812 */ /* 0x004fe400078ec0ff */
[----:B------:R-:W-:Y:S02]  /*206c0*/  LOP3.LUT R155, R155, 0xffff, RZ, 0xc0, !PT ;  /* 0x0000ffff9b9b7812 */ /* 0x000fe400078ec0ff */
[----:B------:R-:W-:Y:S02]  /*206d0*/  PRMT R154, R123, 0x3340, R154 ;  /* 0x000033407b9a7816 */ /* 0x000fe4000000009a */
[----:B------:R-:W2:Y:S01]  /*206e0*/  LDL.LU R123, [R1+0x144] ;  /* 0x00014400017b7983 */ /* 0x000ea20000300800 */
[----:B------:R-:W-:Y:S02]  /*206f0*/  LOP3.LUT R159, R159, 0xffff, RZ, 0xc0, !PT ;  /* 0x0000ffff9f9f7812 */ /* 0x000fe400078ec0ff */
[----:B------:R-:W-:Y:S01]  /*20700*/  LOP3.LUT R157, R157, 0xffff, RZ, 0xc0, !PT ;  /* 0x0000ffff9d9d7812 */ /* 0x000fe200078ec0ff */
[----:B------:R0:W-:Y:S01]  /*20710*/  STL [R1+0x2c], R154 ;  /* 0x00002c9a01007387 */ /* 0x0001e20000100800 */
[----:B------:R-:W-:-:S02]  /*20720*/  PRMT R159, R155, 0x3340, R159 ;  /* 0x000033409b9f7816 */ /* 0x000fc4000000009f */
[----:B------:R-:W-:Y:S01]  /*20730*/  LOP3.LUT R252, R252, 0xffff, RZ, 0xc0, !PT ;  /* 0x0000fffffcfc7812 */ /* 0x000fe200078ec0ff */
[----:B0-----:R-:W5:Y:S04]  /*20740*/  LDL.LU R154, [R1+0x134] ;  /* 0x00013400019a7983 */ /* 0x001f680000300800 */
[----:B------:R-:W5:Y:S04]  /*20750*/  LDL.LU R155, [R1+0x130] ;  /* 0x00013000019b7983 */ /* 0x000f680000300800 */
[----:B------:R0:W-:Y:S01]  /*20760*/  STL [R1+0x28], R159 ;  /* 0x0000289f01007387 */ /* 0x0001e20000100800 */
[----:B------:R-:W-:-:S03]  /*20770*/  PRMT R252, R157, 0x3340, R252 ;  /* 0x000033409dfc7816 */ /* 0x000fc600000000fc */
[----:B0-----:R-:W5:Y:S04]  /*20780*/  LDL.LU R159, [R1+0x120] ;  /* 0x00012000019f7983 */ /* 0x001f680000300800 */
[----:B------:R-:W5:Y:S04]  /*20790*/  LDL.LU R157, [R1+0x128] ;  /* 0x00012800019d7983 */ /* 0x000f680000300800 */
[----:B------:R0:W-:Y:S04]  /*207a0*/  STL [R1+0x20], R252 ;  /* 0x000020fc01007387 */ /* 0x0001e80000100800 */
[----:B0-----:R-:W5:Y:S01]  /*207b0*/  LDL.LU R252, [R1+0x118] ;  /* 0x0001180001fc7983 */ /* 0x001f620000300800 */
[----:B---3--:R-:W-:-:S02]  /*207c0*/  LOP3.LUT R121, R121, 0xffff, RZ, 0xc0, !PT ;  /* 0x0000ffff79797812 */ /* 0x008fc400078ec0ff */
[----:B----4-:R-:W-:-:S04]  /*207d0*/  LOP3.LUT R124, R124, 0xffff, RZ, 0xc0, !PT ;  /* 0x0000ffff7c7c7812 */ /* 0x010fc800078ec0ff */
[----:B------:R-:W-:Y:S02]  /*207e0*/  PRMT R124, R121, 0x3340, R124 ;  /* 0x00003340797c7816 */ /* 0x000fe4000000007c */
[----:B------:R-:W3:Y:S04]  /*207f0*/  LDL.LU R121, [R1+0x12c] ;  /* 0x00012c0001797983 */ /* 0x000ee80000300800 */
[----:B------:R0:W-:Y:S04]  /*20800*/  STL [R1+0x1c], R124 ;  /* 0x00001c7c01007387 */ /* 0x0001e80000100800 */
[----:B0-----:R-:W4:Y:S01]  /*20810*/  LDL.LU R124, [R1+0x124] ;  /* 0x00012400017c7983 */ /* 0x001f220000300800 */
[----:B--2---:R-:W-:-:S02]  /*20820*/  LOP3.LUT R123, R123, 0xffff, RZ, 0xc0, !PT ;  /* 0x0000ffff7b7b7812 */ /* 0x004fc400078ec0ff */
[----:B-----5:R-:W-:Y:S02]  /*20830*/  LOP3.LUT R154, R154, 0xffff, RZ, 0xc0, !PT ;  /* 0x0000ffff9a9a7812 */ /* 0x020fe400078ec0ff */
[----:B------:R-:W-:Y:S02]  /*20840*/  LOP3.LUT R155, R155, 0xffff, RZ, 0xc0, !PT ;  /* 0x0000ffff9b9b7812 */ /* 0x000fe400078ec0ff */
[----:B------:R-:W-:Y:S02]  /*20850*/  PRMT R154, R123, 0x3340, R154 ;  /* 0x000033407b9a7816 */ /* 0x000fe4000000009a */
[----:B------:R-:W-:Y:S02]  /*20860*/  LOP3.LUT R159, R159, 0xffff, RZ, 0xc0, !PT ;  /* 0x0000ffff9f9f7812 */ /* 0x000fe400078ec0ff */
[----:B------:R-:W-:Y:S02]  /*20870*/  LOP3.LUT R157, R157, 0xffff, RZ, 0xc0, !PT ;  /* 0x0000ffff9d9d7812 */ /* 0x000fe400078ec0ff */
[----:B------:R-:W-:Y:S01]  /*20880*/  PRMT R123, R155, 0x3340, R159 ;  /* 0x000033409b7b7816 */ /* 0x000fe2000000009f */
[----:B------:R0:W-:Y:S01]  /*20890*/  STL [R1+0x18], R154 ;  /* 0x0000189a01007387 */ /* 0x0001e20000100800 */
[----:B------:R-:W-:-:S03]  /*208a0*/  LOP3.LUT R252, R252, 0xffff, RZ, 0xc0, !PT ;  /* 0x0000fffffcfc7812 */ /* 0x000fc600078ec0ff */
[----:B------:R-:W-:Y:S01]  /*208b0*/  STL [R1+0x14], R123 ;  /* 0x0000147b01007387 */ /* 0x000fe20000100800 */
[----:B0-----:R-:W-:Y:S02]  /*208c0*/  PRMT R154, R157, 0x3340, R252 ;  /* 0x000033409d9a7816 */ /* 0x001fe400000000fc */
[----:B------:R-:W-:Y:S02]  /*208d0*/  LOP3.LUT R155, R9, 0xffff, RZ, 0xc0, !PT ;  /* 0x0000ffff099b7812 */ /* 0x000fe400078ec0ff */
[----:B------:R-:W-:Y:S01]  /*208e0*/  LOP3.LUT R159, R7, 0xffff, RZ, 0xc0, !PT ;  /* 0x0000ffff079f7812 */ /* 0x000fe200078ec0ff */
[----:B------:R0:W-:Y:S01]  /*208f0*/  STL [R1+0x10], R154 ;  /* 0x0000109a01007387 */ /* 0x0001e20000100800 */
[----:B------:R-:W-:Y:S02]  /*20900*/  LOP3.LUT R157, R8, 0xffff, RZ, 0xc0, !PT ;  /* 0x0000ffff089d7812 */ /* 0x000fe400078ec0ff */
[----:B------:R-:W-:Y:S02]  /*20910*/  LOP3.LUT R252, R6, 0xffff, RZ, 0xc0, !PT ;  /* 0x0000ffff06fc7812 */ /* 0x000fe400078ec0ff */
[----:B------:R-:W-:-:S02]  /*20920*/  PRMT R6, R155, 0x3340, R159 ;  /* 0x000033409b067816 */ /* 0x000fc4000000009f */
[----:B0-----:R-:W-:Y:S02]  /*20930*/  LOP3.LUT R154, R10, 0xffff, RZ, 0xc0, !PT ;  /* 0x0000ffff0a9a7812 */ /* 0x001fe400078ec0ff */
[----:B---3--:R-:W-:Y:S02]  /*20940*/  LOP3.LUT R121, R121, 0xffff, RZ, 0xc0, !PT ;  /* 0x0000ffff79797812 */ /* 0x008fe400078ec0ff */
[----:B----4-:R-:W-:Y:S02]  /*20950*/  LOP3.LUT R123, R124, 0xffff, RZ, 0xc0, !PT ;  /* 0x0000ffff7c7b7812 */ /* 0x010fe400078ec0ff */
[----:B------:R-:W-:-:S04]  /*20960*/  LOP3.LUT R124, R2, 0xffff, RZ, 0xc0, !PT ;  /* 0x0000ffff027c7812 */ /* 0x000fc800078ec0ff */
[----:B------:R-:W-:Y:S02]  /*20970*/  PRMT R2, R121, 0x3340, R124 ;  /* 0x0000334079027816 */ /* 0x000fe4000000007c */
[----:B------:R-:W-:-:S03]  /*20980*/  PRMT R7, R123, 0x3340, R154 ;  /* 0x000033407b077816 */ /* 0x000fc6000000009a */
[----:B------:R0:W-:Y:S04]  /*20990*/  STL [R1+0xc], R2 ;  /* 0x00000c0201007387 */ /* 0x0001e80000100800 */
[----:B------:R-:W-:Y:S04]  /*209a0*/  STL [R1+0x8], R7 ;  /* 0x0000080701007387 */ /* 0x000fe80000100800 */
[----:B------:R-:W-:Y:S01]  /*209b0*/  STL [R1+0x4], R6 ;  /* 0x0000040601007387 */ /* 0x000fe20000100800 */
[----:B------:R-:W-:Y:S02]  /*209c0*/  LOP3.LUT R121, R5, 0xffff, RZ, 0xc0, !PT ;  /* 0x0000ffff05797812 */ /* 0x000fe400078ec0ff */
[----:B0-----:R-:W-:-:S02]  /*209d0*/  PRMT R2, R157, 0x3340, R252 ;  /* 0x000033409d027816 */ /* 0x001fc400000000fc */
[----:B------:R-:W-:-:S03]  /*209e0*/  LOP3.LUT R123, R4, 0xffff, RZ, 0xc0, !PT ;  /* 0x0000ffff047b7812 */ /* 0x000fc600078ec0ff */
[----:B------:R0:W-:Y:S01]  /*209f0*/  STL [R1], R2 ;  /* 0x0000000201007387 */ /* 0x0001e20000100800 */
[----:B------:R-:W-:-:S03]  /*20a00*/  LOP3.LUT R124, R3, 0xffff, RZ, 0xc0, !PT ;  /* 0x0000ffff037c7812 */ /* 0x000fc600078ec0ff */
[----:B0-----:R-:W2:Y:S04]  /*20a10*/  LDL.LU R2, [R1+0x56c] ;  /* 0x00056c0001027983 */ /* 0x001ea80000300800 */
[----:B------:R-:W3:Y:S04]  /*20a20*/  LDL.LU R5, [R1+0x564] ;  /* 0x0005640001057983 */ /* 0x000ee80000300800 */
[----:B------:R-:W4:Y:S04]  /*20a30*/  LDL.LU R4, [R1+0x55c] ;  /* 0x00055c0001047983 */ /* 0x000f280000300800 */
[----:B------:R-:W5:Y:S04]  /*20a40*/  LDL.LU R8, [R1+0x588] ;  /* 0x0005880001087983 */ /* 0x000f680000300800 */
[----:B------:R-:W4:Y:S04]  /*20a50*/  LDL.LU R7, [R1+0x554] ;  /* 0x0005540001077983 */ /* 0x000f280000300800 */
[----:B------:R-:W2:Y:S04]  /*20a60*/  LDL.LU R6, [R1+0x580] ;  /* 0x0005800001067983 */ /* 0x000ea80000300800 */
[----:B------:R-:W4:Y:S04]  /*20a70*/  LDL.LU R3, [R1+0x54c] ;  /* 0x00054c0001037983 */ /* 0x000f280000300800 */
[----:B------:R-:W3:Y:S04]  /*20a80*/  LDL.LU R9, [R1+0x578] ;  /* 0x0005780001097983 */ /* 0x000ee80000300800 */
[----:B------:R-:W4:Y:S01]  /*20a90*/  LDL.LU R10, [R1+0x544] ;  /* 0x00054400010a7983 */ /* 0x000f220000300800 */
[----:B------:R-:W-:-:S03]  /*20aa0*/  PRMT R252, R121, 0x3340, R124 ;  /* 0x0000334079fc7816 */ /* 0x000fc6000000007c */
[----:B------:R-:W2:Y:S04]  /*20ab0*/  LDL R121, [R1+0x58c] ;  /* 0x00058c0001797983 */ /* 0x000ea80000100800 */
[----:B------:R-:W3:Y:S01]  /*20ac0*/  LDL R124, [R1+0x584] ;  /* 0x00058400017c7983 */ /* 0x000ee20000100800 */
[----:B------:R-:W-:Y:S02]  /*20ad0*/  PRMT R246, R250, 0x3340, R246 ;  /* 0x00003340faf67816 */ /* 0x000fe400000000f6 */
[----:B------:R-:W-:Y:S01]  /*20ae0*/  PRMT R245, R249, 0x3340, R245 ;  /* 0x00003340f9f57816 */ /* 0x000fe200000000f5 */
[----:B------:R-:W4:Y:S04]  /*20af0*/  LDL.LU R250, [R1+0x510] ;  /* 0x0005100001fa7983 */ /* 0x000f280000300800 */
[----:B------:R-:W4:Y:S01]  /*20b00*/  LDL.LU R249, [R1+0x518] ;  /* 0x0005180001f97983 */ /* 0x000f220000300800 */
[----:B------:R-:W-:-:S02]  /*20b10*/  PRMT R244, R248, 0x3340, R244 ;  /* 0x00003340f8f47816 */ /* 0x000fc400000000f4 */
[----:B------:R-:W-:Y:S01]  /*20b20*/  PRMT R243, R247, 0x3340, R243 ;  /* 0x00003340f7f37816 */ /* 0x000fe200000000f3 */
[----:B------:R-:W4:Y:S04]  /*20b30*/  LDL.LU R248, [R1+0x520] ;  /* 0x0005200001f87983 */ /* 0x000f280000300800 */
[----:B------:R-:W4:Y:S01]  /*20b40*/  LDL.LU R247, [R1+0x528] ;  /* 0x0005280001f77983 */ /* 0x000f220000300800 */
        /* <DEDUP_REMOVED lines=26> */
[----:B------:R-:W4:Y:S01]  /*20cf0*/  LDL.LU R193, [R1+0x568] ;  /* 0x0005680001c17983 */ /* 0x000f220000300800 */
[----:B------:R-:W-:-:S02]  /*20d00*/  PRMT R183, R191, 0x3340, R183 ;  /* 0x00003340bfb77816 */ /* 0x000fc400000000b7 */
[----:B------:R-:W-:Y:S01]  /*20d10*/  PRMT R179, R177, 0x3340, R169 ;  /* 0x00003340b1b37816 */ /* 0x000fe200000000a9 */
[----:B------:R-:W4:Y:S01]  /*20d20*/  LDL.LU R191, [R1+0x53c] ;  /* 0x00053c0001bf7983 */ /* 0x000f220000300800 */
[----:B------:R-:W-:Y:S02]  /*20d30*/  PRMT R181, R189, 0x3340, R181 ;  /* 0x00003340bdb57816 */ /* 0x000fe400000000b5 */
[----:B------:R-:W-:Y:S01]  /*20d40*/  PRMT R169, R152, 0x3340, R117 ;  /* 0x0000334098a97816 */ /* 0x000fe20000000075 */
[----:B------:R-:W4:Y:S01]  /*20d50*/  LDL.LU R189, [R1+0x570] ;  /* 0x0005700001bd7983 */ /* 0x000f220000300800 */
[----:B------:R-:W-:Y:S02]  /*20d60*/  PRMT R154, R148, 0x3340, R95 ;  /* 0x00003340949a7816 */ /* 0x000fe4000000005f */
[----:B------:R-:W-:Y:S02]  /*20d70*/  PRMT R152, R146, 0x3340, R92 ;  /* 0x0000334092987816 */ /* 0x000fe4000000005c */
[----:B------:R-:W-:-:S02]  /*20d80*/  LOP3.LUT R109, R109, 0xffff, RZ, 0xc0, !PT ;  /* 0x0000ffff6d6d7812 */ /* 0x000fc400078ec0ff */
[----:B------:R-:W-:Y:S02]  /*20d90*/  LOP3.LUT R171, R171, 0xffff, RZ, 0xc0, !PT ;  /* 0x0000ffffabab7812 */ /* 0x000fe400078ec0ff */
[----:B------:R-:W-:Y:S02]  /*20da0*/  LOP3.LUT R119, R119, 0xffff, RZ, 0xc0, !PT ;  /* 0x0000ffff77777812 */ /* 0x000fe400078ec0ff */
[----:B------:R-:W-:Y:S02]  /*20db0*/  LOP3.LUT R113, R113, 0xffff, RZ, 0xc0, !PT ;  /* 0x0000ffff71717812 */ /* 0x000fe400078ec0ff */
[----:B------:R-:W-:Y:S02]  /*20dc0*/  PRMT R146, R140, 0x3340, R96 ;  /* 0x000033408c927816 */ /* 0x000fe40000000060 */
[----:B------:R-:W-:Y:S02]  /*20dd0*/  LOP3.LUT R136, R136, 0xffff, RZ, 0xc0, !PT ;  /* 0x0000ffff88887812 */ /* 0x000fe400078ec0ff */
[----:B------:R-:W-:-:S02]  /*20de0*/  LOP3.LUT R118, R118, 0xffff, RZ, 0xc0, !PT ;  /* 0x0000ffff76767812 */ /* 0x000fc400078ec0ff */
[----:B------:R-:W-:Y:S02]  /*20df0*/  LOP3.LUT R151, R151, 0xffff, RZ, 0xc0, !PT ;  /* 0x0000ffff97977812 */ /* 0x000fe400078ec0ff */
[----:B------:R-:W-:Y:S02]  /*20e00*/  LOP3.LUT R144, R144, 0xffff, RZ, 0xc0, !PT ;  /* 0x0000ffff90907812 */ /* 0x000fe400078ec0ff */
[----:B------:R-:W-:Y:S02]  /*20e10*/  PRMT R140, R134, 0x3340, R108 ;  /* 0x00003340868c7816 */ /* 0x000fe4000000006c */
[----:B------:R-:W-:Y:S02]  /*20e20*/  PRMT R177, R175, 0x3340, R120 ;  /* 0x00003340afb17816 */ /* 0x000fe40000000078 */
[----:B------:R-:W-:Y:S02]  /*20e30*/  LOP3.LUT R114, R114, 0xffff, RZ, 0xc0, !PT ;  /* 0x0000ffff72727812 */ /* 0x000fe400078ec0ff */
[----:B------:R-:W-:-:S02]  /*20e40*/  LOP3.LUT R143, R143, 0xffff, RZ, 0xc0, !PT ;  /* 0x0000ffff8f8f7812 */ /* 0x000fc400078ec0ff */
[----:B------:R-:W-:Y:S02]  /*20e50*/  PRMT R148, R142, 0x3340, R112 ;  /* 0x000033408e947816 */ /* 0x000fe40000000070 */
[----:B------:R-:W-:Y:S02]  /*20e60*/  LOP3.LUT R110, R110, 0xffff, RZ, 0xc0, !PT ;  /* 0x0000ffff6e6e7812 */ /* 0x000fe400078ec0ff */
[----:B------:R-:W-:Y:S02]  /*20e70*/  PRMT R175, R173, 0x3340, R153 ;  /* 0x00003340adaf7816 */ /* 0x000fe40000000099 */
[----:B------:R-:W-:Y:S02]  /*20e80*/  PRMT R157, R150, 0x3340, R116 ;  /* 0x00003340969d7816 */ /* 0x000fe40000000074 */
[----:B------:R-:W-:Y:S02]  /*20e90*/  LOP3.LUT R138, R138, 0xffff, RZ, 0xc0, !PT ;  /* 0x0000ffff8a8a7812 */ /* 0x000fe400078ec0ff */
[----:B------:R-:W-:-:S02]  /*20ea0*/  LOP3.LUT R93, R93, 0xffff, RZ, 0xc0, !PT ;  /* 0x0000ffff5d5d7812 */ /* 0x000fc400078ec0ff */
[----:B------:R-:W-:Y:S02]  /*20eb0*/  LOP3.LUT R135, R135, 0xffff, RZ, 0xc0, !PT ;  /* 0x0000ffff87877812 */ /* 0x000fe400078ec0ff */
[----:B------:R-:W-:Y:S02]  /*20ec0*/  PRMT R173, R171, 0x3340, R119 ;  /* 0x00003340abad7816 */ /* 0x000fe40000000077 */
[----:B------:R-:W-:Y:S02]  /*20ed0*/  PRMT R142, R136, 0x3340, R109 ;  /* 0x00003340888e7816 */ /* 0x000fe4000000006d */
[----:B------:R-:W-:Y:S02]  /*20ee0*/  LOP3.LUT R132, R132, 0xffff, RZ, 0xc0, !PT ;  /* 0x0000ffff84847812 */ /* 0x000fe400078ec0ff */
[----:B------:R-:W-:Y:S02]  /*20ef0*/  LOP3.LUT R97, R97, 0xffff, RZ, 0xc0, !PT ;  /* 0x0000ffff61617812 */ /* 0x000fe400078ec0ff */
[----:B------:R-:W-:-:S02]  /*20f00*/  PRMT R171, R118, 0x3340, R151 ;  /* 0x0000334076ab7816 */ /* 0x000fc40000000097 */
[----:B------:R-:W-:Y:S02]  /*20f10*/  LOP3.LUT R103, R103, 0xffff, RZ, 0xc0, !PT ;  /* 0x0000ffff67677812 */ /* 0x000fe400078ec0ff */
[----:B------:R-:W-:Y:S02]  /*20f20*/  LOP3.LUT R149, R149, 0xffff, RZ, 0xc0, !PT ;  /* 0x0000ffff95957812 */ /* 0x000fe400078ec0ff */
[----:B------:R-:W-:Y:S02]  /*20f30*/  LOP3.LUT R115, R115, 0xffff, RZ, 0xc0, !PT ;  /* 0x0000ffff73737812 */ /* 0x000fe400078ec0ff */
[----:B------:R-:W-:Y:S02]  /*20f40*/  LOP3.LUT R145, R145, 0xffff, RZ, 0xc0, !PT ;  /* 0x0000ffff91917812 */ /* 0x000fe400078ec0ff */
[----:B------:R-:W-:Y:S02]  /*20f50*/  PRMT R150, R144, 0x3340, R113 ;  /* 0x0000334090967816 */ /* 0x000fe40000000071 */
[----:B------:R-:W-:-:S02]  /*20f60*/  LOP3.LUT R126, R126, 0xffff, RZ, 0xc0, !PT ;  /* 0x0000ffff7e7e7812 */ /* 0x000fc400078ec0ff */
[----:B------:R-:W-:Y:S02]  /*20f70*/  LOP3.LUT R13, R13, 0xffff, RZ, 0xc0, !PT ;  /* 0x0000ffff0d0d7812 */ /* 0x000fe400078ec0ff */
[----:B------:R-:W-:Y:S02]  /*20f80*/  PRMT R151, R114, 0x3340, R143 ;  /* 0x0000334072977816 */ /* 0x000fe4000000008f */
[----:B------:R-:W-:Y:S02]  /*20f90*/  LOP3.LUT R104, R104, 0xffff, RZ, 0xc0, !PT ;  /* 0x0000ffff68687812 */ /* 0x000fe400078ec0ff */
[----:B------:R-:W-:Y:S02]  /*20fa0*/  LOP3.LUT R141, R141, 0xffff, RZ, 0xc0, !PT ;  /* 0x0000ffff8d8d7812 */ /* 0x000fe400078ec0ff */
[----:B------:R-:W-:Y:S02]  /*20fb0*/  LOP3.LUT R111, R111, 0xffff, RZ, 0xc0, !PT ;  /* 0x0000ffff6f6f7812 */ /* 0x000fe400078ec0ff */
[----:B------:R-:W-:-:S02]  /*20fc0*/  LOP3.LUT R137, R137, 0xffff, RZ, 0xc0, !PT ;  /* 0x0000ffff89897812 */ /* 0x000fc400078ec0ff */
[----:B------:R-:W-:Y:S02]  /*20fd0*/  LOP3.LUT R107, R107, 0xffff, RZ, 0xc0, !PT ;  /* 0x0000ffff6b6b7812 */ /* 0x000fe400078ec0ff */
[----:B------:R-:W-:Y:S02]  /*20fe0*/  LOP3.LUT R130, R130, 0xffff, RZ, 0xc0, !PT ;  /* 0x0000ffff82827812 */ /* 0x000fe400078ec0ff */
[----:B------:R-:W-:Y:S02]  /*20ff0*/  LOP3.LUT R94, R94, 0xffff, RZ, 0xc0, !PT ;  /* 0x0000ffff5e5e7812 */ /* 0x000fe400078ec0ff */
        /* <DEDUP_REMOVED lines=8> */
[----:B------:R-:W-:-:S02]  /*21080*/  PRMT R159, R103, 0x3340, R149 ;  /* 0x00003340679f7816 */ /* 0x000fc40000000095 */
[----:B------:R-:W-:Y:S02]  /*21090*/  PRMT R153, R115, 0x3340, R145 ;  /* 0x0000334073997816 */ /* 0x000fe40000000091 */
[----:B------:R-:W-:Y:S02]  /*210a0*/  LOP3.LUT R127, R127, 0xffff, RZ, 0xc0, !PT ;  /* 0x0000ffff7f7f7812 */ /* 0x000fe400078ec0ff */
[----:B------:R-:W-:Y:S02]  /*210b0*/  PRMT R132, R126, 0x3340, R13 ;  /* 0x000033407e847816 */ /* 0x000fe4000000000d */
[----:B------:R-:W-:Y:S02]  /*210c0*/  PRMT R149, R104, 0x3340, R141 ;  /* 0x0000334068957816 */ /* 0x000fe4000000008d */
[----:B------:R-:W-:Y:S02]  /*210d0*/  PRMT R145, R111, 0x3340, R137 ;  /* 0x000033406f917816 */ /* 0x000fe40000000089 */
[----:B------:R-:W-:-:S02]  /*210e0*/  LOP3.LUT R106, R106, 0xffff, RZ, 0xc0, !PT ;  /* 0x0000ffff6a6a7812 */ /* 0x000fc400078ec0ff */
[----:B------:R-:W-:Y:S02]  /*210f0*/  PRMT R136, R130, 0x3340, R94 ;  /* 0x0000334082887816 */ /* 0x000fe4000000005e */
[----:B------:R-:W-:Y:S02]  /*21100*/  PRMT R13, RZ, 0x7610, R13 ;  /* 0x00007610ff0d7816 */ /* 0x000fe4000000000d */
[----:B------:R-:W-:Y:S02]  /*21110*/  PRMT R141, R105, 0x3340, R133 ;  /* 0x00003340698d7816 */ /* 0x000fe40000000085 */
[----:B------:R-:W-:Y:S02]  /*21120*/  PRMT R137, R107, 0x3340, R129 ;  /* 0x000033406b897816 */ /* 0x000fe40000000081 */
[----:B------:R-:W-:Y:S02]  /*21130*/  PRMT R133, R19, 0x3340, R125 ;  /* 0x0000334013857816 */ /* 0x000fe4000000007d */
[----:B------:R-:W-:-:S02]  /*21140*/  PRMT R135, R106, 0x3340, R127 ;  /* 0x000033406a877816 */ /* 0x000fc4000000007f */
[----:B------:R-:W-:Y:S02]  /*21150*/  LOP3.LUT R89, R89, 0xffff, RZ, 0xc0, !PT ;  /* 0x0000ffff59597812 */ /* 0x000fe400078ec0ff */
[----:B------:R-:W-:Y:S02]  /*21160*/  LOP3.LUT R12, R12, 0xffff, RZ, 0xc0, !PT ;  /* 0x0000ffff0c0c7812 */ /* 0x000fe400078ec0ff */
[----:B------:R-:W-:Y:S02]  /*21170*/  LOP3.LUT R20, R20, 0xffff, RZ, 0xc0, !PT ;  /* 0x0000ffff14147812 */ /* 0x000fe400078ec0ff */
[----:B------:R-:W-:Y:S02]  /*21180*/  LOP3.LUT R18, R18, 0xffff, RZ, 0xc0, !PT ;  /* 0x0000ffff12127812 */ /* 0x000fe400078ec0ff */
[----:B------:R-:W-:Y:S02]  /*21190*/  PRMT R129, R12, 0x3340, R89 ;  /* 0x000033400c817816 */ /* 0x000fe40000000059 */
[----:B------:R-:W-:Y:S01]  /*211a0*/  PRMT R120, R20, 0x3340, R18 ;  /* 0x0000334014787816 */ /* 0x000fe20000000012 */
[----:B-----5:R-:W-:Y:S01]  /*211b0*/  @!P0 IMAD.MOV.U32 R95, RZ, RZ, R8 ;  /* 0x000000ffff5f8224 */ /* 0x020fe200078e0008 */
[----:B------:R0:W-:Y:S04]  /*211c0*/  STL [R1+0x167c], R8 ;  /* 0x00167c0801007387 */ /* 0x0001e80000100800 */
[----:B0-----:R-:W5:Y:S04]  /*211d0*/  LDL.LU R8, [R1+0x57c] ;  /* 0x00057c0001087983 */ /* 0x001f680000300800 */
[----:B------:R-:W4:Y:S04]  /*211e0*/  LDL.LU R108, [R1+0x162c] ;  /* 0x00162c00016c7983 */ /* 0x000f280000300800 */
[----:B------:R-:W5:Y:S04]  /*211f0*/  LDL.LU R112, [R1+0x160c] ;  /* 0x00160c0001707983 */ /* 0x000f680000300800 */
[----:B------:R-:W5:Y:S04]  /*21200*/  LDL.LU R116, [R1+0x1618] ;  /* 0x0016180001747983 */ /* 0x000f680000300800 */
[----:B------:R-:W5:Y:S04]  /*21210*/  LDL.LU R109, [R1+0x1600] ;  /* 0x00160000016d7983 */ /* 0x000f680000300800 */
[----:B------:R-:W5:Y:S04]  /*21220*/  LDL.LU R113, [R1+0x15fc] ;  /* 0x0015fc0001717983 */ /* 0x000f680000300800 */
[----:B------:R-:W5:Y:S04]  /*21230*/  LDL.LU R117, [R1+0x15f8] ;  /* 0x0015f80001757983 */ /* 0x000f680000300800 */
[----:B------:R-:W5:Y:S04]  /*21240*/  LDL.LU R110, [R1+0x15e8] ;  /* 0x0015e800016e7983 */ /* 0x000f680000300800 */
[----:B------:R-:W5:Y:S04]  /*21250*/  LDL.LU R114, [R1+0x15e4] ;  /* 0x0015e40001727983 */ /* 0x000f680000300800 */
[----:B------:R-:W5:Y:S01]  /*21260*/  LDL.LU R118, [R1+0x15e0] ;  /* 0x0015e00001767983 */ /* 0x000f620000300800 */
[----:B--2---:R-:W-:-:S03]  /*21270*/  @!P0 IMAD.MOV.U32 R94, RZ, RZ, R121 ;  /* 0x000000ffff5e8224 */ /* 0x004fc600078e0079 */
[----:B------:R-:W2:Y:S04]  /*21280*/  LDL.LU R126, [R1+0x15bc] ;  /* 0x0015bc00017e7983 */ /* 0x000ea80000300800 */
[----:B------:R-:W2:Y:S04]  /*21290*/  LDL.LU R107, [R1+0x15cc] ;  /* 0x0015cc00016b7983 */ /* 0x000ea80000300800 */
[----:B------:R-:W2:Y:S04]  /*212a0*/  LDL.LU R125, [R1+0x15b8] ;  /* 0x0015b800017d7983 */ /* 0x000ea80000300800 */
[----:B------:R-:W2:Y:S04]  /*212b0*/  LDL.LU R111, [R1+0x15c8] ;  /* 0x0015c800016f7983 */ /* 0x000ea80000300800 */
[----:B------:R-:W2:Y:S04]  /*212c0*/  LDL.LU R127, [R1+0x15b4] ;  /* 0x0015b400017f7983 */ /* 0x000ea80000300800 */
[----:B------:R3:W2:Y:S04]  /*212d0*/  @!P0 LDG.E.U8 R13, desc[UR60][R94.64] ;  /* 0x0000003c5e0d8981 */ /* 0x0006a8000c1e1100 */
[----:B------:R-:W2:Y:S04]  /*212e0*/  LDL.LU R115, [R1+0x15c4] ;  /* 0x0015c40001737983 */ /* 0x000ea80000300800 */
[----:B------:R-:W2:Y:S01]  /*212f0*/  LDL.LU R119, [R1+0x15b0] ;  /* 0x0015b00001777983 */ /* 0x000ea20000300800 */
[----:B---3--:R-:W-:-:S02]  /*21300*/  @!P0 IMAD.MOV.U32 R94, RZ, RZ, R124 ;  /* 0x000000ffff5e8224 */ /* 0x008fc400078e007c */
[----:B------:R-:W-:Y:S01]  /*21310*/  @!P0 IMAD.MOV.U32 R95, RZ, RZ, R6 ;  /* 0x000000ffff5f8224 */ /* 0x000fe200078e0006 */
[----:B------:R-:W2:Y:S04]  /*21320*/  LDL.LU R124, [R1+0x15c0] ;  /* 0x0015c000017c7983 */ /* 0x000ea80000300800 */
[----:B------:R0:W-:Y:S04]  /*21330*/  STL [R1+0x1678], R6 ;  /* 0x0016780601007387 */ /* 0x0001e80000100800 */
[----:B0-----:R-:W3:Y:S04]  /*21340*/  LDL.LU R6, [R1+0x574] ;  /* 0x0005740001067983 */ /* 0x001ee80000300800 */
[----:B------:R-:W2:Y:S04]  /*21350*/  LDL.LU R89, [R1+0x15d0] ;  /* 0x0015d00001597983 */ /* 0x000ea80000300800 */
[----:B------:R-:W4:Y:S01]  /*21360*/  LDL.LU R20, [R1+0x1628] ;  /* 0x0016280001147983 */ /* 0x000f220000300800 */
        /* <DEDUP_REMOVED lines=9> */
[----:B------:R-:W-:Y:S02]  /*21400*/  PRMT R162, R22, 0x3340, R162 ;  /* 0x0000334016a27816 */ /* 0x000fe400000000a2 */
[----:B------:R-:W-:Y:S02]  /*21410*/  LOP3.LUT R166, R166, 0xffff, RZ, 0xc0, !PT ;  /* 0x0000ffffa6a67812 */ /* 0x000fe400078ec0ff */
[----:B------:R-:W-:Y:S01]  /*21420*/  LOP3.LUT R174, R174, 0xffff, RZ, 0xc0, !PT ;  /* 0x0000ffffaeae7812 */ /* 0x000fe200078ec0ff */
[----:B------:R-:W2:Y:S01]  /*21430*/  LDL.LU R22, [R1+0x161c] ;  /* 0x00161c0001167983 */ /* 0x000ea20000300800 */
[----:B------:R-:W-:-:S02]  /*21440*/  PRMT R163, R163, 0x3340, R167 ;  /* 0x00003340a3a37816 */ /* 0x000fc400000000a7 */
[----:B------:R-:W-:Y:S01]  /*21450*/  LOP3.LUT R182, R182, 0xffff, RZ, 0xc0, !PT ;  /* 0x0000ffffb6b67812 */ /* 0x000fe200078ec0ff */
[----:B------:R-:W2:Y:S01]  /*21460*/  LDL.LU R167, [R1+0x15d4] ;  /* 0x0015d40001a77983 */ /* 0x000ea20000300800 */
[----:B------:R-:W-:Y:S02]  /*21470*/  PRMT R164, R164, 0x3340, R168 ;  /* 0x00003340a4a47816 */ /* 0x000fe400000000a8 */
[----:B------:R-:W-:Y:S01]  /*21480*/  LOP3.LUT R184, R184, 0xffff, RZ, 0xc0, !PT ;  /* 0x0000ffffb8b87812 */ /* 0x000fe200078ec0ff */
[----:B------:R-:W2:Y:S01]  /*21490*/  LDL.LU R168, [R1+0x15d8] ;  /* 0x0015d80001a87983 */ /* 0x000ea20000300800 */
[----:B------:R-:W-:Y:S02]  /*214a0*/  PRMT R165, R165, 0x3340, R170 ;  /* 0x00003340a5a57816 */ /* 0x000fe400000000aa */
[----:B------:R-:W-:Y:S02]  /*214b0*/  LOP3.LUT R176, R176, 0xffff, RZ, 0xc0, !PT ;  /* 0x0000ffffb0b07812 */ /* 0x000fe400078ec0ff */
[----:B------:R-:W-:Y:S01]  /*214c0*/  LOP3.LUT R186, R186, 0xffff, RZ, 0xc0, !PT ;  /* 0x0000ffffbaba7812 */ /* 0x000fe200078ec0ff */
[----:B------:R-:W2:Y:S01]  /*214d0*/  LDL.LU R170, [R1+0x15dc] ;  /* 0x0015dc0001aa7983 */ /* 0x000ea20000300800 */
[----:B------:R-:W-:-:S02]  /*214e0*/  LOP3.LUT R178, R178, 0xffff, RZ, 0xc0, !PT ;  /* 0x0000ffffb2b27812 */ /* 0x000fc400078ec0ff */
[----:B------:R-:W-:Y:S02]  /*214f0*/  PRMT R166, R166, 0x3340, R172 ;  /* 0x00003340a6a67816 */ /* 0x000fe400000000ac */
[----:B------:R-:W-:Y:S01]  /*21500*/  PRMT R121, R174, 0x3340, R182 ;  /* 0x00003340ae797816 */ /* 0x000fe200000000b6 */
[----:B------:R-:W2:Y:S04]  /*21510*/  LDL.LU R172, [R1+0x15ec] ;  /* 0x0015ec0001ac7983 */ /* 0x000ea80000300800 */
[----:B------:R-:W2:Y:S04]  /*21520*/  LDL.LU R174, [R1+0x15f4] ;  /* 0x0015f40001ae7983 */ /* 0x000ea80000300800 */
[----:B------:R-:W2:Y:S01]  /*21530*/  LDL.LU R182, [R1+0x15f0] ;  /* 0x0015f00001b67983 */ /* 0x000ea20000300800 */
[----:B------:R-:W-:-:S02]  /*21540*/  PRMT R176, R176, 0x3340, R184 ;  /* 0x00003340b0b07816 */ /* 0x000fc400000000b8 */
[----:B------:R-:W-:Y:S01]  /*21550*/  PRMT R178, R178, 0x3340, R186 ;  /* 0x00003340b2b27816 */ /* 0x000fe200000000ba */
[----:B------:R-:W2:Y:S04]  /*21560*/  LDL.LU R184, [R1+0x1624] ;  /* 0x0016240001b87983 */ /* 0x000ea80000300800 */
[----:B------:R-:W2:Y:S01]  /*21570*/  LDL.LU R186, [R1+0x1620] ;  /* 0x0016200001ba7983 */ /* 0x000ea20000300800 */
[----:B------:R-:W-:Y:S02]  /*21580*/  PRMT R93, RZ, 0x7610, R93 ;  /* 0x00007610ff5d7816 */ /* 0x000fe4000000005d */
[----:B------:R-:W-:Y:S02]  /*21590*/  LOP3.LUT R99, R99, 0xffff, RZ, 0xc0, !PT ;  /* 0x0000ffff63637812 */ /* 0x000fe400078ec0ff */
[----:B------:R-:W-:-:S02]  /*215a0*/  LOP3.LUT R147, R147, 0xffff, RZ, 0xc0, !PT ;  /* 0x0000ffff93937812 */ /* 0x000fc400078ec0ff */
[----:B------:R-:W-:Y:S02]  /*215b0*/  LOP3.LUT R100, R100, 0xffff, RZ, 0xc0, !PT ;  /* 0x0000ffff64647812 */ /* 0x000fe400078ec0ff */
[----:B------:R-:W-:Y:S02]  /*215c0*/  LOP3.LUT R139, R139, 0xffff, RZ, 0xc0, !PT ;  /* 0x0000ffff8b8b7812 */ /* 0x000fe400078ec0ff */
[----:B------:R-:W-:Y:S02]  /*215d0*/  LOP3.LUT R101, R101, 0xffff, RZ, 0xc0, !PT ;  /* 0x0000ffff65657812 */ /* 0x000fe400078ec0ff */
[----:B------:R-:W-:Y:S02]  /*215e0*/  LOP3.LUT R131, R131, 0xffff, RZ, 0xc0, !PT ;  /* 0x0000ffff83837812 */ /* 0x000fe400078ec0ff */
[----:B------:R-:W-:Y:S01]  /*215f0*/  PRMT R92, RZ, 0x7610, R92 ;  /* 0x00007610ff5c7816 */ /* 0x000fe2000000005c */
[----:B------:R0:W2:Y:S01]  /*21600*/  @!P0 LDG.E.U8 R93, desc[UR60][R94.64] ;  /* 0x0000003c5e5d8981 */ /* 0x0000a2000c1e1100 */
[----:B------:R-:W-:-:S02]  /*21610*/  LOP3.LUT R102, R102, 0xffff, RZ, 0xc0, !PT ;  /* 0x0000ffff66667812 */ /* 0x000fc400078ec0ff */
[----:B------:R-:W-:Y:S02]  /*21620*/  LOP3.LUT R91, R91, 0xffff, RZ, 0xc0, !PT ;  /* 0x0000ffff5b5b7812 */ /* 0x000fe400078ec0ff */
[----:B------:R-:W-:Y:S02]  /*21630*/  PRMT R155, R99, 0x3340, R147 ;  /* 0x00003340639b7816 */ /* 0x000fe40000000093 */
[----:B------:R-:W-:Y:S02]  /*21640*/  PRMT R147, R100, 0x3340, R139 ;  /* 0x0000334064937816 */ /* 0x000fe4000000008b */
[----:B------:R-:W-:Y:S02]  /*21650*/  PRMT R139, R101, 0x3340, R131 ;  /* 0x00003340658b7816 */ /* 0x000fe40000000083 */
[----:B------:R-:W-:Y:S01]  /*21660*/  PRMT R131, R102, 0x3340, R91 ;  /* 0x0000334066837816 */ /* 0x000fe2000000005b */
[----:B0-----:R-:W-:Y:S01]  /*21670*/  @!P0 IMAD.MOV.U32 R95, RZ, RZ, R9 ;  /* 0x000000ffff5f8224 */ /* 0x001fe200078e0009 */
[----:B------:R-:W-:-:S02]  /*21680*/  PRMT R91, RZ, 0x7610, R91 ;  /* 0x00007610ff5b7816 */ /* 0x000fc4000000005b */
[----:B------:R-:W-:Y:S02]  /*21690*/  PRMT R19, RZ, 0x7610, R19 ;  /* 0x00007610ff137816 */ /* 0x000fe40000000013 */
[----:B------:R-:W-:Y:S02]  /*216a0*/  PRMT R96, RZ, 0x7610, R96 ;  /* 0x00007610ff607816 */ /* 0x000fe40000000060 */
[----:B------:R-:W-:Y:S02]  /*216b0*/  PRMT R97, RZ, 0x7610, R97 ;  /* 0x00007610ff617816 */ /* 0x000fe40000000061 */
[----:B------:R-:W-:Y:S02]  /*216c0*/  LOP3.LUT R128, R128, 0xffff, RZ, 0xc0, !PT ;  /* 0x0000ffff80807812 */ /* 0x000fe400078ec0ff */
[----:B----4-:R-:W-:Y:S02]  /*216d0*/  PRMT R20, R108, 0x5410, R20 ;  /* 0x000054106c147816 */ /* 0x010fe40000000014 */
[----:B-----5:R-:W-:-:S02]  /*216e0*/  PRMT R108, R116, 0x5410, R112 ;  /* 0x00005410746c7816 */ /* 0x020fc40000000070 */
[----:B------:R-:W-:Y:S02]  /*216f0*/  PRMT R112, R90, 0x5410, R122 ;  /* 0x000054105a707816 */ /* 0x000fe4000000007a */
[----:B------:R-:W-:Y:S01]  /*21700*/  PRMT R116, R158, 0x5410, R0 ;  /* 0x000054109e747816 */ /* 0x000fe20000000000 */
[----:B------:R-:W4:Y:S04]  /*21710*/  LDL.LU R122, [R1+0x168c] ;  /* 0x00168c00017a7983 */ /* 0x000f280000300800 */
[----:B------:R-:W5:Y:S04]  /*21720*/  LDL.LU R90, [R1+0x1688] ;  /* 0x00168800015a7983 */ /* 0x000f680000300800 */
[----:B------:R-:W4:Y:S04]  /*21730*/  LDL.LU R0, [R1+0x1684] ;  /* 0x0016840001007983 */ /* 0x000f280000300800 */
[----:B------:R-:W5:Y:S01]  /*21740*/  LDL.LU R158, [R1+0x1680] ;  /* 0x00168000019e7983 */ /* 0x000f620000300800 */
[----:B------:R-:W-:-:S05]  /*21750*/  @!P0 IMAD.MOV.U32 R94, RZ, RZ, R8 ;  /* 0x000000ffff5e8224 */ /* 0x000fca00078e0008 */
[----:B------:R3:W4:Y:S02]  /*21760*/  @!P0 LDG.E.U8 R92, desc[UR60][R94.64] ;  /* 0x0000003c5e5c8981 */ /* 0x000724000c1e1100 */
[----:B---3--:R-:W-:Y:S02]  /*21770*/  @!P0 IMAD.MOV.U32 R94, RZ, RZ, R6 ;  /* 0x000000ffff5e8224 */ /* 0x008fe400078e0006 */
[----:B------:R-:W-:-:S05]  /*21780*/  @!P0 IMAD.MOV.U32 R95, RZ, RZ, R189 ;  /* 0x000000ffff5f8224 */ /* 0x000fca00078e00bd */
[----:B------:R0:W3:Y:S02]  /*21790*/  @!P0 LDG.E.U8 R91, desc[UR60][R94.64] ;  /* 0x0000003c5e5b8981 */ /* 0x0000e4000c1e1100 */
[----:B0-----:R-:W-:Y:S02]  /*217a0*/  @!P0 IMAD.MOV.U32 R94, RZ, RZ, R2 ;  /* 0x000000ffff5e8224 */ /* 0x001fe400078e0002 */
[----:B------:R-:W-:-:S05]  /*217b0*/  @!P0 IMAD.MOV.U32 R95, RZ, RZ, R193 ;  /* 0x000000ffff5f8224 */ /* 0x000fca00078e00c1 */
[----:B------:R0:W3:Y:S01]  /*217c0*/  @!P0 LDG.E.U8 R19, desc[UR60][R94.64] ;  /* 0x0000003c5e138981 */ /* 0x0000e2000c1e1100 */
[----:B------:R-:W-:Y:S01]  /*217d0*/  LOP3.LUT R98, R98, 0xffff, RZ, 0xc0, !PT ;  /* 0x0000ffff62627812 */ /* 0x000fe200078ec0ff */
[----:B0-----:R-:W-:Y:S02]  /*217e0*/  @!P0 IMAD.MOV.U32 R94, RZ, RZ, R5 ;  /* 0x000000ffff5e8224 */ /* 0x001fe400078e0005 */
[----:B------:R-:W-:-:S05]  /*217f0*/  @!P0 IMAD.MOV.U32 R95, RZ, RZ, R205 ;  /* 0x000000ffff5f8224 */ /* 0x000fca00078e00cd */
[----:B------:R0:W3:Y:S01]  /*21800*/  @!P0 LDG.E.U8 R96, desc[UR60][R94.64] ;  /* 0x0000003c5e608981 */ /* 0x0000e2000c1e1100 */
[--C-:B------:R-:W-:Y:S02]  /*21810*/  PRMT R134, R128, 0x3340, R98.reuse ;  /* 0x0000334080867816 */ /* 0x100fe40000000062 */
[----:B------:R-:W-:Y:S01]  /*21820*/  PRMT R98, RZ, 0x7610, R98 ;  /* 0x00007610ff627816 */ /* 0x000fe20000000062 */
[----:B0-----:R-:W-:Y:S02]  /*21830*/  @!P0 IMAD.MOV.U32 R94, RZ, RZ, R4 ;  /* 0x000000ffff5e8224 */ /* 0x001fe400078e0004 */
[----:B------:R-:W-:-:S05]  /*21840*/  @!P0 IMAD.MOV.U32 R95, RZ, RZ, R209 ;  /* 0x000000ffff5f8224 */ /* 0x000fca00078e00d1 */
[----:B------:R0:W3:Y:S01]  /*21850*/  @!P0 LDG.E.U8 R97, desc[UR60][R94.64] ;  /* 0x0000003c5e618981 */ /* 0x0000e2000c1e1100 */
        /* <DEDUP_REMOVED lines=32> */
[----:B------:R-:W-:Y:S02]  /*21a60*/  LOP3.LUT R156, R156, 0xffff, RZ, 0xc0, !PT ;  /* 0x0000ffff9c9c7812 */ /* 0x000fe400078ec0ff */
[----:B------:R-:W-:Y:S02]  /*21a70*/  LOP3.LUT R236, R236, 0xffff, RZ, 0xc0, !PT ;  /* 0x0000ffffecec7812 */ /* 0x000fe400078ec0ff */
[----:B------:R-:W-:Y:S01]  /*21a80*/  LOP3.LUT R11, R11, 0xffff, RZ, 0xc0, !PT ;  /* 0x0000ffff0b0b7812 */ /* 0x000fe200078ec0ff */
[----:B0-----:R-:W-:Y:S02]  /*21a90*/  @!P0 IMAD.MOV.U32 R94, RZ, RZ, R235 ;  /* 0x000000ffff5e8224 */ /* 0x001fe400078e00eb */
[----:B------:R-:W-:Y:S01]  /*21aa0*/  @!P0 IMAD.MOV.U32 R95, RZ, RZ, R250 ;  /* 0x000000ffff5f8224 */ /* 0x000fe200078e00fa */
[----:B------:R-:W-:Y:S02]  /*21ab0*/  LOP3.LUT R14, R14, 0xffff, RZ, 0xc0, !PT ;  /* 0x0000ffff0e0e7812 */ /* 0x000fe400078ec0ff */
[----:B------:R-:W-:-:S02]  /*21ac0*/  LOP3.LUT R88, R88, 0xffff, RZ, 0xc0, !PT ;  /* 0x0000ffff58587812 */ /* 0x000fc400078ec0ff */
[----:B------:R-:W-:Y:S01]  /*21ad0*/  LOP3.LUT R15, R15, 0xffff, RZ, 0xc0, !PT ;  /* 0x0000ffff0f0f7812 */ /* 0x000fe200078ec0ff */
[----:B------:R0:W3:Y:S01]  /*21ae0*/  @!P0 LDG.E.U8 R106, desc[UR60][R94.64] ;  /* 0x0000003c5e6a8981 */ /* 0x0000e2000c1e1100 */
[----:B------:R-:W-:Y:S02]  /*21af0*/  LOP3.LUT R18, R228, 0xffff, RZ, 0xc0, !PT ;  /* 0x0000ffffe4127812 */ /* 0x000fe400078ec0ff */
[----:B------:R-:W-:Y:S02]  /*21b00*/  LOP3.LUT R16, R16, 0xffff, RZ, 0xc0, !PT ;  /* 0x0000ffff10107812 */ /* 0x000fe400078ec0ff */
[----:B------:R-:W-:Y:S02]  /*21b10*/  LOP3.LUT R160, R160, 0xffff, RZ, 0xc0, !PT ;  /* 0x0000ffffa0a07812 */ /* 0x000fe400078ec0ff */
[----:B--2---:R-:W-:Y:S02]  /*21b20*/  PRMT R118, R118, 0x5410, R89 ;  /* 0x0000541076767816 */ /* 0x004fe40000000059 */
[----:B------:R-:W-:-:S02]  /*21b30*/  LOP3.LUT R251, R251, 0xffff, RZ, 0xc0, !PT ;  /* 0x0000fffffbfb7812 */ /* 0x000fc400078ec0ff */
[----:B0-----:R-:W-:Y:S02]  /*21b40*/  LOP3.LUT R95, R238, 0xffff, RZ, 0xc0, !PT ;  /* 0x0000ffffee5f7812 */ /* 0x001fe400078ec0ff */
[----:B------:R-:W-:Y:S02]  /*21b50*/  PRMT R130, R11, 0x3340, R14 ;  /* 0x000033400b827816 */ /* 0x000fe4000000000e */
[----:B------:R-:W-:Y:S02]  /*21b60*/  PRMT R128, R88, 0x3340, R15 ;  /* 0x0000334058807816 */ /* 0x000fe4000000000f */
[----:B------:R-:W-:Y:S02]  /*21b70*/  LOP3.LUT R234, R234, 0xffff, RZ, 0xc0, !PT ;  /* 0x0000ffffeaea7812 */ /* 0x000fe400078ec0ff */
[----:B------:R-:W-:Y:S02]  /*21b80*/  PRMT R95, R95, 0x3340, R156 ;  /* 0x000033405f5f7816 */ /* 0x000fe4000000009c */
[----:B------:R-:W-:-:S02]  /*21b90*/  PRMT R18, R18, 0x3340, R236 ;  /* 0x0000334012127816 */ /* 0x000fc400000000ec */
[----:B------:R-:W-:Y:S02]  /*21ba0*/  PRMT R160, R16, 0x3340, R160 ;  /* 0x0000334010a07816 */ /* 0x000fe400000000a0 */
[----:B------:R-:W-:Y:S02]  /*21bb0*/  LOP3.LUT R14, R226, 0xffff, RZ, 0xc0, !PT ;  /* 0x0000ffffe20e7812 */ /* 0x000fe400078ec0ff */
[----:B------:R-:W-:Y:S02]  /*21bc0*/  LOP3.LUT R232, R232, 0xffff, RZ, 0xc0, !PT ;  /* 0x0000ffffe8e87812 */ /* 0x000fe400078ec0ff */
[----:B------:R-:W-:Y:S02]  /*21bd0*/  LOP3.LUT R88, R242, 0xffff, RZ, 0xc0, !PT ;  /* 0x0000fffff2587812 */ /* 0x000fe400078ec0ff */
[----:B------:R-:W-:Y:S02]  /*21be0*/  PRMT R251, R123, 0x3340, R251 ;  /* 0x000033407bfb7816 */ /* 0x000fe400000000fb */
[----:B------:R-:W-:-:S02]  /*21bf0*/  LOP3.LUT R16, R224, 0xffff, RZ, 0xc0, !PT ;  /* 0x0000ffffe0107812 */ /* 0x000fc400078ec0ff */
[----:B------:R-:W-:Y:S02]  /*21c00*/  LOP3.LUT R230, R230, 0xffff, RZ, 0xc0, !PT ;  /* 0x0000ffffe6e67812 */ /* 0x000fe400078ec0ff */
[----:B------:R-:W-:Y:S02]  /*21c10*/  LOP3.LUT R94, R240, 0xffff, RZ, 0xc0, !PT ;  /* 0x0000fffff05e7812 */ /* 0x000fe400078ec0ff */
[----:B------:R-:W-:Y:S02]  /*21c20*/  LOP3.LUT R220, R220, 0xffff, RZ, 0xc0, !PT ;  /* 0x0000ffffdcdc7812 */ /* 0x000fe400078ec0ff */
[----:B------:R-:W-:Y:S02]  /*21c30*/  LOP3.LUT R123, R222, 0xffff, RZ, 0xc0, !PT ;  /* 0x0000ffffde7b7812 */ /* 0x000fe400078ec0ff */
[----:B------:R-:W-:Y:S02]  /*21c40*/  LOP3.LUT R15, R212, 0xffff, RZ, 0xc0, !PT ;  /* 0x0000ffffd40f7812 */ /* 0x000fe400078ec0ff */
[----:B------:R-:W-:-:S02]  /*21c50*/  PRMT R14, R14, 0x3340, R234 ;  /* 0x000033400e0e7816 */ /* 0x000fc400000000ea */
[----:B------:R-:W-:Y:S02]  /*21c60*/  LOP3.LUT R17, R17, 0xffff, RZ, 0xc0, !PT ;  /* 0x0000ffff11117812 */ /* 0x000fe400078ec0ff */
[----:B------:R-:W-:Y:S02]  /*21c70*/  LOP3.LUT R161, R161, 0xffff, RZ, 0xc0, !PT ;  /* 0x0000ffffa1a17812 */ /* 0x000fe400078ec0ff */
[----:B------:R-:W-:Y:S02]  /*21c80*/  PRMT R16, R16, 0x3340, R232 ;  /* 0x0000334010107816 */ /* 0x000fe400000000e8 */
[----:B------:R-:W-:Y:S02]  /*21c90*/  PRMT R123, R123, 0x3340, R230 ;  /* 0x000033407b7b7816 */ /* 0x000fe400000000e6 */
[----:B------:R-:W-:Y:S02]  /*21ca0*/  LOP3.LUT R218, R218, 0xffff, RZ, 0xc0, !PT ;  /* 0x0000ffffdada7812 */ /* 0x000fe400078ec0ff */
[----:B------:R-:W-:-:S02]  /*21cb0*/  PRMT R15, R15, 0x3340, R220 ;  /* 0x000033400f0f7816 */ /* 0x000fc400000000dc */
[----:B------:R-:W-:Y:S02]  /*21cc0*/  LOP3.LUT R11, R210, 0xffff, RZ, 0xc0, !PT ;  /* 0x0000ffffd20b7812 */ /* 0x000fe400078ec0ff */
[----:B------:R-:W-:Y:S02]  /*21cd0*/  LOP3.LUT R216, R216, 0xffff, RZ, 0xc0, !PT ;  /* 0x0000ffffd8d87812 */ /* 0x000fe400078ec0ff */
[----:B------:R-:W-:Y:S02]  /*21ce0*/  PRMT R161, R17, 0x3340, R161 ;  /* 0x0000334011a17816 */ /* 0x000fe400000000a1 */
[----:B------:R-:W-:Y:S02]  /*21cf0*/  LOP3.LUT R12, R208, 0xffff, RZ, 0xc0, !PT ;  /* 0x0000ffffd00c7812 */ /* 0x000fe400078ec0ff */
[----:B------:R-:W-:Y:S02]  /*21d00*/  LOP3.LUT R214, R214, 0xffff, RZ, 0xc0, !PT ;  /* 0x0000ffffd6d67812 */ /* 0x000fe400078ec0ff */
[----:B------:R-:W-:-:S02]  /*21d10*/  LOP3.LUT R204, R204, 0xffff, RZ, 0xc0, !PT ;  /* 0x0000ffffcccc7812 */ /* 0x000fc400078ec0ff */
        /* <DEDUP_REMOVED lines=17> */
[----:B------:R-:W-:-:S02]  /*21e30*/  PRMT R190, R190, 0x3340, R198 ;  /* 0x00003340bebe7816 */ /* 0x000fc400000000c6 */
[----:B------:R-:W-:Y:S02]  /*21e40*/  PRMT R180, R180, 0x3340, R188 ;  /* 0x00003340b4b47816 */ /* 0x000fe400000000bc */
[----:B------:R-:W-:Y:S02]  /*21e50*/  PRMT R94, R94, 0x3340, R21 ;  /* 0x000033405e5e7816 */ /* 0x000fe40000000015 */
[----:B------:R-:W-:Y:S02]  /*21e60*/  LOP3.LUT R23, R23, 0xffff, RZ, 0xc0, !PT ;  /* 0x0000ffff17177812 */ /* 0x000fe400078ec0ff */
[----:B-----5:R-:W-:Y:S02]  /*21e70*/  LOP3.LUT R89, R158, 0xffff, RZ, 0xc0, !PT ;  /* 0x0000ffff9e597812 */ /* 0x020fe400078ec0ff */
[----:B------:R-:W2:Y:S04]  /*21e80*/  LDL.LU R158, [R1+0x1590] ;  /* 0x00159000019e7983 */ /* 0x000ea80000300800 */
[----:B------:R-:W2:Y:S04]  /*21e90*/  LDL.LU R156, [R1+0x15a0] ;  /* 0x0015a000019c7983 */ /* 0x000ea80000300800 */
[----:B------:R-:W5:Y:S04]  /*21ea0*/  LDL.LU R236, [R1+0x4f0] ;  /* 0x0004f00001ec7983 */ /* 0x000f680000300800 */
[----:B------:R-:W5:Y:S04]  /*21eb0*/  LDL.LU R242, [R1+0x158c] ;  /* 0x00158c0001f27983 */ /* 0x000f680000300800 */
[----:B------:R-:W3:Y:S04]  /*21ec0*/  LDL.LU R240, [R1+0x4dc] ;  /* 0x0004dc0001f07983 */ /* 0x000ee80000300800 */
[----:B------:R-:W3:Y:S04]  /*21ed0*/  LDL.LU R238, [R1+0x4fc] ;  /* 0x0004fc0001ee7983 */ /* 0x000ee80000300800 */
[----:B------:R-:W5:Y:S04]  /*21ee0*/  LDL.LU R228, [R1+0x4d8] ;  /* 0x0004d80001e47983 */ /* 0x000f680000300800 */
[----:B------:R-:W5:Y:S04]  /*21ef0*/  LDL.LU R234, [R1+0x4f8] ;  /* 0x0004f80001ea7983 */ /* 0x000f680000300800 */
[----:B------:R-:W3:Y:S04]  /*21f00*/  LDL.LU R232, [R1+0x4d4] ;  /* 0x0004d40001e87983 */ /* 0x000ee80000300800 */
        /* <DEDUP_REMOVED lines=15> */
[----:B------:R-:W3:Y:S01]  /*22000*/  LDL.LU R198, [R1+0x450] ;  /* 0x0004500001c67983 */ /* 0x000ee20000300800 */
[----:B------:R-:W-:-:S03]  /*22010*/  PRMT R21, R184, 0x5410, R186 ;  /* 0x00005410b8157816 */ /* 0x000fc600000000ba */
[----:B------:R-:W3:Y:S01]  /*22020*/  LDL.LU R188, [R1+0x474] ;  /* 0x0004740001bc7983 */ /* 0x000ee20000300800 */
[----:B------:R-:W-:-:S03]  /*22030*/  PRMT R119, R124, 0x5410, R119 ;  /* 0x000054107c777816 */ /* 0x000fc60000000077 */
[----:B------:R-:W3:Y:S04]  /*22040*/  LDL.LU R186, [R1+0x41c] ;  /* 0x00041c0001ba7983 */ /* 0x000ee80000300800 */
[----:B------:R-:W3:Y:S01]  /*22050*/  LDL.LU R124, [R1+0x43c] ;  /* 0x00043c00017c7983 */ /* 0x000ee20000300800 */
[----:B------:R-:W-:-:S03]  /*22060*/  PRMT R111, R111, 0x5410, R125 ;  /* 0x000054106f6f7816 */ /* 0x000fc6000000007d */
[----:B------:R-:W3:Y:S01]  /*22070*/  LDL.LU R184, [R1+0x3dc] ;  /* 0x0003dc0001b87983 */ /* 0x000ee20000300800 */
[----:B------:R-:W-:Y:S02]  /*22080*/  PRMT R88, R88, 0x3340, R23 ;  /* 0x0000334058587816 */ /* 0x000fe40000000017 */
[----:B------:R-:W-:Y:S01]  /*22090*/  PRMT R109, R109, 0x5410, R174 ;  /* 0x000054106d6d7816 */ /* 0x000fe200000000ae */
[----:B------:R-:W3:Y:S01]  /*220a0*/  LDL.LU R125, [R1+0x3fc] ;  /* 0x0003fc00017d7983 */ /* 0x000ee20000300800 */
[----:B------:R-:W-:-:S03]  /*220b0*/  PRMT R23, R107, 0x5410, R126 ;  /* 0x000054106b177816 */ /* 0x000fc6000000007e */
[----:B------:R-:W3:Y:S01]  /*220c0*/  LDL.LU R174, [R1+0x39c] ;  /* 0x00039c0001ae7983 */ /* 0x000ee20000300800 */
[----:B------:R-:W-:-:S03]  /*220d0*/  PRMT R113, R113, 0x5410, R182 ;  /* 0x0000541071717816 */ /* 0x000fc600000000b6 */
[----:B------:R-:W3:Y:S01]  /*220e0*/  LDL.LU R126, [R1+0x3bc] ;  /* 0x0003bc00017e7983 */ /* 0x000ee20000300800 */
[----:B------:R-:W-:Y:S02]  /*220f0*/  LOP3.LUT R90, R90, 0xffff, RZ, 0xc0, !PT ;  /* 0x0000ffff5a5a7812 */ /* 0x000fe400078ec0ff */
[----:B------:R-:W-:Y:S01]  /*22100*/  PRMT R115, R115, 0x5410, R127 ;  /* 0x0000541073737816 */ /* 0x000fe2000000007f */
[----:B------:R-:W3:Y:S01]  /*22110*/  LDL.LU R182, [R1+0x35c] ;  /* 0x00035c0001b67983 */ /* 0x000ee20000300800 */
[----:B------:R-:W-:Y:S02]  /*22120*/  PRMT R117, R117, 0x5410, R172 ;  /* 0x0000541075757816 */ /* 0x000fe400000000ac */
[----:B------:R-:W-:Y:S01]  /*22130*/  PRMT R22, R22, 0x5410, R170 ;  /* 0x0000541016167816 */ /* 0x000fe200000000aa */
[----:B----4-:R-:W-:Y:S01]  /*22140*/  IMAD.IADD R107, R0, 0x1, R122 ;  /* 0x00000001006b7824 */ /* 0x010fe200078e027a */
[----:B------:R-:W4:Y:S04]  /*22150*/  LDL.LU R127, [R1+0x37c] ;  /* 0x00037c00017f7983 */ /* 0x000f280000300800 */
[----:B------:R-:W4:Y:S01]  /*22160*/  LDL.LU R172, [R1+0x420] ;  /* 0x0004200001ac7983 */ /* 0x000f220000300800 */
[----:B------:R-:W-:-:S03]  /*22170*/  PRMT R110, R110, 0x5410, R168 ;  /* 0x000054106e6e7816 */ /* 0x000fc600000000a8 */
[----:B------:R-:W4:Y:S01]  /*22180*/  LDL.LU R170, [R1+0x440] ;  /* 0x0004400001aa7983 */ /* 0x000f220000300800 */
[----:B------:R-:W-:-:S03]  /*22190*/  PRMT R114, R114, 0x5410, R167 ;  /* 0x0000541072727816 */ /* 0x000fc600000000a7 */
[----:B------:R-:W4:Y:S04]  /*221a0*/  LDL.LU R168, [R1+0x418] ;  /* 0x0004180001a87983 */ /* 0x000f280000300800 */
[----:B------:R-:W4:Y:S01]  /*221b0*/  LDL.LU R167, [R1+0x438] ;  /* 0x0004380001a77983 */ /* 0x000f220000300800 */
[----:B------:R-:W-:-:S03]  /*221c0*/  PRMT R89, R89, 0x3340, R90 ;  /* 0x0000334059597816 */ /* 0x000fc6000000005a */
[----:B------:R0:W-:Y:S04]  /*221d0*/  STS.128 [R107], R20 ;  /* 0x000000146b007388 */ /* 0x0001e80000000c00 */
[----:B------:R-:W4:Y:S04]  /*221e0*/  LDL.LU R90, [R1+0x15a4] ;  /* 0x0015a400015a7983 */ /* 0x000f280000300800 */
[----:B------:R1:W-:Y:S04]  /*221f0*/  STS.128 [R107+0x4000], R108 ;  /* 0x0040006c6b007388 */ /* 0x0003e80000000c00 */
[----:B0-----:R-:W4:Y:S04]  /*22200*/  LDL.LU R20, [R1+0x15ac] ;  /* 0x0015ac0001147983 */ /* 0x001f280000300800 */
[----:B------:R-:W4:Y:S04]  /*22210*/  LDL.LU R21, [R1+0x1598] ;  /* 0x0015980001157983 */ /* 0x000f280000300800 */
[----:B------:R-:W4:Y:S04]  /*22220*/  LDL.LU R22, [R1+0x15a8] ;  /* 0x0015a80001167983 */ /* 0x000f280000300800 */
[----:B------:R-:W4:Y:S04]  /*22230*/  LDL.LU R23, [R1+0x1594] ;  /* 0x0015940001177983 */ /* 0x000f280000300800 */
[----:B-1----:R-:W4:Y:S04]  /*22240*/  LDL.LU R111, [R1+0x159c] ;  /* 0x00159c00016f7983 */ /* 0x002f280000300800 */
[----:B------:R-:W-:Y:S04]  /*22250*/  STS.128 [R107+0x8000], R112 ;  /* 0x008000706b007388 */ /* 0x000fe80000000c00 */
[----:B------:R2:W-:Y:S02]  /*22260*/  STS.128 [R107+0xc000], R116 ;  /* 0x00c000746b007388 */ /* 0x0005e40000000c00 */
[----:B--2---:R-:W-:-:S02]  /*22270*/  PRMT R116, R156, 0x5410, R158 ;  /* 0x000054109c747816 */ /* 0x004fc4000000009e */
[----:B-----5:R-:W-:Y:S02]  /*22280*/  PRMT R113, R234, 0x5410, R228 ;  /* 0x00005410ea717816 */ /* 0x020fe400000000e4 */
[----:B---3--:R-:W-:Y:S02]  /*22290*/  PRMT R117, R230, 0x5410, R232 ;  /* 0x00005410e6757816 */ /* 0x008fe400000000e8 */
[----:B------:R-:W-:Y:S02]  /*222a0*/  PRMT R109, R238, 0x5410, R240 ;  /* 0x00005410ee6d7816 */ /* 0x000fe400000000f0 */
[----:B------:R-:W-:Y:S02]  /*222b0*/  PRMT R114, R218, 0x5410, R212 ;  /* 0x00005410da727816 */ /* 0x000fe400000000d4 */
[----:B------:R-:W-:Y:S02]  /*222c0*/  PRMT R118, R214, 0x5410, R216 ;  /* 0x00005410d6767816 */ /* 0x000fe400000000d8 */
[----:B------:R-:W-:-:S02]  /*222d0*/  PRMT R110, R222, 0x5410, R224 ;  /* 0x00005410de6e7816 */ /* 0x000fc400000000e0 */
[----:B------:R-:W-:Y:S02]  /*222e0*/  PRMT R115, R200, 0x5410, R202 ;  /* 0x00005410c8737816 */ /* 0x000fe400000000ca */
[----:B------:R-:W-:Y:S02]  /*222f0*/  PRMT R119, R188, 0x5410, R198 ;  /* 0x00005410bc777816 */ /* 0x000fe400000000c6 */
[----:B----4-:R-:W-:Y:S02]  /*22300*/  PRMT R112, R90, 0x5410, R23 ;  /* 0x000054105a707816 */ /* 0x010fe40000000017 */
[----:B------:R-:W-:Y:S02]  /*22310*/  LOP3.LUT R90, R122, 0x10, RZ, 0x3c, !PT ;  /* 0x000000107a5a7812 */ /* 0x000fe400078e3cff */
[----:B------:R-:W-:Y:S02]  /*22320*/  PRMT R108, R22, 0x5410, R21 ;  /* 0x00005410166c7816 */ /* 0x000fe40000000015 */
[----:B------:R-:W-:Y:S01]  /*22330*/  PRMT R20, R20, 0x5410, R111 ;  /* 0x0000541014147816 */ /* 0x000fe2000000006f */
[----:B------:R-:W-:Y:S01]  /*22340*/  IMAD.IADD R90, R0, 0x1, R90 ;  /* 0x00000001005a7824 */ /* 0x000fe200078e025a */
[----:B------:R-:W-:-:S02]  /*22350*/  PRMT R21, R242, 0x5410, R236 ;  /* 0x00005410f2157816 */ /* 0x000fc400000000ec */
[----:B------:R-:W-:Y:S02]  /*22360*/  PRMT R22, R226, 0x5410, R220 ;  /* 0x00005410e2167816 */ /* 0x000fe400000000dc */
[----:B------:R-:W-:Y:S02]  /*22370*/  PRMT R23, R210, 0x5410, R204 ;  /* 0x00005410d2177816 */ /* 0x000fe400000000cc */
[----:B------:R-:W-:Y:S01]  /*22380*/  PRMT R111, R206, 0x5410, R208 ;  /* 0x00005410ce6f7816 */ /* 0x000fe200000000d0 */
[----:B------:R0:W-:Y:S04]  /*22390*/  STS.128 [R90+0xc000], R116 ;  /* 0x00c000745a007388 */ /* 0x0001e80000000c00 */
[----:B------:R1:W-:Y:S04]  /*223a0*/  STS.128 [R90+0x8000], R112 ;  /* 0x008000705a007388 */ /* 0x0003e80000000c00 */
[----:B------:R2:W-:Y:S04]  /*223b0*/  STS.128 [R90], R20 ;  /* 0x000000145a007388 */ /* 0x0005e80000000c00 */
[----:B------:R3:W-:Y:S04]  /*223c0*/  STS.128 [R90+0x4000], R108 ;  /* 0x0040006c5a007388 */ /* 0x0007e80000000c00 */
[----:B0-----:R-:W4:Y:S04]  /*223d0*/  LDL.LU R117, [R1+0x410] ;  /* 0x0004100001757983 */ /* 0x001f280000300800 */
[----:B-1----:R-:W4:Y:S04]  /*223e0*/  LDL.LU R112, [R1+0x430] ;  /* 0x0004300001707983 */ /* 0x002f280000300800 */
[----:B------:R-:W5:Y:S04]  /*223f0*/  LDL.LU R118, [R1+0x3e0] ;  /* 0x0003e00001767983 */ /* 0x000f680000300800 */
[----:B--2---:R-:W5:Y:S04]  /*22400*/  LDL.LU R21, [R1+0x400] ;  /* 0x0004000001157983 */ /* 0x004f680000300800 */
[----:B------:R-:W2:Y:S04]  /*22410*/  LDL.LU R119, [R1+0x3d8] ;  /* 0x0003d80001777983 */ /* 0x000ea80000300800 */
[----:B---3--:R-:W2:Y:S04]  /*22420*/  LDL.LU R109, [R1+0x3f8] ;  /* 0x0003f800016d7983 */ /* 0x008ea80000300800 */
[----:B------:R-:W3:Y:S04]  /*22430*/  LDL.LU R90, [R1+0x3d0] ;  /* 0x0003d000015a7983 */ /* 0x000ee80000300800 */
[----:B------:R-:W3:Y:S04]  /*22440*/  LDL.LU R113, [R1+0x3f0] ;  /* 0x0003f00001717983 */ /* 0x000ee80000300800 */
[----:B------:R-:W5:Y:S04]  /*22450*/  LDL.LU R114, [R1+0x3a0] ;  /* 0x0003a00001727983 */ /* 0x000f680000300800 */
[----:B------:R-:W5:Y:S04]  /*22460*/  LDL.LU R22, [R1+0x3c0] ;  /* 0x0003c00001167983 */ /* 0x000f680000300800 */
[----:B------:R-:W2:Y:S04]  /*22470*/  LDL.LU R115, [R1+0x398] ;  /* 0x0003980001737983 */ /* 0x000ea80000300800 */
        /* <DEDUP_REMOVED lines=27> */
[----:B------:R-:W2:Y:S01]  /*22630*/  LDL.LU R198, [R1+0x10c] ;  /* 0x00010c0001c67983 */ /* 0x000ea20000300800 */
[----:B------:R-:W-:-:S03]  /*22640*/  PRMT R124, R124, 0x5410, R186 ;  /* 0x000054107c7c7816 */ /* 0x000fc600000000ba */
        /* <DEDUP_REMOVED lines=8> */
[----:B------:R-:W2:Y:S04]  /*226d0*/  LDL.LU R182, [R1+0x100] ;  /* 0x0001000001b67983 */ /* 0x000ea80000300800 */
[----:B------:R-:W2:Y:S01]  /*226e0*/  LDL.LU R172, [R1+0xcc] ;  /* 0x0000cc0001ac7983 */ /* 0x000ea20000300800 */
[----:B------:R-:W-:-:S03]  /*226f0*/  PRMT R108, R167, 0x5410, R168 ;  /* 0x00005410a76c7816 */ /* 0x000fc600000000a8 */
[----:B------:R-:W2:Y:S04]  /*22700*/  LDL.LU R170, [R1+0xdc] ;  /* 0x0000dc0001aa7983 */ /* 0x000ea80000300800 */
[----:B------:R-:W2:Y:S04]  /*22710*/  LDL.LU R168, [R1+0xc8] ;  /* 0x0000c80001a87983 */ /* 0x000ea80000300800 */
[----:B------:R-:W2:Y:S01]  /*22720*/  LDL.LU R167, [R1+0xd8] ;  /* 0x0000d80001a77983 */ /* 0x000ea20000300800 */
[----:B------:R-:W-:-:S05]  /*22730*/  LOP3.LUT R107, R122, 0x20, RZ, 0x3c, !PT ;  /* 0x000000207a6b7812 */ /* 0x000fca00078e3cff */
[----:B------:R-:W-:-:S05]  /*22740*/  IMAD.IADD R107, R0, 0x1, R107 ;  /* 0x00000001006b7824 */ /* 0x000fca00078e026b */
[----:B------:R0:W-:Y:S01]  /*22750*/  STS.128 [R107], R124 ;  /* 0x0000007c6b007388 */ /* 0x0001e20000000c00 */
[----:B----4-:R-:W-:Y:S02]  /*22760*/  PRMT R112, R112, 0x5410, R117 ;  /* 0x0000541070707816 */ /* 0x010fe40000000075 */
[----:B---3--:R-:W-:Y:S02]  /*22770*/  PRMT R113, R113, 0x5410, R90 ;  /* 0x0000541071717816 */ /* 0x008fe4000000005a */
[----:B------:R-:W-:Y:S02]  /*22780*/  LOP3.LUT R90, R122, 0x30, RZ, 0x3c, !PT ;  /* 0x000000307a5a7812 */ /* 0x000fe400078e3cff */
[----:B-----5:R-:W-:Y:S02]  /*22790*/  PRMT R22, R22, 0x5410, R114 ;  /* 0x0000541016167816 */ /* 0x020fe40000000072 */
[----:B------:R-:W-:Y:S02]  /*227a0*/  PRMT R21, R21, 0x5410, R118 ;  /* 0x0000541015157816 */ /* 0x000fe40000000076 */
[----:B--2---:R-:W-:-:S02]  /*227b0*/  PRMT R110, R110, 0x5410, R115 ;  /* 0x000054106e6e7816 */ /* 0x004fc40000000073 */
[----:B------:R-:W-:Y:S02]  /*227c0*/  PRMT R109, R109, 0x5410, R119 ;  /* 0x000054106d6d7816 */ /* 0x000fe40000000077 */
[----:B------:R-:W-:Y:S01]  /*227d0*/  PRMT R114, R23, 0x5410, R111 ;  /* 0x0000541017727816 */ /* 0x000fe2000000006f */
[----:B------:R-:W-:Y:S01]  /*227e0*/  IMAD.IADD R90, R0, 0x1, R90 ;  /* 0x00000001005a7824 */ /* 0x000fe200078e025a */
[----:B------:R-:W-:Y:S02]  /*227f0*/  PRMT R23, R156, 0x5410, R158 ;  /* 0x000054109c177816 */ /* 0x000fe4000000009e */
[----:B------:R-:W-:Y:S02]  /*22800*/  PRMT R111, R242, 0x5410, R236 ;  /* 0x00005410f26f7816 */ /* 0x000fe400000000ec */
[----:B------:R-:W-:Y:S02]  /*22810*/  PRMT R115, R238, 0x5410, R240 ;  /* 0x00005410ee737816 */ /* 0x000fe400000000f0 */
[----:B------:R-:W-:-:S02]  /*22820*/  PRMT R116, R234, 0x5410, R228 ;  /* 0x00005410ea747816 */ /* 0x000fc400000000e4 */
[----:B0-----:R-:W-:Y:S02]  /*22830*/  PRMT R124, R230, 0x5410, R232 ;  /* 0x00005410e67c7816 */ /* 0x001fe400000000e8 */
[----:B------:R-:W-:Y:S02]  /*22840*/  PRMT R117, R226, 0x5410, R220 ;  /* 0x00005410e2757816 */ /* 0x000fe400000000dc */
[----:B------:R-:W-:Y:S02]  /*22850*/  PRMT R125, R222, 0x5410, R224 ;  /* 0x00005410de7d7816 */ /* 0x000fe400000000e0 */
[----:B------:R-:W-:Y:S02]  /*22860*/  PRMT R118, R218, 0x5410, R212 ;  /* 0x00005410da767816 */ /* 0x000fe400000000d4 */
[----:B------:R-:W-:Y:S02]  /*22870*/  PRMT R126, R214, 0x5410, R216 ;  /* 0x00005410d67e7816 */ /* 0x000fe400000000d8 */
[----:B------:R-:W-:-:S02]  /*22880*/  PRMT R119, R210, 0x5410, R204 ;  /* 0x00005410d2777816 */ /* 0x000fc400000000cc */
[----:B------:R-:W-:Y:S01]  /*22890*/  PRMT R127, R206, 0x5410, R208 ;  /* 0x00005410ce7f7816 */ /* 0x000fe200000000d0 */
[----:B------:R-:W-:Y:S04]  /*228a0*/  STS.128 [R107+0x4000], R20 ;  /* 0x004000146b007388 */ /* 0x000fe80000000c00 */
[----:B------:R-:W-:Y:S04]  /*228b0*/  STS.128 [R107+0x8000], R108 ;  /* 0x0080006c6b007388 */ /* 0x000fe80000000c00 */
[----:B------:R-:W-:Y:S04]  /*228c0*/  STS.128 [R107+0xc000], R112 ;  /* 0x00c000706b007388 */ /* 0x000fe80000000c00 */
[----:B------:R0:W-:Y:S04]  /*228d0*/  STS.128 [R90+0x4000], R124 ;  /* 0x0040007c5a007388 */ /* 0x0001e80000000c00 */
[----:B------:R1:W-:Y:S04]  /*228e0*/  STS.128 [R90], R116 ;  /* 0x000000745a007388 */ /* 0x0003e80000000c00 */
[----:B0-----:R-:W2:Y:S04]  /*228f0*/  LDL.LU R127, [R1+0xac] ;  /* 0x0000ac00017f7983 */ /* 0x001ea80000300800 */
[----:B------:R-:W2:Y:S04]  /*22900*/  LDL.LU R23, [R1+0xbc] ;  /* 0x0000bc0001177983 */ /* 0x000ea80000300800 */
[----:B-1----:R-:W3:Y:S04]  /*22910*/  LDL.LU R116, [R1+0xa8] ;  /* 0x0000a80001747983 */ /* 0x002ee80000300800 */
[----:B------:R-:W3:Y:S04]  /*22920*/  LDL.LU R111, [R1+0xb8] ;  /* 0x0000b800016f7983 */ /* 0x000ee80000300800 */
[----:B------:R-:W4:Y:S04]  /*22930*/  LDL.LU R117, [R1+0x94] ;  /* 0x0000940001757983 */ /* 0x000f280000300800 */
[----:B------:R-:W4:Y:S04]  /*22940*/  LDL.LU R112, [R1+0xa4] ;  /* 0x0000a40001707983 */ /* 0x000f280000300800 */
[----:B------:R-:W5:Y:S04]  /*22950*/  LDL.LU R118, [R1+0x8c] ;  /* 0x00008c0001767983 */ /* 0x000f680000300800 */
[----:B------:R-:W5:Y:S04]  /*22960*/  LDL.LU R119, [R1+0x9c] ;  /* 0x00009c0001777983 */ /* 0x000f680000300800 */
[----:B------:R-:W4:Y:S04]  /*22970*/  LDL.LU R113, [R1+0x88] ;  /* 0x0000880001717983 */ /* 0x000f280000300800 */
        /* <DEDUP_REMOVED lines=24> */
[----:B------:R-:W-:-:S03]  /*22b00*/  PRMT R20, R200, 0x5410, R202 ;  /* 0x00005410c8147816 */ /* 0x000fc600000000ca */
        /* <DEDUP_REMOVED lines=16> */
[----:B------:R-:W5:Y:S04]  /*22c10*/  LDL.LU R168, [R1+0x4] ;  /* 0x0000040001a87983 */ /* 0x000f680000300800 */
[----:B------:R-:W5:Y:S01]  /*22c20*/  LDL.LU R167, [R1] ;  /* 0x0000000001a77983 */ /* 0x000f620000300800 */
[----:B------:R-:W-:Y:S02]  /*22c30*/  PRMT R120, R131, 0x5410, R120 ;  /* 0x0000541083787816 */ /* 0x000fe40000000078 */
[----:B------:R-:W-:-:S02]  /*22c40*/  PRMT R121, R163, 0x5410, R121 ;  /* 0x00005410a3797816 */ /* 0x000fc40000000079 */
[----:B------:R-:W-:Y:S02]  /*22c50*/  PRMT R123, R123, 0x5410, R95 ;  /* 0x000054107b7b7816 */ /* 0x000fe4000000005f */
[----:B------:R-:W-:-:S04]  /*22c60*/  SHF.R.U32.HI R95, RZ, 0x4, R0 ;  /* 0x00000004ff5f7819 */ /* 0x000fc80000011600 */
[----:B------:R-:W-:-:S04]  /*22c70*/  SGXT.U32 R95, R95, 0xe ;  /* 0x0000000e5f5f781a */ /* 0x000fc80000000000 */
[----:B------:R-:W-:Y:S01]  /*22c80*/  R2UR UR16, R95 ;  /* 0x000000005f1072ca */ /* 0x000fe200000e0000 */
[----:B------:R-:W-:Y:S01]  /*22c90*/  UMOV UR17, 0x40000040 ;  /* 0x4000004000117882 */ /* 0x000fe20000000000 */
[----:B--2---:R-:W-:Y:S02]  /*22ca0*/  PRMT R23, R23, 0x5410, R127 ;  /* 0x0000541017177816 */ /* 0x004fe4000000007f */
[----:B---3--:R-:W-:Y:S02]  /*22cb0*/  PRMT R111, R111, 0x5410, R116 ;  /* 0x000054106f6f7816 */ /* 0x008fe40000000074 */
[----:B----4-:R-:W-:Y:S02]  /*22cc0*/  PRMT R124, R114, 0x5410, R113 ;  /* 0x00005410727c7816 */ /* 0x010fe40000000071 */
[----:B-----5:R-:W-:Y:S02]  /*22cd0*/  PRMT R113, R107, 0x5410, R115 ;  /* 0x000054106b717816 */ /* 0x020fe40000000073 */
[----:B------:R-:W-:-:S02]  /*22ce0*/  LOP3.LUT R107, R122, 0x40, RZ, 0x3c, !PT ;  /* 0x000000407a6b7812 */ /* 0x000fc400078e3cff */
[----:B------:R-:W-:Y:S02]  /*22cf0*/  PRMT R112, R112, 0x5410, R117 ;  /* 0x0000541070707816 */ /* 0x000fe40000000075 */
[----:B------:R-:W-:Y:S01]  /*22d00*/  PRMT R114, R238, 0x5410, R240 ;  /* 0x00005410ee727816 */ /* 0x000fe200000000f0 */
[----:B------:R-:W-:Y:S01]  /*22d10*/  IMAD.IADD R107, R0, 0x1, R107 ;  /* 0x00000001006b7824 */ /* 0x000fe200078e026b */
[----:B------:R0:W-:Y:S01]  /*22d20*/  STS.128 [R90+0x8000], R20 ;  /* 0x008000145a007388 */ /* 0x0001e20000000c00 */
[----:B------:R-:W-:-:S03]  /*22d30*/  PRMT R115, R226, 0x5410, R220 ;  /* 0x00005410e2737816 */ /* 0x000fc600000000dc */
[----:B------:R1:W-:Y:S04]  /*22d40*/  STS.128 [R90+0xc000], R108 ;  /* 0x00c0006c5a007388 */ /* 0x0003e80000000c00 */
[----:B------:R2:W-:Y:S01]  /*22d50*/  STS.128 [R107], R112 ;  /* 0x000000706b007388 */ /* 0x0005e20000000c00 */
[----:B------:R-:W-:Y:S02]  /*22d60*/  PRMT R116, R119, 0x5410, R118 ;  /* 0x0000541077747816 */ /* 0x000fe40000000076 */
[----:B------:R-:W-:Y:S02]  /*22d70*/  PRMT R117, R156, 0x5410, R158 ;  /* 0x000054109c757816 */ /* 0x000fe4000000009e */
[----:B------:R-:W-:Y:S02]  /*22d80*/  PRMT R125, R242, 0x5410, R236 ;  /* 0x00005410f27d7816 */ /* 0x000fe400000000ec */
[----:B------:R-:W-:-:S02]  /*22d90*/  PRMT R118, R234, 0x5410, R228 ;  /* 0x00005410ea767816 */ /* 0x000fc400000000e4 */
[----:B------:R-:W-:Y:S02]  /*22da0*/  PRMT R126, R230, 0x5410, R232 ;  /* 0x00005410e67e7816 */ /* 0x000fe400000000e8 */
[----:B------:R-:W-:Y:S02]  /*22db0*/  PRMT R119, R222, 0x5410, R224 ;  /* 0x00005410de777816 */ /* 0x000fe400000000e0 */
[----:B------:R-:W-:Y:S02]  /*22dc0*/  PRMT R127, R218, 0x5410, R212 ;  /* 0x00005410da7f7816 */ /* 0x000fe400000000d4 */
[----:B0-----:R-:W-:Y:S02]  /*22dd0*/  PRMT R20, R214, 0x5410, R216 ;  /* 0x00005410d6147816 */ /* 0x001fe400000000d8 */
[----:B-1----:R-:W-:Y:S02]  /*22de0*/  LOP3.LUT R90, R122, 0x50, RZ, 0x3c, !PT ;  /* 0x000000507a5a7812 */ /* 0x002fe400078e3cff */
[----:B--2---:R-:W-:-:S02]  /*22df0*/  PRMT R113, R167, 0x5410, R245 ;  /* 0x00005410a7717816 */ /* 0x004fc400000000f5 */
[----:B------:R-:W0:Y:S01]  /*22e00*/  S2R R167, SR_TID.X ;  /* 0x0000000000a77919 */ /* 0x000e220000002100 */
[----:B------:R1:W-:Y:S04]  /*22e10*/  STS.128 [R107+0x4000], R116 ;  /* 0x004000746b007388 */ /* 0x0003e80000000c00 */
[----:B------:R2:W-:Y:S01]  /*22e20*/  STS.128 [R107+0x8000], R124 ;  /* 0x0080007c6b007388 */ /* 0x0005e20000000c00 */
[----:B------:R-:W-:Y:S02]  /*22e30*/  PRMT R21, R210, 0x5410, R204 ;  /* 0x00005410d2157816 */ /* 0x000fe400000000cc */
[----:B------:R-:W-:Y:S02]  /*22e40*/  PRMT R22, R206, 0x5410, R208 ;  /* 0x00005410ce167816 */ /* 0x000fe400000000d0 */
[----:B------:R-:W-:-:S02]  /*22e50*/  PRMT R23, R200, 0x5410, R202 ;  /* 0x00005410c8177816 */ /* 0x000fc400000000ca */
[----:B------:R-:W-:Y:S02]  /*22e60*/  PRMT R108, R188, 0x5410, R198 ;  /* 0x00005410bc6c7816 */ /* 0x000fe400000000c6 */
[----:B------:R-:W-:Y:S02]  /*22e70*/  PRMT R112, R184, 0x5410, R186 ;  /* 0x00005410b8707816 */ /* 0x000fe400000000ba */
[----:B------:R-:W-:Y:S02]  /*22e80*/  PRMT R109, R168, 0x5410, R246 ;  /* 0x00005410a86d7816 */ /* 0x000fe400000000f6 */
[----:B------:R-:W-:Y:S02]  /*22e90*/  PRMT R110, R233, 0x5410, R217 ;  /* 0x00005410e96e7816 */ /* 0x000fe400000000d9 */
[----:B------:R-:W-:Y:S02]  /*22ea0*/  PRMT R114, R231, 0x5410, R215 ;  /* 0x00005410e7727816 */ /* 0x000fe400000000d7 */
[----:B------:R-:W-:Y:S01]  /*22eb0*/  PRMT R111, R201, 0x5410, R185 ;  /* 0x00005410c96f7816 */ /* 0x000fe200000000b9 */
[----:B------:R-:W-:Y:S01]  /*22ec0*/  IMAD.IADD R90, R0, 0x1, R90 ;  /* 0x00000001005a7824 */ /* 0x000fe200078e025a */
[----:B------:R-:W-:-:S02]  /*22ed0*/  PRMT R115, R199, 0x5410, R183 ;  /* 0x00005410c7737816 */ /* 0x000fc400000000b7 */
[----:B-1----:R-:W-:Y:S02]  /*22ee0*/  PRMT R116, R182, 0x5410, R174 ;  /* 0x00005410b6747816 */ /* 0x002fe400000000ae */
[----:B--2---:R-:W-:Y:S02]  /*22ef0*/  PRMT R124, R170, 0x5410, R172 ;  /* 0x00005410aa7c7816 */ /* 0x004fe400000000ac */
[----:B------:R-:W-:Y:S02]  /*22f00*/  PRMT R117, R252, 0x5410, R244 ;  /* 0x00005410fc757816 */ /* 0x000fe400000000f4 */
[----:B------:R-:W-:Y:S02]  /*22f10*/  PRMT R125, R251, 0x5410, R243 ;  /* 0x00005410fb7d7816 */ /* 0x000fe400000000f3 */
[----:B------:R-:W-:Y:S02]  /*22f20*/  PRMT R118, R229, 0x5410, R213 ;  /* 0x00005410e5767816 */ /* 0x000fe400000000d5 */
[----:B------:R-:W-:-:S02]  /*22f30*/  PRMT R126, R227, 0x5410, R211 ;  /* 0x00005410e37e7816 */ /* 0x000fc400000000d3 */
[----:B------:R-:W-:Y:S02]  /*22f40*/  PRMT R119, R197, 0x5410, R181 ;  /* 0x00005410c5777816 */ /* 0x000fe400000000b5 */
[----:B------:R-:W-:Y:S01]  /*22f50*/  PRMT R127, R195, 0x5410, R187 ;  /* 0x00005410c37f7816 */ /* 0x000fe200000000bb */
[----:B------:R-:W-:Y:S04]  /*22f60*/  STS.128 [R107+0xc000], R20 ;  /* 0x00c000146b007388 */ /* 0x000fe80000000c00 */
[----:B------:R-:W-:Y:S04]  /*22f70*/  STS.128 [R90], R108 ;  /* 0x0000006c5a007388 */ /* 0x000fe80000000c00 */
[----:B------:R-:W-:Y:S04]  /*22f80*/  STS.128 [R90+0x4000], R112 ;  /* 0x004000705a007388 */ /* 0x000fe80000000c00 */
[----:B------:R-:W-:Y:S04]  /*22f90*/  STS.128 [R90+0x8000], R116 ;  /* 0x008000745a007388 */ /* 0x000fe80000000c00 */
[----:B------:R1:W-:Y:S01]  /*22fa0*/  STS.128 [R90+0xc000], R124 ;  /* 0x00c0007c5a007388 */ /* 0x0003e20000000c00 */
[----:B------:R-:W-:Y:S01]  /*22fb0*/  UIADD3.64 UR52, UR4, 0x1fe, URZ ;  /* 0x000001fe04347897 */ /* 0x000fe2000fffe03f */
[----:B------:R-:W-:Y:S01]  /*22fc0*/  UMOV UR54, UR18 ;  /* 0x0000001200367c82 */ /* 0x000fe20008000000 */
[----:B------:R-:W-:Y:S01]  /*22fd0*/  UMOV UR55, UR19 ;  /* 0x0000001300377c82 */ /* 0x000fe20008000000 */
[----:B------:R-:W-:Y:S01]  /*22fe0*/  UIADD3.64 UR48, UR4, 0x200, URZ ;  /* 0x0000020004307897 */ /* 0x000fe2000fffe03f */
[----:B------:R-:W-:Y:S01]  /*22ff0*/  UMOV UR50, UR6 ;  /* 0x0000000600327c82 */ /* 0x000fe20008000000 */
[----:B------:R-:W-:Y:S01]  /*23000*/  UMOV UR51, UR7 ;  /* 0x0000000700337c82 */ /* 0x000fe20008000000 */
[----:B------:R-:W2:Y:S04]  /*23010*/  LDL.LU R174, [R1+0x1588] ;  /* 0x0015880001ae7983 */ /* 0x000ea80000300800 */
[----:B------:R-:W3:Y:S04]  /*23020*/  LDL.LU R182, [R1+0x1584] ;  /* 0x0015840001b67983 */ /* 0x000ee80000300800 */
[----:B------:R-:W4:Y:S01]  /*23030*/  LDL.LU R168, [R1+0x1580] ;  /* 0x0015800001a87983 */ /* 0x000f220000300800 */
[----:B-1----:R-:W-:-:S02]  /*23040*/  LOP3.LUT R90, R122, 0x60, RZ, 0x3c, !PT ;  /* 0x000000607a5a7812 */ /* 0x002fc400078e3cff */
[----:B------:R-:W-:Y:S02]  /*23050*/  PRMT R20, R179, 0x5410, R171 ;  /* 0x00005410b3147816 */ /* 0x000fe400000000ab */
[----:B------:R-:W-:Y:S02]  /*23060*/  PRMT R108, R177, 0x5410, R169 ;  /* 0x00005410b16c7816 */ /* 0x000fe400000000a9 */
[----:B------:R-:W-:Y:S02]  /*23070*/  PRMT R112, R175, 0x5410, R159 ;  /* 0x00005410af707816 */ /* 0x000fe4000000009f */
        /* <DEDUP_REMOVED lines=12> */
[----:B------:R-:W-:Y:S01]  /*23140*/  PRMT R119, R136, 0x5410, R132 ;  /* 0x0000541088777816 */ /* 0x000fe20000000084 */
[----:B------:R-:W-:-:S05]  /*23150*/  IMAD.IADD R90, R0, 0x1, R90 ;  /* 0x00000001005a7824 */ /* 0x000fca00078e025a */
[----:B------:R-:W-:Y:S04]  /*23160*/  STS.128 [R90], R20 ;  /* 0x000000145a007388 */ /* 0x000fe80000000c00 */
[----:B------:R-:W-:Y:S04]  /*23170*/  STS.128 [R90+0x4000], R108 ;  /* 0x0040006c5a007388 */ /* 0x000fe80000000c00 */
[----:B------:R-:W-:Y:S04]  /*23180*/  STS.128 [R90+0x8000], R112 ;  /* 0x008000705a007388 */ /* 0x000fe80000000c00 */
[----:B------:R0:W-:Y:S01]  /*23190*/  STS.128 [R90+0xc000], R116 ;  /* 0x00c000745a007388 */ /* 0x0001e20000000c00 */
[----:B------:R-:W-:Y:S01]  /*231a0*/  LOP3.LUT R107, R122, 0x70, RZ, 0x3c, !PT ;  /* 0x000000707a6b7812 */ /* 0x000fe200078e3cff */
[C---:B0-----:R-:W-:Y:S01]  /*231b0*/  IMAD.SHL.U32 R90, R167.reuse, 0x10, RZ ;  /* 0x00000010a75a7824 */ /* 0x041fe200078e00ff */
[----:B------:R-:W-:-:S04]  /*231c0*/  LOP3.LUT R167, R167, 0x7f, RZ, 0xc0, !PT ;  /* 0x0000007fa7a77812 */ /* 0x000fc800078ec0ff */
[----:B------:R-:W-:-:S05]  /*231d0*/  LOP3.LUT R90, R90, 0x70, RZ, 0xc0, !PT ;  /* 0x000000705a5a7812 */ /* 0x000fca00078ec0ff */
[C---:B------:R-:W-:Y:S01]  /*231e0*/  IMAD R90, R167.reuse, 0x80, R90 ;  /* 0x00000080a75a7824 */ /* 0x040fe200078e025a */
[----:B------:R-:W-:Y:S02]  /*231f0*/  PRMT R22, R192, 0x5410, R12 ;  /* 0x00005410c0167816 */ /* 0x000fe4000000000c */
[----:B------:R-:W-:Y:S02]  /*23200*/  LOP3.LUT R12, R167, 0x10, RZ, 0x3c, !PT ;  /* 0x00000010a70c7812 */ /* 0x000fe400078e3cff */
[----:B------:R-:W-:Y:S02]  /*23210*/  LOP3.LUT R90, R90, 0x70, RZ, 0x3c, !PT ;  /* 0x000000705a5a7812 */ /* 0x000fe400078e3cff */
[----:B------:R-:W-:Y:S01]  /*23220*/  PRMT R122, R190, 0x5410, R17 ;  /* 0x00005410be7a7816 */ /* 0x000fe20000000011 */
[----:B------:R-:W-:Y:S01]  /*23230*/  IMAD.IADD R17, R0, 0x1, R107 ;  /* 0x0000000100117824 */ /* 0x000fe200078e026b */
        /* <DEDUP_REMOVED lines=10> */
[----:B------:R-:W-:Y:S01]  /*232e0*/  PRMT R115, R18, 0x5410, R89 ;  /* 0x0000541012737816 */ /* 0x000fe20000000059 */
[C---:B------:R-:W-:Y:S02]  /*232f0*/  IMAD.IADD R90, R0.reuse, 0x1, R90 ;  /* 0x00000001005a7824 */ /* 0x040fe400078e025a */
[C---:B------:R-:W-:Y:S01]  /*23300*/  IMAD.IADD R11, R167.reuse, 0x1, R0 ;  /* 0x00000001a70b7824 */ /* 0x040fe200078e0200 */
[C---:B------:R-:W-:Y:S01]  /*23310*/  LOP3.LUT R15, R167.reuse, 0x20, RZ, 0x3c, !PT ;  /* 0x00000020a70f7812 */ /* 0x040fe200078e3cff */
[----:B------:R-:W-:Y:S01]  /*23320*/  IMAD.IADD R12, R0, 0x1, R12 ;  /* 0x00000001000c7824 */ /* 0x000fe200078e020c */
[----:B------:R-:W-:Y:S04]  /*23330*/  STS.128 [R17], R120 ;  /* 0x0000007811007388 */ /* 0x000fe80000000c00 */
[----:B------:R-:W-:Y:S04]  /*23340*/  STS.128 [R17+0x4000], R20 ;  /* 0x0040001411007388 */ /* 0x000fe80000000c00 */
[----:B------:R-:W-:Y:S04]  /*23350*/  STS.128 [R17+0x8000], R108 ;  /* 0x0080006c11007388 */ /* 0x000fe80000000c00 */
[----:B------:R-:W-:Y:S04]  /*23360*/  STS.128 [R90+0xc000], R112 ;  /* 0x00c000705a007388 */ /* 0x000fe80000000c00 */
[----:B------:R0:W-:Y:S01]  /*23370*/  STS.U8 [R11+0x10000], R13 ;  /* 0x0100000d0b007388 */ /* 0x0001e20000000000 */
[----:B------:R-:W-:-:S03]  /*23380*/  LOP3.LUT R14, R167, 0x30, RZ, 0x3c, !PT ;  /* 0x00000030a70e7812 */ /* 0x000fc600078e3cff */
[----:B------:R-:W-:Y:S04]  /*23390*/  STS.U8 [R11+0x10400], R99 ;  /* 0x010400630b007388 */ /* 0x000fe80000000000 */
[----:B------:R-:W-:Y:S04]  /*233a0*/  STS.U8 [R12+0x10080], R93 ;  /* 0x0100805d0c007388 */ /* 0x000fe80000000000 */
[----:B------:R1:W-:Y:S01]  /*233b0*/  STS.U8 [R12+0x10480], R100 ;  /* 0x010480640c007388 */ /* 0x0003e20000000000 */
[C---:B0-----:R-:W-:Y:S01]  /*233c0*/  IMAD.IADD R13, R0.reuse, 0x1, R15 ;  /* 0x00000001000d7824 */ /* 0x041fe200078e020f */
[----:B-1----:R-:W-:Y:S01]  /*233d0*/  LOP3.LUT R12, R167, 0x40, RZ, 0x3c, !PT ;  /* 0x00000040a70c7812 */ /* 0x002fe200078e3cff */
[----:B------:R-:W-:-:S03]  /*233e0*/  IMAD.IADD R11, R0, 0x1, R14 ;  /* 0x00000001000b7824 */ /* 0x000fc600078e020e */
[----:B------:R-:W-:Y:S04]  /*233f0*/  STS.U8 [R13+0x10100], R92 ;  /* 0x0101005c0d007388 */ /* 0x000fe80000000000 */
[----:B------:R0:W-:Y:S01]  /*23400*/  STS.U8 [R13+0x10500], R101 ;  /* 0x010500650d007388 */ /* 0x0001e20000000000 */
[C---:B------:R-:W-:Y:S01]  /*23410*/  LOP3.LUT R15, R167.reuse, 0x50, RZ, 0x3c, !PT ;  /* 0x00000050a70f7812 */ /* 0x040fe200078e3cff */
[----:B------:R-:W-:Y:S01]  /*23420*/  IMAD.IADD R12, R0, 0x1, R12 ;  /* 0x00000001000c7824 */ /* 0x000fe200078e020c */
[C---:B------:R-:W-:Y:S01]  /*23430*/  LOP3.LUT R14, R167.reuse, 0x70, RZ, 0x3c, !PT ;  /* 0x00000070a70e7812 */ /* 0x040fe200078e3cff */
[----:B------:R-:W-:Y:S04]  /*23440*/  STS.U8 [R11+0x10180], R91 ;  /* 0x0101805b0b007388 */ /* 0x000fe80000000000 */
[----:B------:R1:W-:Y:S01]  /*23450*/  STS.U8 [R11+0x10580], R102 ;  /* 0x010580660b007388 */ /* 0x0003e20000000000 */
[----:B0-----:R-:W-:-:S03]  /*23460*/  LOP3.LUT R13, R167, 0x60, RZ, 0x3c, !PT ;  /* 0x00000060a70d7812 */ /* 0x001fc600078e3cff */
[----:B------:R-:W-:Y:S04]  /*23470*/  STS.U8 [R12+0x10200], R19 ;  /* 0x010200130c007388 */ /* 0x000fe80000000000 */
[----:B------:R0:W-:Y:S04]  /*23480*/  STS.U8 [R12+0x10600], R103 ;  /* 0x010600670c007388 */ /* 0x0001e80000000000 */
[----:B------:R-:W5:Y:S04]  /*23490*/  LDL.LU R167, [R1+0x157c] ;  /* 0x00157c0001a77983 */ /* 0x000f680000300800 */
[----:B------:R-:W3:Y:S01]  /*234a0*/  LDL.LU R172, [R1+0x1578] ;  /* 0x0015780001ac7983 */ /* 0x000ee20000300800 */
[----:B-1----:R-:W-:-:S02]  /*234b0*/  IMAD.IADD R11, R0, 0x1, R15 ;  /* 0x00000001000b7824 */ /* 0x002fc400078e020f */
[C---:B------:R-:W-:Y:S01]  /*234c0*/  IMAD.IADD R13, R0.reuse, 0x1, R13 ;  /* 0x00000001000d7824 */ /* 0x040fe200078e020d */
[----:B------:R-:W3:Y:S04]  /*234d0*/  LDL.LU R170, [R1+0x1574] ;  /* 0x0015740001aa7983 */ /* 0x000ee80000300800 */
[----:B------:R-:W-:Y:S04]  /*234e0*/  STS.U8 [R11+0x10280], R96 ;  /* 0x010280600b007388 */ /* 0x000fe80000000000 */
[----:B------:R-:W-:Y:S01]  /*234f0*/  STS.U8 [R11+0x10680], R105 ;  /* 0x010680690b007388 */ /* 0x000fe20000000000 */
[----:B0-----:R-:W-:-:S03]  /*23500*/  IMAD.IADD R12, R0, 0x1, R14 ;  /* 0x00000001000c7824 */ /* 0x001fc600078e020e */
[----:B------:R-:W-:Y:S04]  /*23510*/  STS.U8 [R13+0x10300], R97 ;  /* 0x010300610d007388 */ /* 0x000fe80000000000 */
[----:B------:R-:W-:Y:S04]  /*23520*/  STS.U8 [R13+0x10700], R104 ;  /* 0x010700680d007388 */ /* 0x000fe80000000000 */
[----:B------:R-:W-:Y:S04]  /*23530*/  STS.U8 [R12+0x10380], R98 ;  /* 0x010380620c007388 */ /* 0x000fe80000000000 */
[----:B------:R0:W-:Y:S01]  /*23540*/  STS.U8 [R12+0x10780], R106 ;  /* 0x0107806a0c007388 */ /* 0x0001e20000000000 */
[----:B------:R1:W-:Y:S06]  /*23550*/  MEMBAR.ALL.CTA ;  /* 0x0000000000007992 */ /* 0x0003ec0000008000 */
[----:B-1----:R-:W1:Y:S01]  /*23560*/  FENCE.VIEW.ASYNC.S ;  /* 0x00000000000073c6 */ /* 0x002e620000000000 */
[----:B------:R-:W3:Y:S01]  /*23570*/  LDC R14, c[0x0][0x238] ;  /* 0x00008e00ff0e7b82 */ /* 0x000ee20000000800 */
[----:B------:R-:W-:Y:S01]  /*23580*/  UIADD3.64 UR56, UR4, 0xa00, URZ ;  /* 0x00000a0004387897 */ /* 0x000fe2000fffe03f */
[----:B------:R-:W-:Y:S01]  /*23590*/  UMOV UR58, UR6 ;  /* 0x00000006003a7c82 */ /* 0x000fe20008000000 */
[----:B------:R-:W-:Y:S01]  /*235a0*/  UMOV UR59, UR7 ;  /* 0x00000007003b7c82 */ /* 0x000fe20008000000 */
[----:B------:R-:W-:Y:S01]  /*235b0*/  UMOV UR22, UR10 ;  /* 0x0000000a00167c82 */ /* 0x000fe20008000000 */
[----:B------:R-:W-:Y:S01]  /*235c0*/  UMOV UR23, UR11 ;  /* 0x0000000b00177c82 */ /* 0x000fe20008000000 */
[----:B------:R-:W-:Y:S01]  /*235d0*/  UMOV UR26, UR14 ;  /* 0x0000000e001a7c82 */ /* 0x000fe20008000000 */
[----:B------:R-:W-:Y:S01]  /*235e0*/  UMOV UR27, UR15 ;  /* 0x0000000f001b7c82 */ /* 0x000fe20008000000 */
[----:B0-----:R-:W0:Y:S01]  /*235f0*/  LDC R12, c[0x0][0x23c] ;  /* 0x00008f00ff0c7b82 */ /* 0x001e220000000800 */
[----:B------:R-:W-:Y:S01]  /*23600*/  UMOV UR30, UR18 ;  /* 0x00000012001e7c82 */ /* 0x000fe20008000000 */
        /* <DEDUP_REMOVED lines=9> */
[----:B------:R-:W3:Y:S08]  /*236a0*/  LDC R13, c[0x0][0x230] ;  /* 0x00008c00ff0d7b82 */ /* 0x000ef00000000800 */
[----:B-1----:R-:W-:Y:S06]  /*236b0*/  BAR.SYNC.DEFER_BLOCKING 0x0 ;  /* 0x0000000000007b1d */ /* 0x002fec0000010000 */
[----:B------:R-:W-:-:S06]  /*236c0*/  WARPGROUP.ARRIVE ;  /* 0x00000000000079c5 */ /* 0x000fcc0000000000 */
[----:B------:R-:W-:Y:S04]  /*236d0*/  QGMMA.64x16x32.F32.E4M3.E4M3 R80, gdesc[UR16], R80 ;  /* 0x00200000105079f3 */ /* 0x000fe80008700850 */
[----:B------:R-:W-:Y:S04]  /*236e0*/  QGMMA.64x16x32.F32.E4M3.E4M3 R80, gdesc[UR4], R80 ;  /* 0x00200000045079f3 */ /* 0x000fe80008700850 */
[----:B------:R-:W-:Y:S04]  /*236f0*/  QGMMA.64x16x32.F32.E4M3.E4M3 R80, gdesc[UR8], R80 ;  /* 0x00200000085079f3 */ /* 0x000fe80008700850 */
[----:B------:R-:W-:Y:S04]  /*23700*/  QGMMA.64x16x32.F32.E4M3.E4M3 R80, gdesc[UR12], R80 ;  /* 0x002000000c5079f3 */ /* 0x000fe80008700850 */
[----:B------:R-:W-:Y:S01]  /*23710*/  QGMMA.64x16x32.F32.E4M3.E4M3 R72, gdesc[UR52], R72 ;  /* 0x00200000344879f3 */ /* 0x000fe20008700848 */
[----:B------:R-:W-:Y:S01]  /*23720*/  UIADD3.64 UR52, UR4, 0x202, URZ ;  /* 0x0000020204347897 */ /* 0x000fe2000fffe03f */
[----:B------:R-:W-:-:S02]  /*23730*/  UMOV UR54, UR10 ;  /* 0x0000000a00367c82 */ /* 0x000fc40008000000 */
[----:B------:R-:W-:Y:S01]  /*23740*/  QGMMA.64x16x32.F32.E4M3.E4M3 R72, gdesc[UR48], R72 ;  /* 0x00200000304879f3 */ /* 0x000fe20008700848 */
[----:B------:R-:W-:Y:S01]  /*23750*/  UMOV UR55, UR11 ;  /* 0x0000000b00377c82 */ /* 0x000fe20008000000 */
[----:B------:R-:W-:-:S04]  /*23760*/  UIADD3.64 UR48, UR4, 0x204, URZ ;  /* 0x0000020404307897 */ /* 0x000fc8000fffe03f */
[----:B------:R-:W-:Y:S01]  /*23770*/  QGMMA.64x16x32.F32.E4M3.E4M3 R72, gdesc[UR52], R72 ;  /* 0x00200000344879f3 */ /* 0x000fe20008700848 */
[----:B------:R-:W-:Y:S01]  /*23780*/  UIADD3.64 UR52, UR4, 0x3fe, URZ ;  /* 0x000003fe04347897 */ /* 0x000fe2000fffe03f */
[----:B------:R-:W-:Y:S01]  /*23790*/  UMOV UR50, UR14 ;  /* 0x0000000e00327c82 */ /* 0x000fe20008000000 */
[----:B------:R-:W-:Y:S01]  /*237a0*/  UMOV UR51, UR15 ;  /* 0x0000000f00337c82 */ /* 0x000fe20008000000 */
[----:B------:R-:W-:Y:S01]  /*237b0*/  UMOV UR54, UR18 ;  /* 0x0000001200367c82 */ /* 0x000fe20008000000 */
[----:B------:R-:W-:Y:S01]  /*237c0*/  UMOV UR55, UR19 ;  /* 0x0000001300377c82 */ /* 0x000fe20008000000 */
[----:B------:R-:W-:Y:S04]  /*237d0*/  QGMMA.64x16x32.F32.E4M3.E4M3 R72, gdesc[UR48], R72 ;  /* 0x00200000304879f3 */ /* 0x000fe80008700848 */
[----:B------:R-:W-:Y:S01]  /*237e0*/  QGMMA.64x16x32.F32.E4M3.E4M3 R64, gdesc[UR52], R64 ;  /* 0x00200000344079f3 */ /* 0x000fe20008700840 */
[----:B------:R-:W-:Y:S01]  /*237f0*/  UIADD3.64 UR48, UR4, 0x400, URZ ;  /* 0x0000040004307897 */ /* 0x000fe2000fffe03f */
[----:B------:R-:W-:Y:S01]  /*23800*/  UMOV UR50, UR6 ;  /* 0x0000000600327c82 */ /* 0x000fe20008000000 */
[----:B------:R-:W-:Y:S01]  /*23810*/  UMOV UR51, UR7 ;  /* 0x0000000700337c82 */ /* 0x000fe20008000000 */
[----:B------:R-:W-:-:S06]  /*23820*/  UIADD3.64 UR52, UR4, 0x402, URZ ;  /* 0x0000040204347897 */ /* 0x000fcc000fffe03f */
[----:B------:R-:W-:Y:S01]  /*23830*/  QGMMA.64x16x32.F32.E4M3.E4M3 R64, gdesc[UR48], R64 ;  /* 0x00200000304079f3 */ /* 0x000fe20008700840 */
[----:B------:R-:W-:Y:S01]  /*23840*/  UMOV UR54, UR10 ;  /* 0x0000000a00367c82 */ /* 0x000fe20008000000 */
[----:B------:R-:W-:Y:S01]  /*23850*/  UMOV UR55, UR11 ;  /* 0x0000000b00377c82 */ /* 0x000fe20008000000 */
[----:B------:R-:W-:Y:S01]  /*23860*/  UIADD3.64 UR48, UR4, 0x404, URZ ;  /* 0x0000040404307897 */ /* 0x000fe2000fffe03f */
[----:B------:R-:W-:Y:S01]  /*23870*/  QGMMA.64x16x32.F32.E4M3.E4M3 R64, gdesc[UR52], R64 ;  /* 0x00200000344079f3 */ /* 0x000fe20008700840 */
[----:B------:R-:W-:Y:S01]  /*23880*/  UIADD3.64 UR52, UR4, 0x5fe, URZ ;  /* 0x000005fe04347897 */ /* 0x000fe2000fffe03f */
[----:B------:R-:W-:Y:S01]  /*23890*/  UMOV UR50, UR14 ;  /* 0x0000000e00327c82 */ /* 0x000fe20008000000 */
[----:B------:R-:W-:Y:S01]  /*238a0*/  UMOV UR51, UR15 ;  /* 0x0000000f00337c82 */ /* 0x000fe20008000000 */
[----:B------:R-:W-:Y:S01]  /*238b0*/  UMOV UR54, UR18 ;  /* 0x0000001200367c82 */ /* 0x000fe20008000000 */
[----:B------:R-:W-:-:S03]  /*238c0*/  UMOV UR55, UR19 ;  /* 0x0000001300377c82 */ /* 0x000fc60008000000 */
        /* <DEDUP_REMOVED lines=34> */
[----:B----4-:R-:W-:Y:S02]  /*23af0*/  R2UR UR53, R168 ;  /* 0x00000000a83572ca */ /* 0x010fe400000e0000 */
[----:B------:R-:W4:Y:S01]  /*23b00*/  LDL.LU R168, [R1+0x58c] ;  /* 0x00058c0001a87983 */ /* 0x000f220000300800 */
[----:B-----5:R-:W-:-:S03]  /*23b10*/  R2UR UR52, R167 ;  /* 0x00000000a73472ca */ /* 0x020fc600000e0000 */
[----:B------:R-:W5:Y:S01]  /*23b20*/  LDL.LU R167, [R1+0x584] ;  /* 0x0005840001a77983 */ /* 0x000f620000300800 */
[----:B0-----:R-:W-:-:S05]  /*23b30*/  IMAD.SHL.U32 R12, R12, 0x80, RZ ;  /* 0x000000800c0c7824 */ /* 0x001fca00078e00ff */
[C---:B------:R-:W-:Y:S02]  /*23b40*/  IADD3 R8, P0, R12.reuse, R8, RZ ;  /* 0x000000080c087210 */ /* 0x040fe40007f1e0ff */
[----:B------:R-:W-:-:S03]  /*23b50*/  IADD3 R6, P4, R12, R6, RZ ;  /* 0x000000060c067210 */ /* 0x000fc60007f9e0ff */
[----:B------:R0:W-:Y:S01]  /*23b60*/  STL [R1+0x57c], R8 ;  /* 0x00057c0801007387 */ /* 0x0001e20000100800 */
[C---:B------:R-:W-:Y:S02]  /*23b70*/  IADD3 R2, P6, R12.reuse, R2, RZ ;  /* 0x000000020c027210 */ /* 0x040fe40007fde0ff */
[C---:B------:R-:W-:Y:S02]  /*23b80*/  IADD3 R5, P5, R12.reuse, R5, RZ ;  /* 0x000000050c057210 */ /* 0x040fe40007fbe0ff */
[----:B------:R-:W-:Y:S02]  /*23b90*/  IADD3 R4, P3, R12, R4, RZ ;  /* 0x000000040c047210 */ /* 0x000fe40007f7e0ff */
[----:B--2---:R-:W-:Y:S02]  /*23ba0*/  R2UR UR49, R174 ;  /* 0x00000000ae3172ca */ /* 0x004fe400000e0000 */
[----:B---3--:R-:W-:Y:S01]  /*23bb0*/  R2UR UR48, R182 ;  /* 0x00000000b63072ca */ /* 0x008fe200000e0000 */
[----:B------:R-:W-:Y:S01]  /*23bc0*/  QGMMA.64x16x32.F32.E4M3.E4M3 R40, gdesc[UR56], R40 ;  /* 0x00200000382879f3 */ /* 0x000fe20008700828 */
[----:B----4-:R-:W-:-:S02]  /*23bd0*/  IADD3 R168, P2, R12, R168, RZ ;  /* 0x000000a80ca87210 */ /* 0x010fc40007f5e0ff */
[----:B-----5:R-:W-:Y:S02]  /*23be0*/  IADD3 R167, P1, R12, R167, RZ ;  /* 0x000000a70ca77210 */ /* 0x020fe40007f3e0ff */
[----:B------:R-:W-:Y:S02]  /*23bf0*/  SHF.R.S32.HI R11, RZ, 0x1f, R12 ;  /* 0x0000001fff0b7819 */ /* 0x000fe4000001140c */
[----:B------:R-:W-:Y:S01]  /*23c00*/  R2UR UR57, R172 ;  /* 0x00000000ac3972ca */ /* 0x000fe200000e0000 */
[----:B------:R-:W-:Y:S04]  /*23c10*/  STL [R1+0x58c], R168 ;  /* 0x00058ca801007387 */ /* 0x000fe80000100800 */
[----:B0-----:R-:W2:Y:S04]  /*23c20*/  LDL.LU R8, [R1+0x167c] ;  /* 0x00167c0001087983 */ /* 0x001ea80000300800 */
[----:B------:R-:W-:Y:S04]  /*23c30*/  STL [R1+0x584], R167 ;  /* 0x000584a701007387 */ /* 0x000fe80000100800 */
[----:B------:R0:W-:Y:S01]  /*23c40*/  STL [R1+0x574], R6 ;  /* 0x0005740601007387 */ /* 0x0001e20000100800 */
[----:B------:R-:W-:Y:S01]  /*23c50*/  R2UR UR56, R170 ;  /* 0x00000000aa3872ca */ /* 0x000fe200000e0000 */
[----:B------:R-:W-:Y:S02]  /*23c60*/  QGMMA.64x16x32.F32.E4M3.E4M3 R40, gdesc[UR20], R40 ;  /* 0x00200000142879f3 */ /* 0x000fe40008700828 */
[----:B0-----:R-:W3:Y:S04]  /*23c70*/  LDL.LU R6, [R1+0x1678] ;  /* 0x0016780001067983 */ /* 0x001ee80000300800 */
[----:B------:R0:W-:Y:S04]  /*23c80*/  STL [R1+0x56c], R2 ;  /* 0x00056c0201007387 */ /* 0x0001e80000100800 */
[----:B0-----:R-:W4:Y:S04]  /*23c90*/  LDL.LU R2, [R1+0x1674] ;  /* 0x0016740001027983 */ /* 0x001f280000300800 */
[----:B------:R0:W-:Y:S04]  /*23ca0*/  STL [R1+0x564], R5 ;  /* 0x0005640501007387 */ /* 0x0001e80000100800 */
[----:B0-----:R-:W5:Y:S04]  /*23cb0*/  LDL.LU R5, [R1+0x1670] ;  /* 0x0016700001057983 */ /* 0x001f680000300800 */
[----:B------:R0:W-:Y:S04]  /*23cc0*/  STL [R1+0x55c], R4 ;  /* 0x00055c0401007387 */ /* 0x0001e80000100800 */
[----:B0-----:R-:W5:Y:S01]  /*23cd0*/  LDL.LU R4, [R1+0x166c] ;  /* 0x00166c0001047983 */ /* 0x001f620000300800 */
[C---:B------:R-:W-:Y:S01]  /*23ce0*/  IMAD.X R9, R11.reuse, 0x1, R9, P0 ;  /* 0x000000010b097824 */ /* 0x040fe200000e0609 */
[C---:B------:R-:W-:Y:S01]  /*23cf0*/  IADD3 R10, P0, R12.reuse, R10, RZ ;  /* 0x0000000a0c0a7210 */ /* 0x040fe20007f1e0ff */
[C---:B------:R-:W-:Y:S01]  /*23d00*/  IMAD.X R189, R11.reuse, 0x1, R189, P4 ;  /* 0x000000010bbd7824 */ /* 0x040fe200020e06bd */
[C---:B------:R-:W-:Y:S01]  /*23d10*/  IADD3 R191, P4, R12.reuse, R191, RZ ;  /* 0x000000bf0cbf7210 */ /* 0x040fe20007f9e0ff */
[C---:B------:R-:W-:Y:S01]  /*23d20*/  IMAD.X R193, R11.reuse, 0x1, R193, P6 ;  /* 0x000000010bc17824 */ /* 0x040fe200030e06c1 */
[C---:B------:R-:W-:Y:S01]  /*23d30*/  IADD3 R203, P6, R12.reuse, R203, RZ ;  /* 0x000000cb0ccb7210 */ /* 0x040fe20007fde0ff */
[C---:B------:R-:W-:Y:S01]  /*23d40*/  IMAD.X R205, R11.reuse, 0x1, R205, P5 ;  /* 0x000000010bcd7824 */ /* 0x040fe200028e06cd */
[C---:B------:R-:W-:Y:S01]  /*23d50*/  IADD3 R207, P5, R12.reuse, R207, RZ ;  /* 0x000000cf0ccf7210 */ /* 0x040fe20007fbe0ff */
[C---:B------:R-:W-:Y:S01]  /*23d60*/  IMAD.X R209, R11.reuse, 0x1, R209, P3 ;  /* 0x000000010bd17824 */ /* 0x040fe200018e06d1 */
[----:B------:R-:W-:Y:S01]  /*23d70*/  IADD3 R219, P3, R12, R219, RZ ;  /* 0x000000db0cdb7210 */ /* 0x000fe20007f7e0ff */
[----:B------:R-:W-:-:S02]  /*23d80*/  IMAD.X R237, R11, 0x1, R237, P0 ;  /* 0x000000010bed7824 */ /* 0x000fc400000e06ed */
[C---:B------:R-:W-:Y:S02]  /*23d90*/  IMAD.X R239, R11.reuse, 0x1, R239, P4 ;  /* 0x000000010bef7824 */ /* 0x040fe400020e06ef */
[C---:B------:R-:W-:Y:S02]  /*23da0*/  IMAD.X R241, R11.reuse, 0x1, R241, P6 ;  /* 0x000000010bf17824 */ /* 0x040fe400030e06f1 */
[C---:B------:R-:W-:Y:S02]  /*23db0*/  IMAD.X R247, R11.reuse, 0x1, R247, P5 ;  /* 0x000000010bf77824 */ /* 0x040fe400028e06f7 */
[----:B------:R-:W-:Y:S01]  /*23dc0*/  IMAD.X R248, R11, 0x1, R248, P3 ;  /* 0x000000010bf87824 */ /* 0x000fe200018e06f8 */
[----:B------:R-:W-:Y:S04]  /*23dd0*/  QGMMA.64x16x32.F32.E4M3.E4M3 R40, gdesc[UR24], R40 ;  /* 0x00200000182879f3 */ /* 0x000fe80008700828 */
[----:B------:R-:W-:Y:S04]  /*23de0*/  QGMMA.64x16x32.F32.E4M3.E4M3 R32, gdesc[UR28], R32 ;  /* 0x002000001c2079f3 */ /* 0x000fe80008700820 */
[----:B------:R-:W-:Y:S04]  /*23df0*/  QGMMA.64x16x32.F32.E4M3.E4M3 R32, gdesc[UR32], R32 ;  /* 0x00200000202079f3 */ /* 0x000fe80008700820 */
[----:B------:R-:W-:Y:S01]  /*23e00*/  QGMMA.64x16x32.F32.E4M3.E4M3 R32, gdesc[UR36], R32 ;  /* 0x00200000242079f3 */ /* 0x000fe20008700820 */
[----:B------:R-:W-:-:S03]  /*23e10*/  UMOV UR50, UR6 ;  /* 0x0000000600327c82 */ /* 0x000fc60008000000 */
[----:B------:R-:W-:Y:S04]  /*23e20*/  QGMMA.64x16x32.F32.E4M3.E4M3 R32, gdesc[UR40], R32 ;  /* 0x00200000282079f3 */ /* 0x000fe80008700820 */
[----:B------:R-:W-:Y:S01]  /*23e30*/  QGMMA.64x16x32.F32.E4M3.E4M3 R24, gdesc[UR44], R24 ;  /* 0x002000002c1879f3 */ /* 0x000fe20008700818 */
[----:B--2---:R-:W-:Y:S01]  /*23e40*/  IMAD.X R8, R11, 0x1, R8, P2 ;  /* 0x000000010b087824 */ /* 0x004fe200010e0608 */
[----:B------:R-:W-:-:S04]  /*23e50*/  IADD3 R7, P2, R12, R7, RZ ;  /* 0x000000070c077210 */ /* 0x000fc80007f5e0ff */
[----:B------:R0:W-:Y:S01]  /*23e60*/  STL [R1+0x588], R8 ;  /* 0x0005880801007387 */ /* 0x0001e20000100800 */
[C---:B---3--:R-:W-:Y:S01]  /*23e70*/  IMAD.X R6, R11.reuse, 0x1, R6, P1 ;  /* 0x000000010b067824 */ /* 0x048fe200008e0606 */
[----:B------:R-:W-:Y:S02]  /*23e80*/  IADD3 R3, P1, R12, R3, RZ ;  /* 0x000000030c037210 */ /* 0x000fe40007f3e0ff */
[----:B0-----:R-:W2:Y:S04]  /*23e90*/  LDL.LU R8, [R1+0x1668] ;  /* 0x0016680001087983 */ /* 0x001ea80000300800 */
[----:B------:R0:W-:Y:S04]  /*23ea0*/  STL [R1+0x554], R7 ;  /* 0x0005540701007387 */ /* 0x0001e80000100800 */
[----:B0-----:R-:W3:Y:S04]  /*23eb0*/  LDL.LU R7, [R1+0x1664] ;  /* 0x0016640001077983 */ /* 0x001ee80000300800 */
[----:B------:R0:W-:Y:S04]  /*23ec0*/  STL [R1+0x580], R6 ;  /* 0x0005800601007387 */ /* 0x0001e80000100800 */
[----:B0-----:R-:W3:Y:S04]  /*23ed0*/  LDL.LU R6, [R1+0x1660] ;  /* 0x0016600001067983 */ /* 0x001ee80000300800 */
[----:B------:R0:W-:Y:S01]  /*23ee0*/  STL [R1+0x54c], R3 ;  /* 0x00054c0301007387 */ /* 0x0001e20000100800 */
[----:B------:R-:W-:-:S03]  /*23ef0*/  IMAD.X R221, R11, 0x1, R221, P2 ;  /* 0x000000010bdd7824 */ /* 0x000fc600010e06dd */
[----:B0-----:R-:W3:Y:S04]  /*23f00*/  LDL.LU R3, [R1+0x165c] ;  /* 0x00165c0001037983 */ /* 0x001ee80000300800 */
[----:B------:R0:W-:Y:S01]  /*23f10*/  STL [R1+0x578], R9 ;  /* 0x0005780901007387 */ /* 0x0001e20000100800 */
[C---:B------:R-:W-:Y:S01]  /*23f20*/  IADD3 R223, P2, R12.reuse, R223, RZ ;  /* 0x000000df0cdf7210 */ /* 0x040fe20007f5e0ff */
[----:B------:R-:W-:Y:S02]  /*23f30*/  IMAD.X R225, R11, 0x1, R225, P1 ;  /* 0x000000010be17824 */ /* 0x000fe400008e06e1 */
[----:B0-----:R-:W3:Y:S04]  /*23f40*/  LDL.LU R9, [R1+0x1658] ;  /* 0x0016580001097983 */ /* 0x001ee80000300800 */
[----:B------:R0:W-:Y:S01]  /*23f50*/  STL [R1+0x544], R10 ;  /* 0x0005440a01007387 */ /* 0x0001e20000100800 */
[----:B------:R-:W-:-:S03]  /*23f60*/  IADD3 R235, P1, R12, R235, RZ ;  /* 0x000000eb0ceb7210 */ /* 0x000fc60007f3e0ff */
[----:B0-----:R-:W3:Y:S04]  /*23f70*/  LDL.LU R10, [R1+0x1654] ;  /* 0x00165400010a7983 */ /* 0x001ee80000300800 */
[----:B------:R0:W-:Y:S04]  /*23f80*/  STL [R1+0x570], R189 ;  /* 0x000570bd01007387 */ /* 0x0001e80000100800 */
[----:B------:R1:W-:Y:S04]  /*23f90*/  STL [R1+0x53c], R191 ;  /* 0x00053cbf01007387 */ /* 0x0003e80000100800 */
[----:B------:R5:W-:Y:S04]  /*23fa0*/  STL [R1+0x568], R193 ;  /* 0x000568c101007387 */ /* 0x000be80000100800 */
        /* <DEDUP_REMOVED lines=10> */
[----:B------:R-:W-:Y:S01]  /*24050*/  STL [R1+0x538], R239 ;  /* 0x000538ef01007387 */ /* 0x000fe20000100800 */
[----:B------:R-:W-:-:S02]  /*24060*/  IMAD.SHL.U32 R12, R14, 0x80, RZ ;  /* 0x000000800e0c7824 */ /* 0x000fc400078e00ff */
[C---:B------:R-:W-:Y:S01]  /*24070*/  IMAD.X R249, R11.reuse, 0x1, R249, P2 ;  /* 0x000000010bf97824 */ /* 0x040fe200010e06f9 */
[----:B------:R-:W-:Y:S04]  /*24080*/  STL [R1+0x530], R241 ;  /* 0x000530f101007387 */ /* 0x000fe80000100800 */
[----:B------:R-:W-:Y:S01]  /*24090*/  STL [R1+0x528], R247 ;  /* 0x000528f701007387 */ /* 0x000fe20000100800 */
[----:B------:R-:W-:-:S03]  /*240a0*/  IMAD.X R250, R11, 0x1, R250, P1 ;  /* 0x000000010bfa7824 */ /* 0x000fc600008e06fa */
[----:B------:R-:W3:Y:S04]  /*240b0*/  LDL.LU R168, [R1+0x590] ;  /* 0x0005900001a87983 */ /* 0x000ee80000300800 */
[----:B------:R-:W-:Y:S04]  /*240c0*/  STL [R1+0x520], R248 ;  /* 0x000520f801007387 */ /* 0x000fe80000100800 */
[----:B------:R-:W3:Y:S04]  /*240d0*/  LDL.LU R167, [R1+0x155c] ;  /* 0x00155c0001a77983 */ /* 0x000ee80000300800 */
[----:B------:R-:W-:Y:S01]  /*240e0*/  STL [R1+0x518], R249 ;  /* 0x000518f901007387 */ /* 0x000fe20000100800 */
[----:B----4-:R-:W-:-:S03]  /*240f0*/  IADD3 R2, P0, R12, R2, RZ ;  /* 0x000000020c027210 */ /* 0x010fc60007f1e0ff */
[----:B0-----:R-:W4:Y:S04]  /*24100*/  LDL.LU R189, [R1+0x1554] ;  /* 0x0015540001bd7983 */ /* 0x001f280000300800 */
[----:B------:R-:W-:Y:S04]  /*24110*/  STL [R1+0x510], R250 ;  /* 0x000510fa01007387 */ /* 0x000fe80000100800 */
[----:B-1----:R-:W4:Y:S04]  /*24120*/  LDL.LU R191, [R1+0x154c] ;  /* 0x00154c0001bf7983 */ /* 0x002f280000300800 */
[----:B-----5:R-:W5:Y:S04]  /*24130*/  LDL.LU R193, [R1+0x1544] ;  /* 0x0015440001c17983 */ /* 0x020f680000300800 */
[----:B------:R0:W-:Y:S04]  /*24140*/  STL [R1+0x594], R2 ;  /* 0x0005940201007387 */ /* 0x0001e80000100800 */
[----:B0-----:R-:W5:Y:S04]  /*24150*/  LDL.LU R2, [R1+0x1650] ;  /* 0x0016500001027983 */ /* 0x001f680000300800 */
        /* <DEDUP_REMOVED lines=12> */
[----:B------:R-:W-:-:S03]  /*24220*/  IADD3 R4, P2, R12, R4, RZ ;  /* 0x000000040c047210 */ /* 0x000fc60007f5e0ff */
[----:B------:R-:W5:Y:S04]  /*24230*/  LDL.LU R239, [R1+0x150c] ;  /* 0x00150c0001ef7983 */ /* 0x000f680000300800 */
[----:B------:R-:W5:Y:S01]  /*24240*/  LDL.LU R241, [R1+0x1538] ;  /* 0x0015380001f17983 */ /* 0x000f620000300800 */
[----:B------:R-:W-:-:S03]  /*24250*/  IADD3 R5, P1, R12, R5, RZ ;  /* 0x000000050c057210 */ /* 0x000fc60007f3e0ff */
[----:B------:R-:W5:Y:S04]  /*24260*/  LDL.LU R247, [R1+0x1504] ;  /* 0x0015040001f77983 */ /* 0x000f680000300800 */
[----:B------:R-:W5:Y:S04]  /*24270*/  LDL.LU R249, [R1+0x1530] ;  /* 0x0015300001f97983 */ /* 0x000f680000300800 */
[----:B------:R0:W-:Y:S04]  /*24280*/  STL [R1+0x156c], R4 ;  /* 0x00156c0401007387 */ /* 0x0001e80000100800 */
[----:B0-----:R-:W5:Y:S04]  /*24290*/  LDL.LU R4, [R1+0x164c] ;  /* 0x00164c0001047983 */ /* 0x001f680000300800 */
[----:B------:R0:W-:Y:S04]  /*242a0*/  STL [R1+0x1564], R5 ;  /* 0x0015640501007387 */ /* 0x0001e80000100800 */
[----:B0-----:R-:W5:Y:S01]  /*242b0*/  LDL.LU R5, [R1+0x1648] ;  /* 0x0016480001057983 */ /* 0x001f620000300800 */
[----:B------:R-:W-:-:S02]  /*242c0*/  SHF.R.S32.HI R11, RZ, 0x1f, R12 ;  /* 0x0000001fff0b7819 */ /* 0x000fc4000001140c */
[C---:B--2---:R-:W-:Y:S02]  /*242d0*/  IADD3 R8, P3, R12.reuse, R8, RZ ;  /* 0x000000080c087210 */ /* 0x044fe40007f7e0ff */
[C---:B---3--:R-:W-:Y:S02]  /*242e0*/  IADD3 R7, P4, R12.reuse, R7, RZ ;  /* 0x000000070c077210 */ /* 0x048fe40007f9e0ff */
[----:B------:R-:W-:-:S05]  /*242f0*/  IADD3 R6, P5, R12, R6, RZ ;  /* 0x000000060c067210 */ /* 0x000fca0007fbe0ff */
[C---:B------:R-:W-:Y:S01]  /*24300*/  IMAD.X R3, R11.reuse, 0x1, R3, P5 ;  /* 0x000000010b037824 */ /* 0x040fe200028e0603 */
[C---:B------:R-:W-:Y:S01]  /*24310*/  IADD3 R9, P6, R12.reuse, R9, RZ ;  /* 0x000000090c097210 */ /* 0x040fe20007fde0ff */
[----:B------:R-:W-:Y:S01]  /*24320*/  IMAD.X R168, R11, 0x1, R168, P0 ;  /* 0x000000010ba87824 */ /* 0x000fe200000e06a8 */
[----:B------:R-:W-:-:S04]  /*24330*/  IADD3 R167, P0, R12, R167, RZ ;  /* 0x000000a70ca77210 */ /* 0x000fc80007f1e0ff */
[----:B------:R-:W-:Y:S01]  /*24340*/  STL [R1+0x590], R168 ;  /* 0x000590a801007387 */ /* 0x000fe20000100800 */
[----:B----4-:R-:W-:-:S03]  /*24350*/  IADD3 R191, P5, R12, R191, RZ ;  /* 0x000000bf0cbf7210 */ /* 0x010fc60007fbe0ff */
[----:B------:R-:W-:Y:S01]  /*24360*/  STL [R1+0x155c], R167 ;  /* 0x00155ca701007387 */ /* 0x000fe20000100800 */
[C---:B-----5:R-:W-:Y:S01]  /*24370*/  IMAD.X R2, R11.reuse, 0x1, R2, P6 ;  /* 0x000000010b027824 */ /* 0x060fe200030e0602 */
[C---:B------:R-:W-:Y:S01]  /*24380*/  IADD3 R189, P6, R12.reuse, R189, RZ ;  /* 0x000000bd0cbd7210 */ /* 0x040fe20007fde0ff */
[C---:B------:R-:W-:Y:S01]  /*24390*/  IMAD.X R205, R11.reuse, 0x1, R205, P2 ;  /* 0x000000010bcd7824 */ /* 0x040fe200010e06cd */
[C---:B------:R-:W-:Y:S01]  /*243a0*/  IADD3 R207, P2, R12.reuse, R207, RZ ;  /* 0x000000cf0ccf7210 */ /* 0x040fe20007f5e0ff */
[C---:B------:R-:W-:Y:S02]  /*243b0*/  IMAD.X R209, R11.reuse, 0x1, R209, P1 ;  /* 0x000000010bd17824 */ /* 0x040fe400008e06d1 */
[----:B------:R-:W-:Y:S04]  /*243c0*/  STL [R1+0x1554], R189 ;  /* 0x001554bd01007387 */ /* 0x000fe80000100800 */
[----:B------:R-:W-:Y:S01]  /*243d0*/  STL [R1+0x154c], R191 ;  /* 0x00154cbf01007387 */ /* 0x000fe20000100800 */
[----:B------:R-:W-:Y:S01]  /*243e0*/  IMAD.X R221, R11, 0x1, R221, P0 ;  /* 0x000000010bdd7824 */ /* 0x000fe200000e06dd */
[----:B------:R-:W-:-:S02]  /*243f0*/  IADD3 R250, P0, R12, R250, RZ ;  /* 0x000000fa0cfa7210 */ /* 0x000fc40007f1e0ff */
[C---:B------:R-:W-:Y:S01]  /*24400*/  IADD3 R219, P1, R12.reuse, R219, RZ ;  /* 0x000000db0cdb7210 */ /* 0x040fe20007f3e0ff */
[----:B------:R-:W-:Y:S01]  /*24410*/  IMAD.X R4, R11, 0x1, R4, P4 ;  /* 0x000000010b047824 */ /* 0x000fe200020e0604 */
[----:B------:R-:W-:-:S05]  /*24420*/  IADD3 R193, P4, R12, R193, RZ ;  /* 0x000000c10cc17210 */ /* 0x000fca0007f9e0ff */
[----:B------:R-:W-:Y:S01]  /*24430*/  STL [R1+0x1544], R193 ;  /* 0x001544c101007387 */ /* 0x000fe20000100800 */
[----:B------:R-:W-:Y:S01]  /*24440*/  IMAD.X R5, R11, 0x1, R5, P3 ;  /* 0x000000010b057824 */ /* 0x000fe200018e0605 */
[----:B------:R-:W-:-:S05]  /*24450*/  IADD3 R203, P3, R12, R203, RZ ;  /* 0x000000cb0ccb7210 */ /* 0x000fca0007f7e0ff */
[----:B------:R-:W-:Y:S04]  /*24460*/  STL [R1+0x153c], R203 ;  /* 0x00153ccb01007387 */ /* 0x000fe80000100800 */
[----:B------:R-:W-:Y:S04]  /*24470*/  STL [R1+0x1568], R205 ;  /* 0x001568cd01007387 */ /* 0x000fe80000100800 */
[----:B------:R-:W-:Y:S04]  /*24480*/  STL [R1+0x1534], R207 ;  /* 0x001534cf01007387 */ /* 0x000fe80000100800 */
[----:B------:R-:W-:Y:S04]  /*24490*/  STL [R1+0x1560], R209 ;  /* 0x001560d101007387 */ /* 0x000fe80000100800 */
[----:B------:R0:W-:Y:S04]  /*244a0*/  STL [R1+0x1524], R250 ;  /* 0x001524fa01007387 */ /* 0x0001e80000100800 */
[----:B------:R-:W-:Y:S04]  /*244b0*/  STL [R1+0x152c], R219 ;  /* 0x00152cdb01007387 */ /* 0x000fe80000100800 */
[----:B0-----:R-:W2:Y:S01]  /*244c0*/  LDL.LU R250, [R1+0x14fc] ;  /* 0x0014fc0001fa7983 */ /* 0x001ea20000300800 */
[----:B------:R-:W-:-:S02]  /*244d0*/  IMAD.X R248, R11, 0x1, R248, P5 ;  /* 0x000000010bf87824 */ /* 0x000fc400028e06f8 */
[----:B------:R-:W-:Y:S01]  /*244e0*/  IMAD.X R223, R11, 0x1, R223, P6 ;  /* 0x000000010bdf7824 */ /* 0x000fe200030e06df */
[C---:B------:R-:W-:Y:S01]  /*244f0*/  IADD3 R225, P6, R12.reuse, R225, RZ ;  /* 0x000000e10ce17210 */ /* 0x040fe20007fde0ff */
[----:B------:R-:W-:Y:S01]  /*24500*/  STL [R1+0x1558], R221 ;  /* 0x001558dd01007387 */ /* 0x000fe20000100800 */
[----:B------:R-:W-:-:S03]  /*24510*/  IADD3 R235, P5, R12, R235, RZ ;  /* 0x000000eb0ceb7210 */ /* 0x000fc60007fbe0ff */
[----:B------:R0:W-:Y:S01]  /*24520*/  STL [R1+0x1548], R248 ;  /* 0x001548f801007387 */ /* 0x0001e20000100800 */
[----:B------:R-:W-:-:S03]  /*24530*/  IMAD.X R237, R11, 0x1, R237, P4 ;  /* 0x000000010bed7824 */ /* 0x000fc600020e06ed */
[----:B------:R-:W-:Y:S01]  /*24540*/  STL [R1+0x1550], R223 ;  /* 0x001550df01007387 */ /* 0x000fe20000100800 */
[C---:B------:R-:W-:Y:S01]  /*24550*/  IADD3 R239, P4, R12.reuse, R239, RZ ;  /* 0x000000ef0cef7210 */ /* 0x040fe20007f9e0ff */
[C---:B------:R-:W-:Y:S01]  /*24560*/  IMAD.X R241, R11.reuse, 0x1, R241, P3 ;  /* 0x000000010bf17824 */ /* 0x040fe200018e06f1 */
[----:B------:R-:W-:Y:S01]  /*24570*/  IADD3 R247, P3, R12, R247, RZ ;  /* 0x000000f70cf77210 */ /* 0x000fe20007f7e0ff */
[----:B0-----:R-:W3:Y:S04]  /*24580*/  LDL.LU R248, [R1+0x1528] ;  /* 0x0015280001f87983 */ /* 0x001ee80000300800 */
[----:B------:R-:W-:Y:S04]  /*24590*/  STL [R1+0x151c], R225 ;  /* 0x00151ce101007387 */ /* 0x000fe80000100800 */
[----:B------:R-:W-:Y:S04]  /*245a0*/  STL [R1+0x1514], R235 ;  /* 0x001514eb01007387 */ /* 0x000fe80000100800 */
[----:B------:R-:W-:Y:S04]  /*245b0*/  STL [R1+0x1540], R237 ;  /* 0x001540ed01007387 */ /* 0x000fe80000100800 */
[----:B------:R-:W-:Y:S01]  /*245c0*/  STL [R1+0x150c], R239 ;  /* 0x00150cef01007387 */ /* 0x000fe20000100800 */
[----:B------:R-:W-:-:S03]  /*245d0*/  IMAD.X R249, R11, 0x1, R249, P2 ;  /* 0x000000010bf97824 */ /* 0x000fc600010e06f9 */
[----:B------:R-:W4:Y:S04]  /*245e0*/  LDL.LU R198, [R1+0x14f4] ;  /* 0x0014f40001c67983 */ /* 0x000f280000300800 */
[----:B------:R-:W-:Y:S04]  /*245f0*/  STL [R1+0x1538], R241 ;  /* 0x001538f101007387 */ /* 0x000fe80000100800 */
[----:B------:R-:W5:Y:S04]  /*24600*/  LDL.LU R188, [R1+0x1520] ;  /* 0x0015200001bc7983 */ /* 0x000f680000300800 */
[----:B------:R-:W-:Y:S04]  /*24610*/  STL [R1+0x1504], R247 ;  /* 0x001504f701007387 */ /* 0x000fe80000100800 */
[----:B------:R-:W5:Y:S04]  /*24620*/  LDL.LU R186, [R1+0x14ec] ;  /* 0x0014ec0001ba7983 */ /* 0x000f680000300800 */
[----:B------:R0:W-:Y:S04]  /*24630*/  STL [R1+0x1530], R249 ;  /* 0x001530f901007387 */ /* 0x0001e80000100800 */
        /* <DEDUP_REMOVED lines=16> */
[----:B0-----:R-:W5:Y:S04]  /*24740*/  LDL.LU R249, [R1+0x14d8] ;  /* 0x0014d80001f97983 */ /* 0x001f680000300800 */
[----:B------:R-:W5:Y:S04]  /*24750*/  LDL.LU R223, [R1+0x14a4] ;  /* 0x0014a40001df7983 */ /* 0x000f680000300800 */
[----:B------:R-:W5:Y:S01]  /*24760*/  LDL.LU R225, [R1+0x14d0] ;  /* 0x0014d00001e17983 */ /* 0x000f620000300800 */
[----:B--2---:R-:W-:-:S05]  /*24770*/  IADD3 R250, P2, R12, R250, RZ ;  /* 0x000000fa0cfa7210 */ /* 0x004fca0007f5e0ff */
[----:B------:R0:W-:Y:S04]  /*24780*/  STL [R1+0x14fc], R250 ;  /* 0x0014fcfa01007387 */ /* 0x0001e80000100800 */
[----:B0-----:R-:W2:Y:S01]  /*24790*/  LDL.LU R250, [R1+0x149c] ;  /* 0x00149c0001fa7983 */ /* 0x001ea20000300800 */
[----:B---3--:R-:W-:-:S03]  /*247a0*/  IMAD.X R248, R11, 0x1, R248, P1 ;  /* 0x000000010bf87824 */ /* 0x008fc600008e06f8 */
[----:B------:R-:W3:Y:S04]  /*247b0*/  LDL.LU R235, [R1+0x14c8] ;  /* 0x0014c80001eb7983 */ /* 0x000ee80000300800 */
[----:B------:R-:W3:Y:S04]  /*247c0*/  LDL.LU R237, [R1+0x1494] ;  /* 0x0014940001ed7983 */ /* 0x000ee80000300800 */
[----:B------:R-:W3:Y:S04]  /*247d0*/  LDL.LU R239, [R1+0x14c0] ;  /* 0x0014c00001ef7983 */ /* 0x000ee80000300800 */
[----:B------:R0:W-:Y:S04]  /*247e0*/  STL [R1+0x1528], R248 ;  /* 0x001528f801007387 */ /* 0x0001e80000100800 */
[----:B------:R-:W3:Y:S04]  /*247f0*/  LDL.LU R241, [R1+0x148c] ;  /* 0x00148c0001f17983 */ /* 0x000ee80000300800 */
[----:B------:R-:W3:Y:S01]  /*24800*/  LDL.LU R247, [R1+0x14b8] ;  /* 0x0014b80001f77983 */ /* 0x000ee20000300800 */
[C---:B----4-:R-:W-:Y:S01]  /*24810*/  IADD3 R198, P1, R12.reuse, R198, RZ ;  /* 0x000000c60cc67210 */ /* 0x050fe20007f3e0ff */
[C---:B-----5:R-:W-:Y:S01]  /*24820*/  IMAD.X R188, R11.reuse, 0x1, R188, P0 ;  /* 0x000000010bbc7824 */ /* 0x060fe200000e06bc */
[C---:B------:R-:W-:Y:S01]  /*24830*/  IADD3 R186, P0, R12.reuse, R186, RZ ;  /* 0x000000ba0cba7210 */ /* 0x040fe20007f1e0ff */
[----:B0-----:R-:W4:Y:S01]  /*24840*/  LDL.LU R248, [R1+0x1484] ;  /* 0x0014840001f87983 */ /* 0x001f220000300800 */
[----:B------:R-:W-:Y:S01]  /*24850*/  IMAD.X R184, R11, 0x1, R184, P6 ;  /* 0x000000010bb87824 */ /* 0x000fe200030e06b8 */
[----:B------:R-:W-:-:S02]  /*24860*/  IADD3 R174, P6, R12, R174, RZ ;  /* 0x000000ae0cae7210 */ /* 0x000fc40007fde0ff */
[----:B------:R-:W-:Y:S01]  /*24870*/  STL [R1+0x14f4], R198 ;  /* 0x0014f4c601007387 */ /* 0x000fe20000100800 */
[----:B------:R-:W-:-:S03]  /*24880*/  IMAD.X R182, R11, 0x1, R182, P5 ;  /* 0x000000010bb67824 */ /* 0x000fc600028e06b6 */
[----:B------:R-:W-:Y:S01]  /*24890*/  STL [R1+0x1520], R188 ;  /* 0x001520bc01007387 */ /* 0x000fe20000100800 */
[----:B------:R-:W-:-:S03]  /*248a0*/  IADD3 R172, P5, R12, R172, RZ ;  /* 0x000000ac0cac7210 */ /* 0x000fc60007fbe0ff */
        /* <DEDUP_REMOVED lines=23> */
[----:B------:R-:W-:-:S03]  /*24a20*/  IMAD.X R219, R11, 0x1, R219, P6 ;  /* 0x000000010bdb7824 */ /* 0x000fc600030e06db */
[----:B------:R-:W-:Y:S04]  /*24a30*/  STL [R1+0x14bc], R205 ;  /* 0x0014bccd01007387 */ /* 0x000fe80000100800 */
[----:B------:R-:W-:Y:S04]  /*24a40*/  STL [R1+0x14e8], R207 ;  /* 0x0014e8cf01007387 */ /* 0x000fe80000100800 */
[----:B------:R-:W-:Y:S04]  /*24a50*/  STL [R1+0x14b4], R209 ;  /* 0x0014b4d101007387 */ /* 0x000fe80000100800 */
[----:B------:R0:W-:Y:S04]  /*24a60*/  STL [R1+0x14d8], R249 ;  /* 0x0014d8f901007387 */ /* 0x0001e80000100800 */
[----:B------:R-:W-:Y:S01]  /*24a70*/  STL [R1+0x14e0], R219 ;  /* 0x0014e0db01007387 */ /* 0x000fe20000100800 */
[C---:B------:R-:W-:Y:S01]  /*24a80*/  IADD3 R221, P6, R12.reuse, R221, RZ ;  /* 0x000000dd0cdd7210 */ /* 0x040fe20007fde0ff */
[----:B------:R-:W-:Y:S01]  /*24a90*/  IMAD.X R225, R11, 0x1, R225, P4 ;  /* 0x000000010be17824 */ /* 0x000fe200020e06e1 */
[C---:B------:R-:W-:Y:S01]  /*24aa0*/  IADD3 R223, P5, R12.reuse, R223, RZ ;  /* 0x000000df0cdf7210 */ /* 0x040fe20007fbe0ff */
[----:B0-----:R-:W5:Y:S04]  /*24ab0*/  LDL.LU R249, [R1+0x14b0] ;  /* 0x0014b00001f97983 */ /* 0x001f680000300800 */
[----:B------:R-:W-:Y:S01]  /*24ac0*/  STL [R1+0x14ac], R221 ;  /* 0x0014acdd01007387 */ /* 0x000fe20000100800 */
[----:B--2---:R-:W-:-:S05]  /*24ad0*/  IADD3 R250, P4, R12, R250, RZ ;  /* 0x000000fa0cfa7210 */ /* 0x004fca0007f9e0ff */
[----:B------:R0:W-:Y:S04]  /*24ae0*/  STL [R1+0x149c], R250 ;  /* 0x00149cfa01007387 */ /* 0x0001e80000100800 */
[----:B------:R-:W-:Y:S04]  /*24af0*/  STL [R1+0x14a4], R223 ;  /* 0x0014a4df01007387 */ /* 0x000fe80000100800 */
[----:B0-----:R-:W2:Y:S01]  /*24b00*/  LDL.LU R250, [R1+0x147c] ;  /* 0x00147c0001fa7983 */ /* 0x001ea20000300800 */
[C---:B---3--:R-:W-:Y:S01]  /*24b10*/  IMAD.X R235, R11.reuse, 0x1, R235, P3 ;  /* 0x000000010beb7824 */ /* 0x048fe200018e06eb */
[C---:B------:R-:W-:Y:S01]  /*24b20*/  IADD3 R237, P3, R12.reuse, R237, RZ ;  /* 0x000000ed0ced7210 */ /* 0x040fe20007f7e0ff */
[----:B------:R-:W-:Y:S01]  /*24b30*/  IMAD.X R239, R11, 0x1, R239, P2 ;  /* 0x000000010bef7824 */ /* 0x000fe200010e06ef */
[----:B------:R-:W-:Y:S01]  /*24b40*/  STL [R1+0x14d0], R225 ;  /* 0x0014d0e101007387 */ /* 0x000fe20000100800 */
[----:B------:R-:W-:-:S03]  /*24b50*/  IADD3 R241, P2, R12, R241, RZ ;  /* 0x000000f10cf17210 */ /* 0x000fc60007f5e0ff */
[----:B------:R-:W-:Y:S01]  /*24b60*/  STL [R1+0x14c8], R235 ;  /* 0x0014c8eb01007387 */ /* 0x000fe20000100800 */
[----:B------:R-:W-:-:S03]  /*24b70*/  IMAD.X R247, R11, 0x1, R247, P1 ;  /* 0x000000010bf77824 */ /* 0x000fc600008e06f7 */
[----:B------:R-:W-:Y:S04]  /*24b80*/  STL [R1+0x1494], R237 ;  /* 0x001494ed01007387 */ /* 0x000fe80000100800 */
[----:B------:R-:W-:Y:S01]  /*24b90*/  STL [R1+0x14c0], R239 ;  /* 0x0014c0ef01007387 */ /* 0x000fe20000100800 */
[----:B----4-:R-:W-:-:S03]  /*24ba0*/  IADD3 R248, P1, R12, R248, RZ ;  /* 0x000000f80cf87210 */ /* 0x010fc60007f3e0ff */
[----:B------:R-:W3:Y:S04]  /*24bb0*/  LDL.LU R198, [R1+0x14a8] ;  /* 0x0014a80001c67983 */ /* 0x000ee80000300800 */
[----:B------:R-:W-:Y:S04]  /*24bc0*/  STL [R1+0x148c], R241 ;  /* 0x00148cf101007387 */ /* 0x000fe80000100800 */
[----:B------:R-:W4:Y:S04]  /*24bd0*/  LDL.LU R188, [R1+0x1474] ;  /* 0x0014740001bc7983 */ /* 0x000f280000300800 */
[----:B------:R-:W-:Y:S04]  /*24be0*/  STL [R1+0x14b8], R247 ;  /* 0x0014b8f701007387 */ /* 0x000fe80000100800 */
[----:B------:R-:W4:Y:S04]  /*24bf0*/  LDL.LU R186, [R1+0x14a0] ;  /* 0x0014a00001ba7983 */ /* 0x000f280000300800 */
[----:B------:R0:W-:Y:S04]  /*24c00*/  STL [R1+0x1484], R248 ;  /* 0x001484f801007387 */ /* 0x0001e80000100800 */
[----:B------:R-:W4:Y:S04]  /*24c10*/  LDL.LU R184, [R1+0x146c] ;  /* 0x00146c0001b87983 */ /* 0x000f280000300800 */
        /* <DEDUP_REMOVED lines=15> */
[----:B0-----:R-:W4:Y:S04]  /*24d10*/  LDL.LU R248, [R1+0x142c] ;  /* 0x00142c0001f87983 */ /* 0x001f280000300800 */
[----:B------:R-:W4:Y:S04]  /*24d20*/  LDL.LU R223, [R1+0x1458] ;  /* 0x0014580001df7983 */ /* 0x000f280000300800 */
[----:B------:R-:W4:Y:S01]  /*24d30*/  LDL.LU R225, [R1+0x1424] ;  /* 0x0014240001e17983 */ /* 0x000f220000300800 */
[----:B-----5:R-:W-:-:S05]  /*24d40*/  IMAD.X R249, R11, 0x1, R249, P0 ;  /* 0x000000010bf97824 */ /* 0x020fca00000e06f9 */
[----:B------:R0:W-:Y:S04]  /*24d50*/  STL [R1+0x14b0], R249 ;  /* 0x0014b0f901007387 */ /* 0x0001e80000100800 */
[----:B0-----:R-:W5:Y:S04]  /*24d60*/  LDL.LU R249, [R1+0x1450] ;  /* 0x0014500001f97983 */ /* 0x001f680000300800 */
[----:B------:R-:W5:Y:S04]  /*24d70*/  LDL.LU R235, [R1+0x141c] ;  /* 0x00141c0001eb7983 */ /* 0x000f680000300800 */
[----:B------:R-:W5:Y:S04]  /*24d80*/  LDL.LU R237, [R1+0x1448] ;  /* 0x0014480001ed7983 */ /* 0x000f680000300800 */
[----:B------:R-:W5:Y:S01]  /*24d90*/  LDL.LU R239, [R1+0x1414] ;  /* 0x0014140001ef7983 */ /* 0x000f620000300800 */
[----:B--2---:R-:W-:-:S05]  /*24da0*/  IADD3 R250, P0, R12, R250, RZ ;  /* 0x000000fa0cfa7210 */ /* 0x004fca0007f1e0ff */
[----:B------:R0:W-:Y:S04]  /*24db0*/  STL [R1+0x147c], R250 ;  /* 0x00147cfa01007387 */ /* 0x0001e80000100800 */
[----:B------:R-:W2:Y:S04]  /*24dc0*/  LDL.LU R241, [R1+0x1440] ;  /* 0x0014400001f17983 */ /* 0x000ea80000300800 */
[----:B------:R-:W2:Y:S04]  /*24dd0*/  LDL.LU R247, [R1+0x140c] ;  /* 0x00140c0001f77983 */ /* 0x000ea80000300800 */
[----:B0-----:R-:W2:Y:S01]  /*24de0*/  LDL.LU R250, [R1+0x1438] ;  /* 0x0014380001fa7983 */ /* 0x001ea20000300800 */
[C---:B---3--:R-:W-:Y:S01]  /*24df0*/  IMAD.X R198, R11.reuse, 0x1, R198, P6 ;  /* 0x000000010bc67824 */ /* 0x048fe200030e06c6 */
[C---:B----4-:R-:W-:Y:S01]  /*24e00*/  IADD3 R188, P6, R12.reuse, R188, RZ ;  /* 0x000000bc0cbc7210 */ /* 0x050fe20007fde0ff */
[C---:B------:R-:W-:Y:S01]  /*24e10*/  IMAD.X R186, R11.reuse, 0x1, R186, P5 ;  /* 0x000000010bba7824 */ /* 0x040fe200028e06ba */
[C---:B------:R-:W-:Y:S01]  /*24e20*/  IADD3 R184, P5, R12.reuse, R184, RZ ;  /* 0x000000b80cb87210 */ /* 0x040fe20007fbe0ff */
[----:B------:R-:W-:Y:S01]  /*24e30*/  IMAD.X R174, R11, 0x1, R174, P4 ;  /* 0x000000010bae7824 */ /* 0x000fe200020e06ae */
        /* <DEDUP_REMOVED lines=23> */
[C---:B------:R-:W-:Y:S02]  /*24fb0*/  IMAD.X R209, R11.reuse, 0x1, R209, P5 ;  /* 0x000000010bd17824 */ /* 0x040fe400028e06d1 */
[----:B------:R-:W-:Y:S01]  /*24fc0*/  IMAD.X R221, R11, 0x1, R221, P4 ;  /* 0x000000010bdd7824 */ /* 0x000fe200020e06dd */
[----:B------:R-:W-:Y:S01]  /*24fd0*/  STL [R1+0x1478], R193 ;  /* 0x001478c101007387 */ /* 0x000fe20000100800 */
[----:B------:R-:W-:-:S03]  /*24fe0*/  IADD3 R248, P4, R12, R248, RZ ;  /* 0x000000f80cf87210 */ /* 0x000fc60007f9e0ff */
[----:B------:R-:W-:Y:S01]  /*24ff0*/  STL [R1+0x1444], R203 ;  /* 0x001444cb01007387 */ /* 0x000fe20000100800 */
[----:B------:R-:W-:-:S03]  /*25000*/  IADD3 R219, P5, R12, R219, RZ ;  /* 0x000000db0cdb7210 */ /* 0x000fc60007fbe0ff */
[----:B------:R-:W-:Y:S04]  /*25010*/  STL [R1+0x1470], R205 ;  /* 0x001470cd01007387 */ /* 0x000fe80000100800 */
[----:B------:R-:W-:Y:S04]  /*25020*/  STL [R1+0x143c], R207 ;  /* 0x00143ccf01007387 */ /* 0x000fe80000100800 */
[----:B------:R-:W-:Y:S04]  /*25030*/  STL [R1+0x1468], R209 ;  /* 0x001468d101007387 */ /* 0x000fe80000100800 */
[----:B------:R0:W-:Y:S04]  /*25040*/  STL [R1+0x142c], R248 ;  /* 0x00142cf801007387 */ /* 0x0001e80000100800 */
[----:B------:R-:W-:Y:S01]  /*25050*/  STL [R1+0x1434], R219 ;  /* 0x001434db01007387 */ /* 0x000fe20000100800 */
[C---:B------:R-:W-:Y:S01]  /*25060*/  IMAD.X R223, R11.reuse, 0x1, R223, P3 ;  /* 0x000000010bdf7824 */ /* 0x040fe200018e06df */
[C---:B------:R-:W-:Y:S01]  /*25070*/  IADD3 R225, P3, R12.reuse, R225, RZ ;  /* 0x000000e10ce17210 */ /* 0x040fe20007f7e0ff */
[----:B-----5:R-:W-:Y:S01]  /*25080*/  IMAD.X R249, R11, 0x1, R249, P2 ;  /* 0x000000010bf97824 */ /* 0x020fe200010e06f9 */
[----:B0-----:R-:W3:Y:S04]  /*25090*/  LDL.LU R248, [R1+0x1404] ;  /* 0x0014040001f87983 */ /* 0x001ee80000300800 */
[----:B------:R-:W-:Y:S01]  /*250a0*/  STL [R1+0x1460], R221 ;  /* 0x001460dd01007387 */ /* 0x000fe20000100800 */
[----:B------:R-:W-:-:S03]  /*250b0*/  IADD3 R235, P2, R12, R235, RZ ;  /* 0x000000eb0ceb7210 */ /* 0x000fc60007f5e0ff */
[----:B------:R0:W-:Y:S01]  /*250c0*/  STL [R1+0x1450], R249 ;  /* 0x001450f901007387 */ /* 0x0001e20000100800 */
[----:B------:R-:W-:-:S03]  /*250d0*/  IMAD.X R237, R11, 0x1, R237, P1 ;  /* 0x000000010bed7824 */ /* 0x000fc600008e06ed */
[----:B------:R-:W-:Y:S01]  /*250e0*/  STL [R1+0x1458], R223 ;  /* 0x001458df01007387 */ /* 0x000fe20000100800 */
[----:B------:R-:W-:-:S03]  /*250f0*/  IADD3 R239, P1, R12, R239, RZ ;  /* 0x000000ef0cef7210 */ /* 0x000fc60007f3e0ff */
[----:B0-----:R-:W4:Y:S04]  /*25100*/  LDL.LU R249, [R1+0x1430] ;  /* 0x0014300001f97983 */ /* 0x001f280000300800 */
[----:B------:R-:W-:Y:S04]  /*25110*/  STL [R1+0x1424], R225 ;  /* 0x001424e101007387 */ /* 0x000fe80000100800 */
[----:B------:R-:W-:Y:S04]  /*25120*/  STL [R1+0x141c], R235 ;  /* 0x00141ceb01007387 */ /* 0x000fe80000100800 */
[----:B------:R-:W-:Y:S04]  /*25130*/  STL [R1+0x1448], R237 ;  /* 0x001448ed01007387 */ /* 0x000fe80000100800 */
[----:B------:R-:W-:Y:S04]  /*25140*/  STL [R1+0x1414], R239 ;  /* 0x001414ef01007387 */ /* 0x000fe80000100800 */
[----:B------:R-:W5:Y:S01]  /*25150*/  LDL.LU R198, [R1+0x13fc] ;  /* 0x0013fc0001c67983 */ /* 0x000f620000300800 */
[----:B--2---:R-:W-:Y:S01]  /*25160*/  IMAD.X R241, R11, 0x1, R241, P0 ;  /* 0x000000010bf17824 */ /* 0x004fe200000e06f1 */
[----:B------:R-:W-:-:S04]  /*25170*/  IADD3 R247, P0, R12, R247, RZ ;  /* 0x000000f70cf77210 */ /* 0x000fc80007f1e0ff */
[----:B------:R-:W-:Y:S04]  /*25180*/  STL [R1+0x1440], R241 ;  /* 0x001440f101007387 */ /* 0x000fe80000100800 */
[----:B------:R-:W2:Y:S01]  /*25190*/  LDL.LU R188, [R1+0x1428] ;  /* 0x0014280001bc7983 */ /* 0x000ea20000300800 */
[----:B------:R-:W-:-:S03]  /*251a0*/  IMAD.X R250, R11, 0x1, R250, P6 ;  /* 0x000000010bfa7824 */ /* 0x000fc600030e06fa */
[----:B------:R-:W-:Y:S04]  /*251b0*/  STL [R1+0x140c], R247 ;  /* 0x00140cf701007387 */ /* 0x000fe80000100800 */
[----:B------:R-:W2:Y:S04]  /*251c0*/  LDL.LU R186, [R1+0x13f4] ;  /* 0x0013f40001ba7983 */ /* 0x000ea80000300800 */
[----:B------:R0:W-:Y:S04]  /*251d0*/  STL [R1+0x1438], R250 ;  /* 0x001438fa01007387 */ /* 0x0001e80000100800 */
        /* <DEDUP_REMOVED lines=16> */
[----:B0-----:R-:W2:Y:S04]  /*252e0*/  LDL.LU R250, [R1+0x13e0] ;  /* 0x0013e00001fa7983 */ /* 0x001ea80000300800 */
[----:B------:R-:W2:Y:S04]  /*252f0*/  LDL.LU R223, [R1+0x13ac] ;  /* 0x0013ac0001df7983 */ /* 0x000ea80000300800 */
[----:B------:R-:W2:Y:S01]  /*25300*/  LDL.LU R225, [R1+0x13d8] ;  /* 0x0013d80001e17983 */ /* 0x000ea20000300800 */
[----:B---3--:R-:W-:-:S05]  /*25310*/  IADD3 R248, P6, R12, R248, RZ ;  /* 0x000000f80cf87210 */ /* 0x008fca0007fde0ff */
[----:B------:R0:W-:Y:S01]  /*25320*/  STL [R1+0x1404], R248 ;  /* 0x001404f801007387 */ /* 0x0001e20000100800 */
[----:B----4-:R-:W-:-:S03]  /*25330*/  IMAD.X R249, R11, 0x1, R249, P5 ;  /* 0x000000010bf97824 */ /* 0x010fc600028e06f9 */
[----:B0-----:R-:W3:Y:S04]  /*25340*/  LDL.LU R248, [R1+0x13a4] ;  /* 0x0013a40001f87983 */ /* 0x001ee80000300800 */
[----:B------:R-:W4:Y:S04]  /*25350*/  LDL.LU R235, [R1+0x13d0] ;  /* 0x0013d00001eb7983 */ /* 0x000f280000300800 */
[----:B------:R-:W4:Y:S04]  /*25360*/  LDL.LU R237, [R1+0x139c] ;  /* 0x00139c0001ed7983 */ /* 0x000f280000300800 */
[----:B------:R-:W4:Y:S04]  /*25370*/  LDL.LU R239, [R1+0x13c8] ;  /* 0x0013c80001ef7983 */ /* 0x000f280000300800 */
[----:B------:R0:W-:Y:S04]  /*25380*/  STL [R1+0x1430], R249 ;  /* 0x001430f901007387 */ /* 0x0001e80000100800 */
[----:B------:R-:W4:Y:S04]  /*25390*/  LDL.LU R241, [R1+0x1394] ;  /* 0x0013940001f17983 */ /* 0x000f280000300800 */
[----:B------:R-:W4:Y:S01]  /*253a0*/  LDL.LU R247, [R1+0x13c0] ;  /* 0x0013c00001f77983 */ /* 0x000f220000300800 */
[----:B-----5:R-:W-:-:S03]  /*253b0*/  IADD3 R198, P5, R12, R198, RZ ;  /* 0x000000c60cc67210 */ /* 0x020fc60007fbe0ff */
[----:B0-----:R-:W5:Y:S04]  /*253c0*/  LDL.LU R249, [R1+0x138c] ;  /* 0x00138c0001f97983 */ /* 0x001f680000300800 */
[----:B------:R-:W-:Y:S01]  /*253d0*/  STL [R1+0x13fc], R198 ;  /* 0x0013fcc601007387 */ /* 0x000fe20000100800 */
[C---:B--2---:R-:W-:Y:S01]  /*253e0*/  IMAD.X R188, R11.reuse, 0x1, R188, P4 ;  /* 0x000000010bbc7824 */ /* 0x044fe200020e06bc */
[C---:B------:R-:W-:Y:S01]  /*253f0*/  IADD3 R186, P4, R12.reuse, R186, RZ ;  /* 0x000000ba0cba7210 */ /* 0x040fe20007f9e0ff */
        /* <DEDUP_REMOVED lines=33> */
[----:B------:R-:W-:Y:S04]  /*25610*/  STL [R1+0x13e8], R219 ;  /* 0x0013e8db01007387 */ /* 0x000fe80000100800 */
[----:B0-----:R-:W2:Y:S01]  /*25620*/  LDL.LU R250, [R1+0x13b8] ;  /* 0x0013b80001fa7983 */ /* 0x001ea20000300800 */
[C---:B------:R-:W-:Y:S01]  /*25630*/  IADD3 R221, P3, R12.reuse, R221, RZ ;  /* 0x000000dd0cdd7210 */ /* 0x040fe20007f7e0ff */
[----:B------:R-:W-:Y:S01]  /*25640*/  IMAD.X R225, R11, 0x1, R225, P1 ;  /* 0x000000010be17824 */ /* 0x000fe200008e06e1 */
[----:B------:R-:W-:-:S03]  /*25650*/  IADD3 R223, P2, R12, R223, RZ ;  /* 0x000000df0cdf7210 */ /* 0x000fc60007f5e0ff */
[----:B------:R-:W-:Y:S01]  /*25660*/  STL [R1+0x13b4], R221 ;  /* 0x0013b4dd01007387 */ /* 0x000fe20000100800 */
[C---:B---3--:R-:W-:Y:S01]  /*25670*/  IADD3 R248, P1, R12.reuse, R248, RZ ;  /* 0x000000f80cf87210 */ /* 0x048fe20007f3e0ff */
[C---:B----4-:R-:W-:Y:S01]  /*25680*/  IMAD.X R235, R11.reuse, 0x1, R235, P0 ;  /* 0x000000010beb7824 */ /* 0x050fe200000e06eb */
[C---:B------:R-:W-:Y:S01]  /*25690*/  IADD3 R237, P0, R12.reuse, R237, RZ ;  /* 0x000000ed0ced7210 */ /* 0x040fe20007f1e0ff */
[C---:B------:R-:W-:Y:S02]  /*256a0*/  IMAD.X R239, R11.reuse, 0x1, R239, P6 ;  /* 0x000000010bef7824 */ /* 0x040fe400030e06ef */
[----:B------:R0:W-:Y:S04]  /*256b0*/  STL [R1+0x13a4], R248 ;  /* 0x0013a4f801007387 */ /* 0x0001e80000100800 */
[----:B------:R-:W-:Y:S01]  /*256c0*/  STL [R1+0x13ac], R223 ;  /* 0x0013acdf01007387 */ /* 0x000fe20000100800 */
[----:B------:R-:W-:Y:S01]  /*256d0*/  IADD3 R241, P6, R12, R241, RZ ;  /* 0x000000f10cf17210 */ /* 0x000fe20007fde0ff */
[----:B------:R-:W-:-:S02]  /*256e0*/  IMAD.X R247, R11, 0x1, R247, P5 ;  /* 0x000000010bf77824 */ /* 0x000fc400028e06f7 */
[----:B0-----:R-:W3:Y:S04]  /*256f0*/  LDL.LU R248, [R1+0x1384] ;  /* 0x0013840001f87983 */ /* 0x001ee80000300800 */
[----:B------:R-:W-:Y:S04]  /*25700*/  STL [R1+0x13d8], R225 ;  /* 0x0013d8e101007387 */ /* 0x000fe80000100800 */
[----:B------:R-:W-:Y:S04]  /*25710*/  STL [R1+0x13d0], R235 ;  /* 0x0013d0eb01007387 */ /* 0x000fe80000100800 */
[----:B------:R-:W-:Y:S04]  /*25720*/  STL [R1+0x139c], R237 ;  /* 0x00139ced01007387 */ /* 0x000fe80000100800 */
[----:B------:R-:W-:Y:S01]  /*25730*/  STL [R1+0x13c8], R239 ;  /* 0x0013c8ef01007387 */ /* 0x000fe20000100800 */
[----:B-----5:R-:W-:-:S03]  /*25740*/  IADD3 R249, P5, R12, R249, RZ ;  /* 0x000000f90cf97210 */ /* 0x020fc60007fbe0ff */
        /* <DEDUP_REMOVED lines=25> */
[----:B--2---:R-:W-:-:S05]  /*258e0*/  IMAD.X R250, R11, 0x1, R250, P4 ;  /* 0x000000010bfa7824 */ /* 0x004fca00020e06fa */
[----:B------:R0:W-:Y:S04]  /*258f0*/  STL [R1+0x13b8], R250 ;  /* 0x0013b8fa01007387 */ /* 0x0001e80000100800 */
[----:B0-----:R-:W2:Y:S04]  /*25900*/  LDL.LU R250, [R1+0x1358] ;  /* 0x0013580001fa7983 */ /* 0x001ea80000300800 */
[----:B------:R-:W2:Y:S04]  /*25910*/  LDL.LU R235, [R1+0x1324] ;  /* 0x0013240001eb7983 */ /* 0x000ea80000300800 */
[----:B------:R-:W2:Y:S04]  /*25920*/  LDL.LU R237, [R1+0x1350] ;  /* 0x0013500001ed7983 */ /* 0x000ea80000300800 */
[----:B------:R-:W2:Y:S01]  /*25930*/  LDL.LU R239, [R1+0x131c] ;  /* 0x00131c0001ef7983 */ /* 0x000ea20000300800 */
[----:B---3--:R-:W-:-:S05]  /*25940*/  IADD3 R248, P4, R12, R248, RZ ;  /* 0x000000f80cf87210 */ /* 0x008fca0007f9e0ff */
[----:B------:R0:W-:Y:S04]  /*25950*/  STL [R1+0x1384], R248 ;  /* 0x001384f801007387 */ /* 0x0001e80000100800 */
[----:B------:R-:W3:Y:S04]  /*25960*/  LDL.LU R241, [R1+0x1348] ;  /* 0x0013480001f17983 */ /* 0x000ee80000300800 */
[----:B------:R-:W3:Y:S01]  /*25970*/  LDL.LU R247, [R1+0x1314] ;  /* 0x0013140001f77983 */ /* 0x000ee20000300800 */
[C---:B----4-:R-:W-:Y:S01]  /*25980*/  IMAD.X R198, R11.reuse, 0x1, R198, P3 ;  /* 0x000000010bc67824 */ /* 0x050fe200018e06c6 */
[C---:B-----5:R-:W-:Y:S01]  /*25990*/  IADD3 R188, P3, R12.reuse, R188, RZ ;  /* 0x000000bc0cbc7210 */ /* 0x060fe20007f7e0ff */
[C---:B------:R-:W-:Y:S01]  /*259a0*/  IMAD.X R186, R11.reuse, 0x1, R186, P2 ;  /* 0x000000010bba7824 */ /* 0x040fe200010e06ba */
[----:B------:R-:W-:Y:S01]  /*259b0*/  IADD3 R184, P2, R12, R184, RZ ;  /* 0x000000b80cb87210 */ /* 0x000fe20007f5e0ff */
[----:B0-----:R-:W4:Y:S01]  /*259c0*/  LDL.LU R248, [R1+0x1340] ;  /* 0x0013400001f87983 */ /* 0x001f220000300800 */
        /* <DEDUP_REMOVED lines=35> */
[----:B------:R-:W-:-:S03]  /*25c00*/  IMAD.X R223, R11, 0x1, R223, P0 ;  /* 0x000000010bdf7824 */ /* 0x000fc600000e06df */
[----:B0-----:R-:W5:Y:S04]  /*25c10*/  LDL.LU R249, [R1+0x130c] ;  /* 0x00130c0001f97983 */ /* 0x001f680000300800 */
[----:B------:R-:W-:Y:S01]  /*25c20*/  STL [R1+0x1368], R221 ;  /* 0x001368dd01007387 */ /* 0x000fe20000100800 */
[----:B--2---:R-:W-:-:S05]  /*25c30*/  IMAD.X R250, R11, 0x1, R250, P6 ;  /* 0x000000010bfa7824 */ /* 0x004fca00030e06fa */
[----:B------:R0:W-:Y:S04]  /*25c40*/  STL [R1+0x1358], R250 ;  /* 0x001358fa01007387 */ /* 0x0001e80000100800 */
[----:B------:R-:W-:Y:S04]  /*25c50*/  STL [R1+0x1360], R223 ;  /* 0x001360df01007387 */ /* 0x000fe80000100800 */
[----:B0-----:R-:W2:Y:S01]  /*25c60*/  LDL.LU R250, [R1+0x1338] ;  /* 0x0013380001fa7983 */ /* 0x001ea20000300800 */
[C---:B------:R-:W-:Y:S02]  /*25c70*/  IADD3 R225, P0, R12.reuse, R225, RZ ;  /* 0x000000e10ce17210 */ /* 0x040fe40007f1e0ff */
[C---:B------:R-:W-:Y:S01]  /*25c80*/  IADD3 R235, P6, R12.reuse, R235, RZ ;  /* 0x000000eb0ceb7210 */ /* 0x040fe20007fde0ff */
[C---:B------:R-:W-:Y:S01]  /*25c90*/  IMAD.X R237, R11.reuse, 0x1, R237, P5 ;  /* 0x000000010bed7824 */ /* 0x040fe200028e06ed */
[----:B------:R-:W-:Y:S01]  /*25ca0*/  IADD3 R239, P5, R12, R239, RZ ;  /* 0x000000ef0cef7210 */ /* 0x000fe20007fbe0ff */
[----:B------:R-:W-:Y:S04]  /*25cb0*/  STL [R1+0x132c], R225 ;  /* 0x00132ce101007387 */ /* 0x000fe80000100800 */
[----:B------:R-:W-:Y:S01]  /*25cc0*/  STL [R1+0x1324], R235 ;  /* 0x001324eb01007387 */ /* 0x000fe20000100800 */
[----:B---3--:R-:W-:-:S03]  /*25cd0*/  IMAD.X R241, R11, 0x1, R241, P4 ;  /* 0x000000010bf17824 */ /* 0x008fc600020e06f1 */
[----:B------:R-:W-:Y:S04]  /*25ce0*/  STL [R1+0x1350], R237 ;  /* 0x001350ed01007387 */ /* 0x000fe80000100800 */
[----:B------:R-:W-:Y:S01]  /*25cf0*/  STL [R1+0x131c], R239 ;  /* 0x00131cef01007387 */ /* 0x000fe20000100800 */
[----:B------:R-:W-:-:S03]  /*25d00*/  IADD3 R247, P4, R12, R247, RZ ;  /* 0x000000f70cf77210 */ /* 0x000fc60007f9e0ff */
[----:B------:R-:W3:Y:S04]  /*25d10*/  LDL.LU R198, [R1+0x1304] ;  /* 0x0013040001c67983 */ /* 0x000ee80000300800 */
[----:B------:R-:W-:Y:S04]  /*25d20*/  STL [R1+0x1348], R241 ;  /* 0x001348f101007387 */ /* 0x000fe80000100800 */
[----:B------:R-:W3:Y:S04]  /*25d30*/  LDL.LU R188, [R1+0x1330] ;  /* 0x0013300001bc7983 */ /* 0x000ee80000300800 */
[----:B------:R-:W-:Y:S04]  /*25d40*/  STL [R1+0x1314], R247 ;  /* 0x001314f701007387 */ /* 0x000fe80000100800 */
[----:B------:R-:W3:Y:S01]  /*25d50*/  LDL.LU R186, [R1+0x12fc] ;  /* 0x0012fc0001ba7983 */ /* 0x000ee20000300800 */
[----:B----4-:R-:W-:-:S05]  /*25d60*/  IMAD.X R248, R11, 0x1, R248, P3 ;  /* 0x000000010bf87824 */ /* 0x010fca00018e06f8 */
        /* <DEDUP_REMOVED lines=20> */
[----:B-----5:R-:W-:-:S05]  /*25eb0*/  IADD3 R249, P3, R12, R249, RZ ;  /* 0x000000f90cf97210 */ /* 0x020fca0007f7e0ff */
[----:B------:R0:W-:Y:S04]  /*25ec0*/  STL [R1+0x130c], R249 ;  /* 0x00130cf901007387 */ /* 0x0001e80000100800 */
[----:B0-----:R-:W5:Y:S04]  /*25ed0*/  LDL.LU R249, [R1+0x12ac] ;  /* 0x0012ac0001f97983 */ /* 0x001f680000300800 */
[----:B------:R-:W5:Y:S04]  /*25ee0*/  LDL.LU R235, [R1+0x12d8] ;  /* 0x0012d80001eb7983 */ /* 0x000f680000300800 */
[----:B------:R-:W5:Y:S04]  /*25ef0*/  LDL.LU R237, [R1+0x12a4] ;  /* 0x0012a40001ed7983 */ /* 0x000f680000300800 */
[----:B------:R-:W5:Y:S01]  /*25f00*/  LDL.LU R239, [R1+0x12d0] ;  /* 0x0012d00001ef7983 */ /* 0x000f620000300800 */
[----:B--2---:R-:W-:-:S05]  /*25f10*/  IMAD.X R250, R11, 0x1, R250, P2 ;  /* 0x000000010bfa7824 */ /* 0x004fca00010e06fa */
[----:B------:R0:W-:Y:S04]  /*25f20*/  STL [R1+0x1338], R250 ;  /* 0x001338fa01007387 */ /* 0x0001e80000100800 */
[----:B------:R-:W2:Y:S04]  /*25f30*/  LDL.LU R241, [R1+0x129c] ;  /* 0x00129c0001f17983 */ /* 0x000ea80000300800 */
[----:B------:R-:W2:Y:S04]  /*25f40*/  LDL.LU R247, [R1+0x12c8] ;  /* 0x0012c80001f77983 */ /* 0x000ea80000300800 */
[----:B0-----:R-:W2:Y:S01]  /*25f50*/  LDL.LU R250, [R1+0x1294] ;  /* 0x0012940001fa7983 */ /* 0x001ea20000300800 */
[C---:B---3--:R-:W-:Y:S01]  /*25f60*/  IADD3 R198, P2, R12.reuse, R198, RZ ;  /* 0x000000c60cc67210 */ /* 0x048fe20007f5e0ff */
[----:B------:R-:W-:Y:S01]  /*25f70*/  IMAD.X R188, R11, 0x1, R188, P1 ;  /* 0x000000010bbc7824 */ /* 0x000fe200008e06bc */
[----:B------:R-:W-:-:S03]  /*25f80*/  IADD3 R186, P1, R12, R186, RZ ;  /* 0x000000ba0cba7210 */ /* 0x000fc60007f3e0ff */
[----:B------:R-:W-:Y:S01]  /*25f90*/  STL [R1+0x1304], R198 ;  /* 0x001304c601007387 */ /* 0x000fe20000100800 */
[C---:B----4-:R-:W-:Y:S01]  /*25fa0*/  IMAD.X R184, R11.reuse, 0x1, R184, P0 ;  /* 0x000000010bb87824 */ /* 0x050fe200000e06b8 */
        /* <DEDUP_REMOVED lines=34> */
[C---:B------:R-:W-:Y:S01]  /*261d0*/  IMAD.X R225, R11.reuse, 0x1, R225, P5 ;  /* 0x000000010be17824 */ /* 0x040fe200028e06e1 */
[C---:B------:R-:W-:Y:S01]  /*261e0*/  IADD3 R223, P6, R12.reuse, R223, RZ ;  /* 0x000000df0cdf7210 */ /* 0x040fe20007fde0ff */
[----:B0-----:R-:W3:Y:S04]  /*261f0*/  LDL.LU R248, [R1+0x12c0] ;  /* 0x0012c00001f87983 */ /* 0x001ee80000300800 */
[----:B------:R-:W-:Y:S01]  /*26200*/  STL [R1+0x12bc], R221 ;  /* 0x0012bcdd01007387 */ /* 0x000fe20000100800 */
[C---:B-----5:R-:W-:Y:S01]  /*26210*/  IADD3 R249, P5, R12.reuse, R249, RZ ;  /* 0x000000f90cf97210 */ /* 0x060fe20007fbe0ff */
[C---:B------:R-:W-:Y:S01]  /*26220*/  IMAD.X R235, R11.reuse, 0x1, R235, P4 ;  /* 0x000000010beb7824 */ /* 0x040fe200020e06eb */
[----:B------:R-:W-:Y:S01]  /*26230*/  IADD3 R237, P4, R12, R237, RZ ;  /* 0x000000ed0ced7210 */ /* 0x000fe20007f9e0ff */
[----:B------:R-:W-:-:S02]  /*26240*/  IMAD.X R239, R11, 0x1, R239, P3 ;  /* 0x000000010bef7824 */ /* 0x000fc400018e06ef */
[----:B------:R0:W-:Y:S04]  /*26250*/  STL [R1+0x12ac], R249 ;  /* 0x0012acf901007387 */ /* 0x0001e80000100800 */
[----:B------:R-:W-:Y:S04]  /*26260*/  STL [R1+0x12b4], R223 ;  /* 0x0012b4df01007387 */ /* 0x000fe80000100800 */
[----:B0-----:R-:W4:Y:S04]  /*26270*/  LDL.LU R249, [R1+0x128c] ;  /* 0x00128c0001f97983 */ /* 0x001f280000300800 */
[----:B------:R-:W-:Y:S04]  /*26280*/  STL [R1+0x12e0], R225 ;  /* 0x0012e0e101007387 */ /* 0x000fe80000100800 */
[----:B------:R-:W-:Y:S04]  /*26290*/  STL [R1+0x12d8], R235 ;  /* 0x0012d8eb01007387 */ /* 0x000fe80000100800 */
[----:B------:R-:W-:Y:S04]  /*262a0*/  STL [R1+0x12a4], R237 ;  /* 0x0012a4ed01007387 */ /* 0x000fe80000100800 */
[----:B------:R-:W-:Y:S04]  /*262b0*/  STL [R1+0x12d0], R239 ;  /* 0x0012d0ef01007387 */ /* 0x000fe80000100800 */
[----:B------:R-:W5:Y:S01]  /*262c0*/  LDL.LU R198, [R1+0x12b8] ;  /* 0x0012b80001c67983 */ /* 0x000f620000300800 */
[----:B--2---:R-:W-:Y:S01]  /*262d0*/  IADD3 R241, P3, R12, R241, RZ ;  /* 0x000000f10cf17210 */ /* 0x004fe20007f7e0ff */
[----:B------:R-:W-:-:S04]  /*262e0*/  IMAD.X R247, R11, 0x1, R247, P2 ;  /* 0x000000010bf77824 */ /* 0x000fc800010e06f7 */
[----:B------:R-:W-:Y:S04]  /*262f0*/  STL [R1+0x129c], R241 ;  /* 0x00129cf101007387 */ /* 0x000fe80000100800 */
[----:B------:R-:W2:Y:S01]  /*26300*/  LDL.LU R188, [R1+0x1284] ;  /* 0x0012840001bc7983 */ /* 0x000ea20000300800 */
[----:B------:R-:W-:-:S03]  /*26310*/  IADD3 R250, P2, R12, R250, RZ ;  /* 0x000000fa0cfa7210 */ /* 0x000fc60007f5e0ff */
        /* <DEDUP_REMOVED lines=22> */
[----:B---3--:R-:W-:-:S05]  /*26480*/  IMAD.X R248, R11, 0x1, R248, P1 ;  /* 0x000000010bf87824 */ /* 0x008fca00008e06f8 */
[----:B------:R0:W-:Y:S04]  /*26490*/  STL [R1+0x12c0], R248 ;  /* 0x0012c0f801007387 */ /* 0x0001e80000100800 */
[----:B0-----:R-:W3:Y:S04]  /*264a0*/  LDL.LU R248, [R1+0x1260] ;  /* 0x0012600001f87983 */ /* 0x001ee80000300800 */
[----:B------:R-:W3:Y:S04]  /*264b0*/  LDL.LU R235, [R1+0x122c] ;  /* 0x00122c0001eb7983 */ /* 0x000ee80000300800 */
[----:B------:R-:W3:Y:S04]  /*264c0*/  LDL.LU R237, [R1+0x1258] ;  /* 0x0012580001ed7983 */ /* 0x000ee80000300800 */
[----:B------:R-:W3:Y:S01]  /*264d0*/  LDL.LU R239, [R1+0x1224] ;  /* 0x0012240001ef7983 */ /* 0x000ee20000300800 */
[----:B----4-:R-:W-:-:S05]  /*264e0*/  IADD3 R249, P1, R12, R249, RZ ;  /* 0x000000f90cf97210 */ /* 0x010fca0007f3e0ff */
[----:B------:R0:W-:Y:S04]  /*264f0*/  STL [R1+0x128c], R249 ;  /* 0x00128cf901007387 */ /* 0x0001e80000100800 */
[----:B------:R-:W4:Y:S04]  /*26500*/  LDL.LU R241, [R1+0x1250] ;  /* 0x0012500001f17983 */ /* 0x000f280000300800 */
[----:B------:R-:W4:Y:S01]  /*26510*/  LDL.LU R247, [R1+0x121c] ;  /* 0x00121c0001f77983 */ /* 0x000f220000300800 */
[----:B-----5:R-:W-:-:S03]  /*26520*/  IMAD.X R198, R11, 0x1, R198, P0 ;  /* 0x000000010bc67824 */ /* 0x020fc600000e06c6 */
[----:B0-----:R-:W5:Y:S04]  /*26530*/  LDL.LU R249, [R1+0x1248] ;  /* 0x0012480001f97983 */ /* 0x001f680000300800 */
[----:B------:R-:W-:Y:S01]  /*26540*/  STL [R1+0x12b8], R198 ;  /* 0x0012b8c601007387 */ /* 0x000fe20000100800 */
[----:B--2---:R-:W-:Y:S01]  /*26550*/  IADD3 R188, P0, R12, R188, RZ ;  /* 0x000000bc0cbc7210 */ /* 0x004fe20007f1e0ff */
[----:B------:R-:W-:-:S04]  /*26560*/  IMAD.X R186, R11, 0x1, R186, P6 ;  /* 0x000000010bba7824 */ /* 0x000fc800030e06ba */
[----:B------:R-:W-:Y:S01]  /*26570*/  STL [R1+0x1284], R188 ;  /* 0x001284bc01007387 */ /* 0x000fe20000100800 */
        /* <DEDUP_REMOVED lines=33> */
[----:B------:R-:W-:Y:S04]  /*26790*/  STL [R1+0x1244], R219 ;  /* 0x001244db01007387 */ /* 0x000fe80000100800 */
[----:B0-----:R-:W2:Y:S01]  /*267a0*/  LDL.LU R250, [R1+0x1214] ;  /* 0x0012140001fa7983 */ /* 0x001ea20000300800 */
[----:B------:R-:W-:Y:S01]  /*267b0*/  IMAD.X R223, R11, 0x1, R223, P4 ;  /* 0x000000010bdf7824 */ /* 0x000fe200020e06df */
[----:B------:R-:W-:-:S02]  /*267c0*/  IADD3 R225, P4, R12, R225, RZ ;  /* 0x000000e10ce17210 */ /* 0x000fc40007f9e0ff */
[----:B------:R-:W-:Y:S01]  /*267d0*/  STL [R1+0x1270], R221 ;  /* 0x001270dd01007387 */ /* 0x000fe20000100800 */
[C---:B---3--:R-:W-:Y:S01]  /*267e0*/  IMAD.X R248, R11.reuse, 0x1, R248, P3 ;  /* 0x000000010bf87824 */ /* 0x048fe200018e06f8 */
[C---:B------:R-:W-:Y:S01]  /*267f0*/  IADD3 R235, P3, R12.reuse, R235, RZ ;  /* 0x000000eb0ceb7210 */ /* 0x040fe20007f7e0ff */
[C---:B------:R-:W-:Y:S01]  /*26800*/  IMAD.X R237, R11.reuse, 0x1, R237, P2 ;  /* 0x000000010bed7824 */ /* 0x040fe200010e06ed */
[----:B------:R-:W-:Y:S02]  /*26810*/  IADD3 R239, P2, R12, R239, RZ ;  /* 0x000000ef0cef7210 */ /* 0x000fe40007f5e0ff */
[----:B------:R0:W-:Y:S04]  /*26820*/  STL [R1+0x1260], R248 ;  /* 0x001260f801007387 */ /* 0x0001e80000100800 */
[----:B------:R-:W-:Y:S04]  /*26830*/  STL [R1+0x1268], R223 ;  /* 0x001268df01007387 */ /* 0x000fe80000100800 */
[----:B0-----:R-:W3:Y:S04]  /*26840*/  LDL.LU R248, [R1+0x1240] ;  /* 0x0012400001f87983 */ /* 0x001ee80000300800 */
[----:B------:R-:W-:Y:S01]  /*26850*/  STL [R1+0x1234], R225 ;  /* 0x001234e101007387 */ /* 0x000fe20000100800 */
[----:B----4-:R-:W-:-:S03]  /*26860*/  IMAD.X R241, R11, 0x1, R241, P1 ;  /* 0x000000010bf17824 */ /* 0x010fc600008e06f1 */
[----:B------:R-:W-:Y:S04]  /*26870*/  STL [R1+0x122c], R235 ;  /* 0x00122ceb01007387 */ /* 0x000fe80000100800 */
[----:B------:R-:W-:Y:S01]  /*26880*/  STL [R1+0x1258], R237 ;  /* 0x001258ed01007387 */ /* 0x000fe20000100800 */
[----:B------:R-:W-:-:S03]  /*26890*/  IADD3 R247, P1, R12, R247, RZ ;  /* 0x000000f70cf77210 */ /* 0x000fc60007f3e0ff */
[----:B------:R-:W-:Y:S04]  /*268a0*/  STL [R1+0x1224], R239 ;  /* 0x001224ef01007387 */ /* 0x000fe80000100800 */
[----:B------:R-:W4:Y:S04]  /*268b0*/  LDL.LU R198, [R1+0x120c] ;  /* 0x00120c0001c67983 */ /* 0x000f280000300800 */
[----:B------:R-:W-:Y:S04]  /*268c0*/  STL [R1+0x1250], R241 ;  /* 0x001250f101007387 */ /* 0x000fe80000100800 */
[----:B------:R-:W4:Y:S04]  /*268d0*/  LDL.LU R188, [R1+0x1238] ;  /* 0x0012380001bc7983 */ /* 0x000f280000300800 */
[----:B------:R-:W-:Y:S01]  /*268e0*/  STL [R1+0x121c], R247 ;  /* 0x00121cf701007387 */ /* 0x000fe20000100800 */
[----:B-----5:R-:W-:-:S03]  /*268f0*/  IMAD.X R249, R11, 0x1, R249, P0 ;  /* 0x000000010bf97824 */ /* 0x020fc600000e06f9 */
        /* <DEDUP_REMOVED lines=23> */
[----:B0-----:R-:W2:Y:S04]  /*26a70*/  LDL.LU R250, [R1+0x11b4] ;  /* 0x0011b40001fa7983 */ /* 0x001ea80000300800 */
[----:B------:R-:W2:Y:S04]  /*26a80*/  LDL.LU R235, [R1+0x11e0] ;  /* 0x0011e00001eb7983 */ /* 0x000ea80000300800 */
[----:B------:R-:W2:Y:S04]  /*26a90*/  LDL.LU R237, [R1+0x11ac] ;  /* 0x0011ac0001ed7983 */ /* 0x000ea80000300800 */
[----:B------:R-:W2:Y:S01]  /*26aa0*/  LDL.LU R239, [R1+0x11d8] ;  /* 0x0011d80001ef7983 */ /* 0x000ea20000300800 */
[----:B---3--:R-:W-:-:S05]  /*26ab0*/  IMAD.X R248, R11, 0x1, R248, P6 ;  /* 0x000000010bf87824 */ /* 0x008fca00030e06f8 */
[----:B------:R0:W-:Y:S04]  /*26ac0*/  STL [R1+0x1240], R248 ;  /* 0x001240f801007387 */ /* 0x0001e80000100800 */
[----:B------:R-:W3:Y:S04]  /*26ad0*/  LDL.LU R241, [R1+0x11a4] ;  /* 0x0011a40001f17983 */ /* 0x000ee80000300800 */
[----:B------:R-:W3:Y:S01]  /*26ae0*/  LDL.LU R247, [R1+0x11d0] ;  /* 0x0011d00001f77983 */ /* 0x000ee20000300800 */
[C---:B----4-:R-:W-:Y:S01]  /*26af0*/  IADD3 R198, P6, R12.reuse, R198, RZ ;  /* 0x000000c60cc67210 */ /* 0x050fe20007fde0ff */
[C---:B------:R-:W-:Y:S01]  /*26b00*/  IMAD.X R188, R11.reuse, 0x1, R188, P5 ;  /* 0x000000010bbc7824 */ /* 0x040fe200028e06bc */
[C---:B-----5:R-:W-:Y:S01]  /*26b10*/  IADD3 R186, P5, R12.reuse, R186, RZ ;  /* 0x000000ba0cba7210 */ /* 0x060fe20007fbe0ff */
        /* <DEDUP_REMOVED lines=45> */
[C---:B------:R-:W-:Y:S01]  /*26df0*/  IMAD.X R235, R11.reuse, 0x1, R235, P1 ;  /* 0x000000010beb7824 */ /* 0x040fe200008e06eb */
[C---:B------:R-:W-:Y:S01]  /*26e00*/  IADD3 R237, P1, R12.reuse, R237, RZ ;  /* 0x000000ed0ced7210 */ /* 0x040fe20007f3e0ff */
[C---:B------:R-:W-:Y:S01]  /*26e10*/  IMAD.X R239, R11.reuse, 0x1, R239, P0 ;  /* 0x000000010bef7824 */ /* 0x040fe200000e06ef */
[----:B------:R-:W-:Y:S04]  /*26e20*/  STL [R1+0x11e8], R225 ;  /* 0x0011e8e101007387 */ /* 0x000fe80000100800 */
[----:B------:R-:W-:Y:S04]  /*26e30*/  STL [R1+0x11e0], R235 ;  /* 0x0011e0eb01007387 */ /* 0x000fe80000100800 */
[----:B------:R-:W-:Y:S01]  /*26e40*/  STL [R1+0x11ac], R237 ;  /* 0x0011aced01007387 */ /* 0x000fe20000100800 */
[----:B---3--:R-:W-:Y:S01]  /*26e50*/  IADD3 R241, P0, R12, R241, RZ ;  /* 0x000000f10cf17210 */ /* 0x008fe20007f1e0ff */
[----:B------:R-:W-:-:S02]  /*26e60*/  IMAD.X R247, R11, 0x1, R247, P6 ;  /* 0x000000010bf77824 */ /* 0x000fc400030e06f7 */
[----:B------:R-:W-:Y:S04]  /*26e70*/  STL [R1+0x11d8], R239 ;  /* 0x0011d8ef01007387 */ /* 0x000fe80000100800 */
[----:B------:R-:W3:Y:S04]  /*26e80*/  LDL.LU R198, [R1+0x11c0] ;  /* 0x0011c00001c67983 */ /* 0x000ee80000300800 */
[----:B------:R-:W-:Y:S04]  /*26e90*/  STL [R1+0x11a4], R241 ;  /* 0x0011a4f101007387 */ /* 0x000fe80000100800 */
[----:B------:R-:W3:Y:S04]  /*26ea0*/  LDL.LU R188, [R1+0x118c] ;  /* 0x00118c0001bc7983 */ /* 0x000ee80000300800 */
[----:B------:R-:W-:Y:S04]  /*26eb0*/  STL [R1+0x11d0], R247 ;  /* 0x0011d0f701007387 */ /* 0x000fe80000100800 */
[----:B------:R-:W3:Y:S01]  /*26ec0*/  LDL.LU R186, [R1+0x11b8] ;  /* 0x0011b80001ba7983 */ /* 0x000ee20000300800 */
[----:B----4-:R-:W-:-:S05]  /*26ed0*/  IADD3 R248, P6, R12, R248, RZ ;  /* 0x000000f80cf87210 */ /* 0x010fca0007fde0ff */
        /* <DEDUP_REMOVED lines=32> */
[----:B------:R-:W-:Y:S01]  /*270e0*/  IADD3 R188, P4, R12, R188, RZ ;  /* 0x000000bc0cbc7210 */ /* 0x000fe20007f9e0ff */
[----:B------:R-:W-:-:S03]  /*270f0*/  IMAD.X R186, R11, 0x1, R186, P3 ;  /* 0x000000010bba7824 */ /* 0x000fc600018e06ba */
[----:B------:R-:W-:Y:S01]  /*27100*/  STL [R1+0x11c0], R198 ;  /* 0x0011c0c601007387 */ /* 0x000fe20000100800 */
[C---:B----4-:R-:W-:Y:S01]  /*27110*/  IADD3 R184, P3, R12.reuse, R184, RZ ;  /* 0x000000b80cb87210 */ /* 0x050fe20007f7e0ff */
[C---:B------:R-:W-:Y:S01]  /*27120*/  IMAD.X R174, R11.reuse, 0x1, R174, P2 ;  /* 0x000000010bae7824 */ /* 0x040fe200010e06ae */
[----:B------:R-:W-:Y:S01]  /*27130*/  IADD3 R182, P2, R12, R182, RZ ;  /* 0x000000b60cb67210 */ /* 0x000fe20007f5e0ff */
        /* <DEDUP_REMOVED lines=32> */
[----:B------:R-:W-:Y:S01]  /*27340*/  IMAD.X R223, R11, 0x1, R223, P1 ;  /* 0x000000010bdf7824 */ /* 0x000fe200008e06df */
[----:B------:R-:W-:-:S02]  /*27350*/  IADD3 R225, P1, R12, R225, RZ ;  /* 0x000000e10ce17210 */ /* 0x000fc40007f3e0ff */
[----:B0-----:R-:W3:Y:S04]  /*27360*/  LDL.LU R248, [R1+0x111c] ;  /* 0x00111c0001f87983 */ /* 0x001ee80000300800 */
[----:B------:R-:W-:Y:S01]  /*27370*/  STL [R1+0x1178], R221 ;  /* 0x001178dd01007387 */ /* 0x000fe20000100800 */
[C---:B-----5:R-:W-:Y:S01]  /*27380*/  IMAD.X R249, R11.reuse, 0x1, R249, P0 ;  /* 0x000000010bf97824 */ /* 0x060fe200000e06f9 */
[C---:B------:R-:W-:Y:S01]  /*27390*/  IADD3 R235, P0, R12.reuse, R235, RZ ;  /* 0x000000eb0ceb7210 */ /* 0x040fe20007f1e0ff */
[C---:B------:R-:W-:Y:S01]  /*273a0*/  IMAD.X R237, R11.reuse, 0x1, R237, P6 ;  /* 0x000000010bed7824 */ /* 0x040fe200030e06ed */
[C---:B------:R-:W-:Y:S02]  /*273b0*/  IADD3 R239, P6, R12.reuse, R239, RZ ;  /* 0x000000ef0cef7210 */ /* 0x040fe40007fde0ff */
        /* <DEDUP_REMOVED lines=36> */
[----:B------:R0:W-:Y:S04]  /*27600*/  STL [R1+0x111c], R248 ;  /* 0x00111cf801007387 */ /* 0x0001e80000100800 */
[----:B0-----:R-:W3:Y:S04]  /*27610*/  LDL.LU R248, [R1+0x10bc] ;  /* 0x0010bc0001f87983 */ /* 0x001ee80000300800 */
[----:B------:R-:W3:Y:S04]  /*27620*/  LDL.LU R235, [R1+0x10e8] ;  /* 0x0010e80001eb7983 */ /* 0x000ee80000300800 */
[----:B------:R-:W3:Y:S04]  /*27630*/  LDL.LU R237, [R1+0x10b4] ;  /* 0x0010b40001ed7983 */ /* 0x000ee80000300800 */
[----:B------:R-:W3:Y:S01]  /*27640*/  LDL.LU R239, [R1+0x10e0] ;  /* 0x0010e00001ef7983 */ /* 0x000ee20000300800 */
[----:B----4-:R-:W-:-:S05]  /*27650*/  IMAD.X R249, R11, 0x1, R249, P3 ;  /* 0x000000010bf97824 */ /* 0x010fca00018e06f9 */
        /* <DEDUP_REMOVED lines=48> */
[C---:B------:R-:W-:Y:S01]  /*27960*/  IMAD.X R235, R11.reuse, 0x1, R235, P5 ;  /* 0x000000010beb7824 */ /* 0x040fe200028e06eb */
[C---:B------:R-:W-:Y:S01]  /*27970*/  IADD3 R237, P5, R12.reuse, R237, RZ ;  /* 0x000000ed0ced7210 */ /* 0x040fe20007fbe0ff */
[----:B------:R-:W-:Y:S02]  /*27980*/  IMAD.X R239, R11, 0x1, R239, P4 ;  /* 0x000000010bef7824 */ /* 0x000fe400020e06ef */
[----:B------:R0:W-:Y:S04]  /*27990*/  STL [R1+0x10bc], R248 ;  /* 0x0010bcf801007387 */ /* 0x0001e80000100800 */
[----:B------:R-:W-:Y:S04]  /*279a0*/  STL [R1+0x10c4], R223 ;  /* 0x0010c4df01007387 */ /* 0x000fe80000100800 */
[----:B0-----:R-:W3:Y:S04]  /*279b0*/  LDL.LU R248, [R1+0x109c] ;  /* 0x00109c0001f87983 */ /* 0x001ee80000300800 */
[----:B------:R-:W-:Y:S01]  /*279c0*/  STL [R1+0x10f0], R225 ;  /* 0x0010f0e101007387 */ /* 0x000fe20000100800 */
[----:B----4-:R-:W-:-:S03]  /*279d0*/  IADD3 R241, P4, R12, R241, RZ ;  /* 0x000000f10cf17210 */ /* 0x010fc60007f9e0ff */
[----:B------:R-:W-:Y:S01]  /*279e0*/  STL [R1+0x10e8], R235 ;  /* 0x0010e8eb01007387 */ /* 0x000fe20000100800 */
[----:B------:R-:W-:-:S03]  /*279f0*/  IMAD.X R247, R11, 0x1, R247, P3 ;  /* 0x000000010bf77824 */ /* 0x000fc600018e06f7 */
[----:B------:R-:W-:Y:S04]  /*27a00*/  STL [R1+0x10b4], R237 ;  /* 0x0010b4ed01007387 */ /* 0x000fe80000100800 */
[----:B------:R-:W-:Y:S04]  /*27a10*/  STL [R1+0x10e0], R239 ;  /* 0x0010e0ef01007387 */ /* 0x000fe80000100800 */
[----:B------:R-:W4:Y:S04]  /*27a20*/  LDL.LU R198, [R1+0x10c8] ;  /* 0x0010c80001c67983 */ /* 0x000f280000300800 */
[----:B------:R-:W-:Y:S04]  /*27a30*/  STL [R1+0x10ac], R241 ;  /* 0x0010acf101007387 */ /* 0x000fe80000100800 */
[----:B------:R-:W4:Y:S01]  /*27a40*/  LDL.LU R188, [R1+0x1094] ;  /* 0x0010940001bc7983 */ /* 0x000f220000300800 */
[----:B-----5:R-:W-:-:S03]  /*27a50*/  IADD3 R249, P3, R12, R249, RZ ;  /* 0x000000f90cf97210 */ /* 0x020fc60007f7e0ff */
        /* <DEDUP_REMOVED lines=33> */
[C---:B------:R-:W-:Y:S01]  /*27c70*/  IADD3 R188, P1, R12.reuse, R188, RZ ;  /* 0x000000bc0cbc7210 */ /* 0x040fe20007f3e0ff */
[C---:B-----5:R-:W-:Y:S01]  /*27c80*/  IMAD.X R186, R11.reuse, 0x1, R186, P0 ;  /* 0x000000010bba7824 */ /* 0x060fe200000e06ba */
[----:B0-----:R-:W4:Y:S01]  /*27c90*/  LDL.LU R248, [R1+0x1058] ;  /* 0x0010580001f87983 */ /* 0x001f220000300800 */
[----:B------:R-:W-:Y:S01]  /*27ca0*/  IADD3 R184, P0, R12, R184, RZ ;  /* 0x000000b80cb87210 */ /* 0x000fe20007f1e0ff */
[----:B------:R-:W-:-:S02]  /*27cb0*/  IMAD.X R174, R11, 0x1, R174, P6 ;  /* 0x000000010bae7824 */ /* 0x000fc400030e06ae */
        /* <DEDUP_REMOVED lines=44> */
[C---:B------:R-:W-:Y:S01]  /*27f80*/  IADD3 R239, P3, R12.reuse, R239, RZ ;  /* 0x000000ef0cef7210 */ /* 0x040fe20007f7e0ff */
[----:B------:R-:W-:Y:S04]  /*27f90*/  STL [R1+0x1044], R225 ;  /* 0x001044e101007387 */ /* 0x000fe80000100800 */
[----:B------:R-:W-:Y:S04]  /*27fa0*/  STL [R1+0x103c], R235 ;  /* 0x00103ceb01007387 */ /* 0x000fe80000100800 */
[----:B------:R-:W-:Y:S04]  /*27fb0*/  STL [R1+0x1068], R237 ;  /* 0x001068ed01007387 */ /* 0x000fe80000100800 */
[----:B------:R-:W-:Y:S04]  /*27fc0*/  STL [R1+0x1034], R239 ;  /* 0x001034ef01007387 */ /* 0x000fe80000100800 */
[----:B------:R-:W2:Y:S01]  /*27fd0*/  LDL.LU R198, [R1+0x101c] ;  /* 0x00101c0001c67983 */ /* 0x000ea20000300800 */
[----:B---3--:R-:W-:Y:S01]  /*27fe0*/  IMAD.X R241, R11, 0x1, R241, P2 ;  /* 0x000000010bf17824 */ /* 0x008fe200010e06f1 */
[----:B------:R-:W-:-:S04]  /*27ff0*/  IADD3 R247, P2, R12, R247, RZ ;  /* 0x000000f70cf77210 */ /* 0x000fc80007f5e0ff */
[----:B------:R-:W-:Y:S04]  /*28000*/  STL [R1+0x1060], R241 ;  /* 0x001060f101007387 */ /* 0x000fe80000100800 */
[----:B------:R-:W3:Y:S01]  /*28010*/  LDL.LU R188, [R1+0x1048] ;  /* 0x0010480001bc7983 */ /* 0x000ee20000300800 */
[----:B----4-:R-:W-:-:S03]  /*28020*/  IMAD.X R248, R11, 0x1, R248, P1 ;  /* 0x000000010bf87824 */ /* 0x010fc600008e06f8 */
        /* <DEDUP_REMOVED lines=33> */
[C---:B------:R-:W-:Y:S01]  /*28240*/  IADD3 R198, P0, R12.reuse, R198, RZ ;  /* 0x000000c60cc67210 */ /* 0x040fe20007f1e0ff */
[C---:B---3--:R-:W-:Y:S01]  /*28250*/  IMAD.X R188, R11.reuse, 0x1, R188, P6 ;  /* 0x000000010bbc7824 */ /* 0x048fe200030e06bc */
        /* <DEDUP_REMOVED lines=141> */
[----:B------:R-:W-:Y:S04]  /*28b30*/  STL [R1+0xf4c], R225 ;  /* 0x000f4ce101007387 */ /* 0x000fe80000100800 */
[----:B------:R-:W-:Y:S04]  /*28b40*/  STL [R1+0xf44], R235 ;  /* 0x000f44eb01007387 */ /* 0x000fe80000100800 */
[----:B------:R-:W-:Y:S01]  /*28b50*/  STL [R1+0xf70], R237 ;  /* 0x000f70ed01007387 */ /* 0x000fe20000100800 */
[----:B----4-:R-:W-:-:S03]  /*28b60*/  IMAD.X R241, R11, 0x1, R241, P6 ;  /* 0x000000010bf17824 */ /* 0x010fc600030e06f1 */
[----:B------:R-:W-:Y:S04]  /*28b70*/  STL [R1+0xf3c], R239 ;  /* 0x000f3cef01007387 */ /* 0x000fe80000100800 */
[----:B------:R-:W4:Y:S01]  /*28b80*/  LDL.LU R198, [R1+0xf24] ;  /* 0x000f240001c67983 */ /* 0x000f220000300800 */
[----:B------:R-:W-:-:S03]  /*28b90*/  IADD3 R247, P6, R12, R247, RZ ;  /* 0x000000f70cf77210 */ /* 0x000fc60007fde0ff */
[----:B------:R-:W-:Y:S04]  /*28ba0*/  STL [R1+0xf68], R241 ;  /* 0x000f68f101007387 */ /* 0x000fe80000100800 */
[----:B------:R-:W4:Y:S04]  /*28bb0*/  LDL.LU R188, [R1+0xf50] ;  /* 0x000f500001bc7983 */ /* 0x000f280000300800 */
[----:B------:R-:W-:Y:S04]  /*28bc0*/  STL [R1+0xf34], R247 ;  /* 0x000f34f701007387 */ /* 0x000fe80000100800 */
[----:B------:R-:W4:Y:S01]  /*28bd0*/  LDL.LU R186, [R1+0xf1c] ;  /* 0x000f1c0001ba7983 */ /* 0x000f220000300800 */
[----:B-----5:R-:W-:-:S05]  /*28be0*/  IMAD.X R249, R11, 0x1, R249, P5 ;  /* 0x000000010bf97824 */ /* 0x020fca00028e06f9 */
        /* <DEDUP_REMOVED lines=32> */
[----:B------:R-:W-:Y:S01]  /*28df0*/  IADD3 R186, P3, R12, R186, RZ ;  /* 0x000000ba0cba7210 */ /* 0x000fe20007f7e0ff */
[----:B0-----:R-:W4:Y:S04]  /*28e00*/  LDL.LU R248, [R1+0xeb4] ;  /* 0x000eb40001f87983 */ /* 0x001f280000300800 */
[----:B------:R-:W-:Y:S01]  /*28e10*/  STL [R1+0xf24], R198 ;  /* 0x000f24c601007387 */ /* 0x000fe20000100800 */
[----:B-----5:R-:W-:-:S03]  /*28e20*/  IMAD.X R184, R11, 0x1, R184, P2 ;  /* 0x000000010bb87824 */ /* 0x020fc600010e06b8 */
[----:B------:R-:W-:Y:S01]  /*28e30*/  STL [R1+0xf50], R188 ;  /* 0x000f50bc01007387 */ /* 0x000fe20000100800 */
[C---:B------:R-:W-:Y:S01]  /*28e40*/  IMAD.X R182, R11.reuse, 0x1, R182, P1 ;  /* 0x000000010bb67824 */ /* 0x040fe200008e06b6 */
[C---:B------:R-:W-:Y:S02]  /*28e50*/  IADD3 R174, P2, R12.reuse, R174, RZ ;  /* 0x000000ae0cae7210 */ /* 0x040fe40007f5e0ff */
[----:B------:R-:W-:Y:S01]  /*28e60*/  STL [R1+0xf1c], R186 ;  /* 0x000f1cba01007387 */ /* 0x000fe20000100800 */
[C---:B------:R-:W-:Y:S01]  /*28e70*/  IADD3 R172, P1, R12.reuse, R172, RZ ;  /* 0x000000ac0cac7210 */ /* 0x040fe20007f3e0ff */
[----:B------:R-:W-:Y:S02]  /*28e80*/  IMAD.X R170, R11, 0x1, R170, P0 ;  /* 0x000000010baa7824 */ /* 0x000fe400000e06aa */
        /* <DEDUP_REMOVED lines=85> */
[----:B------:R-:W-:Y:S04]  /*293e0*/  STL [R1+0xed8], R198 ;  /* 0x000ed8c601007387 */ /* 0x000fe80000100800 */
[----:B------:R-:W-:Y:S01]  /*293f0*/  STL [R1+0xea4], R188 ;  /* 0x000ea4bc01007387 */ /* 0x000fe20000100800 */
        /* <DEDUP_REMOVED lines=512> */
[----:B------:R-:W-:Y:S04]  /*2b400*/  STL [R1+0xbdc], R237 ;  /* 0x000bdced01007387 */ /* 0x000fe80000100800 */
[----:B------:R-:W-:Y:S04]  /*2b410*/  STL [R1+0xc08], R239 ;  /* 0x000c08ef01007387 */ /* 0x000fe80000100800 */
[----:B------:R-:W2:Y:S01]  /*2b420*/  LDL.LU R198, [R1+0xbf0] ;  /* 0x000bf00001c67983 */ /* 0x000ea20000300800 */
[----:B---3--:R-:W-:Y:S01]  /*2b430*/  IADD3 R241, P3, R12, R241, RZ ;  /* 0x000000f10cf17210 */ /* 0x008fe20007f7e0ff */
[----:B------:R-:W-:-:S04]  /*2b440*/  IMAD.X R247, R11, 0x1, R247, P2 ;  /* 0x000000010bf77824 */ /* 0x000fc800010e06f7 */
[----:B------:R-:W-:Y:S04]  /*2b450*/  STL [R1+0xbd4], R241 ;  /* 0x000bd4f101007387 */ /* 0x000fe80000100800 */
[----:B------:R-:W3:Y:S01]  /*2b460*/  LDL.LU R188, [R1+0xbbc] ;  /* 0x000bbc0001bc7983 */ /* 0x000ee20000300800 */
[----:B----4-:R-:W-:-:S03]  /*2b470*/  IADD3 R248, P2, R12, R248, RZ ;  /* 0x000000f80cf87210 */ /* 0x010fc60007f5e0ff */
        /* <DEDUP_REMOVED lines=33> */
[C---:B------:R-:W-:Y:S01]  /*2b690*/  IMAD.X R198, R11.reuse, 0x1, R198, P0 ;  /* 0x000000010bc67824 */ /* 0x040fe200000e06c6 */
[----:B---3--:R-:W-:Y:S01]  /*2b6a0*/  IADD3 R188, P0, R12, R188, RZ ;  /* 0x000000bc0cbc7210 */ /* 0x008fe20007f1e0ff */
[----:B----4-:R-:W-:-:S03]  /*2b6b0*/  IMAD.X R186, R11, 0x1, R186, P6 ;  /* 0x000000010bba7824 */ /* 0x010fc600030e06ba */
[----:B------:R-:W-:Y:S01]  /*2b6c0*/  STL [R1+0xbf0], R198 ;  /* 0x000bf0c601007387 */ /* 0x000fe20000100800 */
[C---:B------:R-:W-:Y:S01]  /*2b6d0*/  IADD3 R184, P6, R12.reuse, R184, RZ ;  /* 0x000000b80cb87210 */ /* 0x040fe20007fde0ff */
        /* <DEDUP_REMOVED lines=553> */
[----:B------:R-:W-:Y:S01]  /*2d970*/  IMAD.X R198, R11, 0x1, R198, P5 ;  /* 0x000000010bc67824 */ /* 0x000fe200028e06c6 */
[----:B---3--:R-:W-:-:S04]  /*2d980*/  IADD3 R188, P5, R12, R188, RZ ;  /* 0x000000bc0cbc7210 */ /* 0x008fc80007fbe0ff */
[----:B------:R-:W-:Y:S01]  /*2d990*/  STL [R1+0x908], R198 ;  /* 0x000908c601007387 */ /* 0x000fe20000100800 */
[----:B----4-:R-:W-:-:S03]  /*2d9a0*/  IMAD.X R186, R11, 0x1, R186, P4 ;  /* 0x000000010bba7824 */ /* 0x010fc600020e06ba */
        /* <DEDUP_REMOVED lines=179> */
[----:B------:R-:W3:Y:S01]  /*2e4e0*/  LDL.LU R241, [R1+0x7a8] ;  /* 0x0007a80001f17983 */ /* 0x000ee20000300800 */
[----:B----4-:R-:W-:-:S03]  /*2e4f0*/  IMAD.X R198, R11, 0x1, R198, P2 ;  /* 0x000000010bc67824 */ /* 0x010fc600010e06c6 */
[----:B------:R-:W4:Y:S01]  /*2e500*/  LDL.LU R247, [R1+0x774] ;  /* 0x0007740001f77983 */ /* 0x000f220000300800 */
[C---:B------:R-:W-:Y:S01]  /*2e510*/  IADD3 R188, P2, R12.reuse, R188, RZ ;  /* 0x000000bc0cbc7210 */ /* 0x040fe20007f5e0ff */
[C---:B-----5:R-:W-:Y:S01]  /*2e520*/  IMAD.X R186, R11.reuse, 0x1, R186, P1 ;  /* 0x000000010bba7824 */ /* 0x060fe200008e06ba */
[----:B------:R-:W-:Y:S01]  /*2e530*/  IADD3 R184, P1, R12, R184, RZ ;  /* 0x000000b80cb87210 */ /* 0x000fe20007f3e0ff */
[----:B0-----:R-:W5:Y:S01]  /*2e540*/  LDL.LU R248, [R1+0x7a0] ;  /* 0x0007a00001f87983 */ /* 0x001f620000300800 */
        /* <DEDUP_REMOVED lines=52> */
[----:B----4-:R-:W-:-:S04]  /*2e890*/  IADD3 R247, P3, R12, R247, RZ ;  /* 0x000000f70cf77210 */ /* 0x010fc80007f7e0ff */
[----:B------:R-:W-:Y:S04]  /*2e8a0*/  STL [R1+0x7a8], R241 ;  /* 0x0007a8f101007387 */ /* 0x000fe80000100800 */
[----:B------:R-:W3:Y:S04]  /*2e8b0*/  LDL.LU R188, [R1+0x790] ;  /* 0x0007900001bc7983 */ /* 0x000ee80000300800 */
[----:B------:R-:W-:Y:S01]  /*2e8c0*/  STL [R1+0x774], R247 ;  /* 0x000774f701007387 */ /* 0x000fe20000100800 */
[----:B-----5:R-:W-:-:S03]  /*2e8d0*/  IMAD.X R248, R11, 0x1, R248, P2 ;  /* 0x000000010bf87824 */ /* 0x020fc600010e06f8 */
[----:B------:R-:W4:Y:S04]  /*2e8e0*/  LDL.LU R186, [R1+0x75c] ;  /* 0x00075c0001ba7983 */ /* 0x000f280000300800 */
        /* <DEDUP_REMOVED lines=20> */
[----:B------:R-:W-:-:S05]  /*2ea30*/  IADD3 R249, P2, R12, R249, RZ ;  /* 0x000000f90cf97210 */ /* 0x000fca0007f5e0ff */
        /* <DEDUP_REMOVED lines=11> */
[----:B---3--:R-:W-:Y:S01]  /*2eaf0*/  IMAD.X R188, R11, 0x1, R188, P0 ;  /* 0x000000010bbc7824 */ /* 0x008fe200000e06bc */
[----:B----4-:R-:W-:-:S03]  /*2eb00*/  IADD3 R186, P0, R12, R186, RZ ;  /* 0x000000ba0cba7210 */ /* 0x010fc60007f1e0ff */
[----:B------:R-:W-:Y:S04]  /*2eb10*/  STL [R1+0x764], R198 ;  /* 0x000764c601007387 */ /* 0x000fe80000100800 */
[----:B------:R-:W-:Y:S01]  /*2eb20*/  STL [R1+0x790], R188 ;  /* 0x000790bc01007387 */ /* 0x000fe20000100800 */
[C---:B-----5:R-:W-:Y:S01]  /*2eb30*/  IMAD.X R184, R11.reuse, 0x1, R184, P6 ;  /* 0x000000010bb87824 */ /* 0x060fe200030e06b8 */
        /* <DEDUP_REMOVED lines=27> */
[----:B------:R-:W-:Y:S01]  /*2ecf0*/  STL [R1+0x72c], R205 ;  /* 0x00072ccd01007387 */ /* 0x000fe20000100800 */
[----:B------:R-:W-:-:S03]  /*2ed00*/  IADD3 R221, P6, R12, R221, RZ ;  /* 0x000000dd0cdd7210 */ /* 0x000fc60007fde0ff */
[----:B------:R-:W-:Y:S01]  /*2ed10*/  STL [R1+0x758], R207 ;  /* 0x000758cf01007387 */ /* 0x000fe20000100800 */
[----:B------:R-:W-:-:S03]  /*2ed20*/  IMAD.X R225, R11, 0x1, R225, P4 ;  /* 0x000000010be17824 */ /* 0x000fc600020e06e1 */
[----:B------:R-:W-:Y:S04]  /*2ed30*/  STL [R1+0x724], R209 ;  /* 0x000724d101007387 */ /* 0x000fe80000100800 */
[----:B------:R0:W-:Y:S01]  /*2ed40*/  STL [R1+0x748], R248 ;  /* 0x000748f801007387 */ /* 0x0001e20000100800 */
[----:B------:R-:W-:-:S03]  /*2ed50*/  IADD3 R223, P5, R12, R223, RZ ;  /* 0x000000df0cdf7210 */ /* 0x000fc60007fbe0ff */
[----:B------:R-:W-:Y:S04]  /*2ed60*/  STL [R1+0x750], R219 ;  /* 0x000750db01007387 */ /* 0x000fe80000100800 */
[----:B0-----:R-:W3:Y:S04]  /*2ed70*/  LDL.LU R248, [R1+0x720] ;  /* 0x0007200001f87983 */ /* 0x001ee80000300800 */
[----:B------:R-:W-:Y:S01]  /*2ed80*/  STL [R1+0x71c], R221 ;  /* 0x00071cdd01007387 */ /* 0x000fe20000100800 */
[C---:B------:R-:W-:Y:S01]  /*2ed90*/  IADD3 R249, P4, R12.reuse, R249, RZ ;  /* 0x000000f90cf97210 */ /* 0x040fe20007f9e0ff */
        /* <DEDUP_REMOVED lines=46> */
[----:B------:R-:W4:Y:S01]  /*2f080*/  LDL.LU R241, [R1+0x6b0] ;  /* 0x0006b00001f17983 */ /* 0x000f220000300800 */
[----:B-----5:R-:W-:-:S03]  /*2f090*/  IMAD.X R198, R11, 0x1, R198, P6 ;  /* 0x000000010bc67824 */ /* 0x020fc600030e06c6 */
[----:B------:R-:W5:Y:S04]  /*2f0a0*/  LDL.LU R247, [R1+0x67c] ;  /* 0x00067c0001f77983 */ /* 0x000f680000300800 */
        /* <DEDUP_REMOVED lines=54> */
[----:B-----5:R-:W-:-:S03]  /*2f410*/  IADD3 R247, P0, R12, R247, RZ ;  /* 0x000000f70cf77210 */ /* 0x020fc60007f1e0ff */
[----:B------:R-:W-:Y:S04]  /*2f420*/  STL [R1+0x684], R239 ;  /* 0x000684ef01007387 */ /* 0x000fe80000100800 */
[----:B------:R-:W4:Y:S04]  /*2f430*/  LDL.LU R198, [R1+0x66c] ;  /* 0x00066c0001c67983 */ /* 0x000f280000300800 */
[----:B------:R-:W-:Y:S04]  /*2f440*/  STL [R1+0x6b0], R241 ;  /* 0x0006b0f101007387 */ /* 0x000fe80000100800 */
[----:B------:R-:W5:Y:S01]  /*2f450*/  LDL.LU R188, [R1+0x698] ;  /* 0x0006980001bc7983 */ /* 0x000f620000300800 */
[----:B------:R-:W-:-:S03]  /*2f460*/  IMAD.X R249, R11, 0x1, R249, P6 ;  /* 0x000000010bf97824 */ /* 0x000fc600030e06f9 */
        /* <DEDUP_REMOVED lines=30> */
[----:B------:R-:W3:Y:S01]  /*2f650*/  LDL.LU R241, [R1+0x604] ;  /* 0x0006040001f17983 */ /* 0x000ee20000300800 */
[----:B----4-:R-:W-:-:S03]  /*2f660*/  IADD3 R198, P5, R12, R198, RZ ;  /* 0x000000c60cc67210 */ /* 0x010fc60007fbe0ff */
[----:B------:R-:W4:Y:S01]  /*2f670*/  LDL.LU R247, [R1+0x630] ;  /* 0x0006300001f77983 */ /* 0x000f220000300800 */
[C---:B-----5:R-:W-:Y:S01]  /*2f680*/  IMAD.X R188, R11.reuse, 0x1, R188, P4 ;  /* 0x000000010bbc7824 */ /* 0x060fe200020e06bc */
[C---:B------:R-:W-:Y:S01]  /*2f690*/  IADD3 R186, P4, R12.reuse, R186, RZ ;  /* 0x000000ba0cba7210 */ /* 0x040fe20007f9e0ff */
[----:B------:R-:W-:Y:S01]  /*2f6a0*/  IMAD.X R184, R11, 0x1, R184, P3 ;  /* 0x000000010bb87824 */ /* 0x000fe200018e06b8 */
[----:B0-----:R-:W5:Y:S01]  /*2f6b0*/  LDL.LU R248, [R1+0x5fc] ;  /* 0x0005fc0001f87983 */ /* 0x001f620000300800 */
        /* <DEDUP_REMOVED lines=37> */
[----:B0-----:R-:W5:Y:S04]  /*2f910*/  LDL.LU R249, [R1+0x628] ;  /* 0x0006280001f97983 */ /* 0x001f680000300800 */
[----:B------:R-:W-:Y:S01]  /*2f920*/  STL [R1+0x624], R221 ;  /* 0x000624dd01007387 */ /* 0x000fe20000100800 */
[----:B--2---:R-:W-:-:S05]  /*2f930*/  IADD3 R250, P1, R12, R250, RZ ;  /* 0x000000fa0cfa7210 */ /* 0x004fca0007f3e0ff */
[----:B------:R0:W-:Y:S04]  /*2f940*/  STL [R1+0x614], R250 ;  /* 0x000614fa01007387 */ /* 0x0001e80000100800 */
[----:B------:R1:W-:Y:S04]  /*2f950*/  STL [R1+0x61c], R223 ;  /* 0x00061cdf01007387 */ /* 0x0003e80000100800 */
[----:B0-----:R-:W2:Y:S01]  /*2f960*/  LDL.LU R250, [R1+0x5f4] ;  /* 0x0005f40001fa7983 */ /* 0x001ea20000300800 */
[C---:B------:R-:W-:Y:S01]  /*2f970*/  IMAD.X R235, R11.reuse, 0x1, R235, P0 ;  /* 0x000000010beb7824 */ /* 0x040fe200000e06eb */
[C---:B------:R-:W-:Y:S01]  /*2f980*/  IADD3 R237, P0, R12.reuse, R237, RZ ;  /* 0x000000ed0ced7210 */ /* 0x040fe20007f1e0ff */
[C---:B------:R-:W-:Y:S01]  /*2f990*/  IMAD.X R239, R11.reuse, 0x1, R239, P6 ;  /* 0x000000010bef7824 */ /* 0x040fe200030e06ef */
[----:B------:R0:W-:Y:S04]  /*2f9a0*/  STL [R1+0x648], R225 ;  /* 0x000648e101007387 */ /* 0x0001e80000100800 */
[----:B------:R0:W-:Y:S04]  /*2f9b0*/  STL [R1+0x640], R235 ;  /* 0x000640eb01007387 */ /* 0x0001e80000100800 */
[----:B------:R0:W-:Y:S04]  /*2f9c0*/  STL [R1+0x60c], R237 ;  /* 0x00060ced01007387 */ /* 0x0001e80000100800 */
[----:B------:R0:W-:Y:S04]  /*2f9d0*/  STL [R1+0x638], R239 ;  /* 0x000638ef01007387 */ /* 0x0001e80000100800 */
[----:B------:R-:W2:Y:S01]  /*2f9e0*/  LDL.LU R198, [R1+0x620] ;  /* 0x0006200001c67983 */ /* 0x000ea20000300800 */
[----:B---3--:R-:W-:Y:S01]  /*2f9f0*/  IADD3 R241, P6, R12, R241, RZ ;  /* 0x000000f10cf17210 */ /* 0x008fe20007fde0ff */
[----:B----4-:R-:W-:-:S04]  /*2fa00*/  IMAD.X R247, R11, 0x1, R247, P5 ;  /* 0x000000010bf77824 */ /* 0x010fc800028e06f7 */
[----:B------:R3:W-:Y:S04]  /*2fa10*/  STL [R1+0x604], R241 ;  /* 0x000604f101007387 */ /* 0x0007e80000100800 */
[----:B------:R-:W4:Y:S01]  /*2fa20*/  LDL.LU R188, [R1+0x5ec] ;  /* 0x0005ec0001bc7983 */ /* 0x000f220000300800 */
[----:B-----5:R-:W-:-:S03]  /*2fa30*/  IADD3 R248, P5, R12, R248, RZ ;  /* 0x000000f80cf87210 */ /* 0x020fc60007fbe0ff */
[----:B------:R5:W-:Y:S04]  /*2fa40*/  STL [R1+0x630], R247 ;  /* 0x000630f701007387 */ /* 0x000be80000100800 */
        /* <DEDUP_REMOVED lines=18> */
[----:B-1----:R-:W4:Y:S04]  /*2fb70*/  LDL.LU R223, [R1+0x5a4] ;  /* 0x0005a40001df7983 */ /* 0x002f280000300800 */
[----:B0-----:R-:W4:Y:S04]  /*2fb80*/  LDL.LU R225, [R1+0x5d0] ;  /* 0x0005d00001e17983 */ /* 0x001f280000300800 */
[----:B------:R-:W4:Y:S04]  /*2fb90*/  LDL.LU R235, [R1+0x59c] ;  /* 0x00059c0001eb7983 */ /* 0x000f280000300800 */
[----:B------:R-:W4:Y:S01]  /*2fba0*/  LDL.LU R237, [R1+0x5c8] ;  /* 0x0005c80001ed7983 */ /* 0x000f220000300800 */
[----:B------:R-:W-:-:S05]  /*2fbb0*/  IMAD.X R249, R11, 0x1, R249, P4 ;  /* 0x000000010bf97824 */ /* 0x000fca00020e06f9 */
[----:B------:R0:W-:Y:S04]  /*2fbc0*/  STL [R1+0x628], R249 ;  /* 0x000628f901007387 */ /* 0x0001e80000100800 */
[----:B------:R-:W4:Y:S04]  /*2fbd0*/  LDL.LU R239, [R1+0x5c0] ;  /* 0x0005c00001ef7983 */ /* 0x000f280000300800 */
[----:B---3--:R-:W3:Y:S04]  /*2fbe0*/  LDL.LU R241, [R1+0x5b8] ;  /* 0x0005b80001f17983 */ /* 0x008ee80000300800 */
[----:B-----5:R-:W5:Y:S01]  /*2fbf0*/  LDL.LU R247, [R1+0x5b0] ;  /* 0x0005b00001f77983 */ /* 0x020f620000300800 */
[----:B------:R-:W-:-:S02]  /*2fc00*/  UMOV UR51, UR7 ;  /* 0x0000000700337c82 */ /* 0x000fc40008000000 */
[----:B------:R-:W-:Y:S01]  /*2fc10*/  QGMMA.64x16x32.F32.E4M3.E4M3 R24, gdesc[UR48], R24 ;  /* 0x00200000301879f3 */ /* 0x000fe20008700818 */
[----:B--2---:R-:W-:-:S05]  /*2fc20*/  IADD3 R250, P4, R12, R250, RZ ;  /* 0x000000fa0cfa7210 */ /* 0x004fca0007f9e0ff */
[----:B------:R1:W-:Y:S04]  /*2fc30*/  STL [R1+0x5f4], R250 ;  /* 0x0005f4fa01007387 */ /* 0x0003e80000100800 */
[----:B------:R-:W2:Y:S04]  /*2fc40*/  LDL.LU R248, [R1+0x5a8] ;  /* 0x0005a80001f87983 */ /* 0x000ea80000300800 */
[----:B0-----:R-:W2:Y:S04]  /*2fc50*/  LDL.LU R249, [R1+0x5a0] ;  /* 0x0005a00001f97983 */ /* 0x001ea80000300800 */
[----:B-1----:R-:W2:Y:S01]  /*2fc60*/  LDL.LU R250, [R1+0x598] ;  /* 0x0005980001fa7983 */ /* 0x002ea20000300800 */
[----:B------:R-:W-:Y:S01]  /*2fc70*/  UMOV UR54, UR10 ;  /* 0x0000000a00367c82 */ /* 0x000fe20008000000 */
[----:B------:R-:W-:-:S02]  /*2fc80*/  UMOV UR55, UR11 ;  /* 0x0000000b00377c82 */ /* 0x000fc40008000000 */
[----:B------:R-:W-:Y:S01]  /*2fc90*/  QGMMA.64x16x32.F32.E4M3.E4M3 R24, gdesc[UR52], R24 ;  /* 0x00200000341879f3 */ /* 0x000fe20008700818 */
[----:B------:R-:W-:Y:S01]  /*2fca0*/  UMOV UR58, UR14 ;  /* 0x0000000e003a7c82 */ /* 0x000fe20008000000 */
[----:B------:R-:W-:Y:S01]  /*2fcb0*/  UMOV UR59, UR15 ;  /* 0x0000000f003b7c82 */ /* 0x000fe20008000000 */
[C---:B------:R-:W-:Y:S01]  /*2fcc0*/  IMAD.X R198, R11.reuse, 0x1, R198, P3 ;  /* 0x000000010bc67824 */ /* 0x040fe200018e06c6 */
[----:B----4-:R-:W-:Y:S01]  /*2fcd0*/  IADD3 R188, P3, R12, R188, RZ ;  /* 0x000000bc0cbc7210 */ /* 0x010fe20007f7e0ff */
[----:B------:R-:W-:-:S03]  /*2fce0*/  IMAD.X R186, R11, 0x1, R186, P2 ;  /* 0x000000010bba7824 */ /* 0x000fc600010e06ba */
[----:B------:R0:W-:Y:S01]  /*2fcf0*/  STL [R1+0x620], R198 ;  /* 0x000620c601007387 */ /* 0x0001e20000100800 */
[C---:B------:R-:W-:Y:S01]  /*2fd00*/  IADD3 R184, P2, R12.reuse, R184, RZ ;  /* 0x000000b80cb87210 */ /* 0x040fe20007f5e0ff */
[C---:B------:R-:W-:Y:S01]  /*2fd10*/  IMAD.X R174, R11.reuse, 0x1, R174, P1 ;  /* 0x000000010bae7824 */ /* 0x040fe200008e06ae */
[----:B------:R-:W-:Y:S01]  /*2fd20*/  IADD3 R182, P1, R12, R182, RZ ;  /* 0x000000b60cb67210 */ /* 0x000fe20007f3e0ff */
[----:B------:R0:W-:Y:S01]  /*2fd30*/  STL [R1+0x5ec], R188 ;  /* 0x0005ecbc01007387 */ /* 0x0001e20000100800 */
[----:B------:R-:W-:-:S03]  /*2fd40*/  IMAD.X R172, R11, 0x1, R172, P0 ;  /* 0x000000010bac7824 */ /* 0x000fc600000e06ac */
[----:B------:R0:W-:Y:S01]  /*2fd50*/  STL [R1+0x618], R186 ;  /* 0x000618ba01007387 */ /* 0x0001e20000100800 */
[----:B------:R-:W-:-:S03]  /*2fd60*/  IADD3 R170, P0, R12, R170, RZ ;  /* 0x000000aa0caa7210 */ /* 0x000fc60007f1e0ff */
        /* <DEDUP_REMOVED lines=15> */
[----:B------:R-:W-:Y:S01]  /*2fe60*/  IADD3 R207, P3, R12, R207, RZ ;  /* 0x000000cf0ccf7210 */ /* 0x000fe20007f7e0ff */
[----:B------:R-:W-:Y:S02]  /*2fe70*/  QGMMA.64x16x32.F32.E4M3.E4M3 R24, gdesc[UR56], R24, gsb0 ;  /* 0x00200000381879f3 */ /* 0x000fe40008000818 */
        /* <DEDUP_REMOVED lines=9> */
[----:B------:R-:W-:Y:S02]  /*2ff10*/  IMAD.X R225, R11, 0x1, R225, P0 ;  /* 0x000000010be17824 */ /* 0x000fe400000e06e1 */
[----:B------:R-:W-:Y:S01]  /*2ff20*/  VIADD R13, R13, 0x7f ;  /* 0x0000007f0d0d7836 */ /* 0x000fe20000000000 */
[----:B------:R0:W-:Y:S01]  /*2ff30*/  STL [R1+0x5e0], R209 ;  /* 0x0005e0d101007387 */ /* 0x0001e20000100800 */
[----:B------:R-:W-:-:S03]  /*2ff40*/  IADD3 R235, P0, R12, R235, RZ ;  /* 0x000000eb0ceb7210 */ /* 0x000fc60007f1e0ff */
[----:B------:R0:W-:Y:S01]  /*2ff50*/  STL [R1+0x5ac], R219 ;  /* 0x0005acdb01007387 */ /* 0x0001e20000100800 */
[----:B------:R-:W-:-:S03]  /*2ff60*/  IMAD.X R237, R11, 0x1, R237, P6 ;  /* 0x000000010bed7824 */ /* 0x000fc600030e06ed */
[----:B------:R0:W-:Y:S01]  /*2ff70*/  STL [R1+0x5d8], R221 ;  /* 0x0005d8dd01007387 */ /* 0x0001e20000100800 */
[----:B------:R-:W-:-:S03]  /*2ff80*/  IMAD.X R239, R11, 0x1, R239, P5 ;  /* 0x000000010bef7824 */ /* 0x000fc600028e06ef */
[----:B------:R0:W-:Y:S01]  /*2ff90*/  STL [R1+0x5a4], R223 ;  /* 0x0005a4df01007387 */ /* 0x0001e20000100800 */
[----:B---3--:R-:W-:-:S03]  /*2ffa0*/  IMAD.X R241, R11, 0x1, R241, P4 ;  /* 0x000000010bf17824 */ /* 0x008fc600020e06f1 */
[----:B------:R0:W-:Y:S01]  /*2ffb0*/  STL [R1+0x5d0], R225 ;  /* 0x0005d0e101007387 */ /* 0x0001e20000100800 */
[----:B-----5:R-:W-:Y:S01]  /*2ffc0*/  IMAD.X R247, R11, 0x1, R247, P3 ;  /* 0x000000010bf77824 */ /* 0x020fe200018e06f7 */
[----:B------:R-:W-:Y:S02]  /*2ffd0*/  SHF.R.S32.HI R14, RZ, 0x1f, R13 ;  /* 0x0000001fff0e7819 */ /* 0x000fe4000001140d */
[----:B------:R0:W-:Y:S04]  /*2ffe0*/  STL [R1+0x59c], R235 ;  /* 0x00059ceb01007387 */ /* 0x0001e80000100800 */
[----:B------:R0:W-:Y:S04]  /*2fff0*/  STL [R1+0x5c8], R237 ;  /* 0x0005c8ed01007387 */ /* 0x0001e80000100800 */
[----:B------:R0:W-:Y:S04]  /*30000*/  STL [R1+0x5c0], R239 ;  /* 0x0005c0ef01007387 */ /* 0x0001e80000100800 */
[----:B------:R0:W-:Y:S01]  /*30010*/  STL [R1+0x5b8], R241 ;  /* 0x0005b8f101007387 */ /* 0x0001e20000100800 */
[----:B------:R-:W-:-:S03]  /*30020*/  LEA.HI R13, R14, R13, RZ, 0x7 ;  /* 0x0000000d0e0d7211 */ /* 0x000fc600078f38ff */
[----:B------:R0:W-:Y:S01]  /*30030*/  STL [R1+0x5b0], R247 ;  /* 0x0005b0f701007387 */ /* 0x0001e20000100800 */
[----:B------:R-:W-:Y:S01]  /*30040*/  VIADD R10, R10, 0x1 ;  /* 0x000000010a0a7836 */ /* 0x000fe20000000000 */
[----:B------:R-:W-:-:S04]  /*30050*/  SHF.R.S32.HI R13, RZ, 0x7, R13 ;  /* 0x00000007ff0d7819 */ /* 0x000fc8000001140d */
[----:B------:R-:W-:Y:S01]  /*30060*/  ISETP.NE.U32.AND P6, PT, R10, R13, PT ;  /* 0x0000000d0a00720c */ /* 0x000fe20003fc5070 */
[----:B------:R-:W-:Y:S02]  /*30070*/  WARPGROUP.DEPBAR.LE gsb0, 0x0 ;  /* 0x00008000000079c5 */ /* 0x000fe40000010000 */
[C---:B--2---:R-:W-:Y:S02]  /*30080*/  IMAD.X R248, R11.reuse, 0x1, R248, P2 ;  /* 0x000000010bf87824 */ /* 0x044fe400010e06f8 */
[----:B------:R-:W-:-:S03]  /*30090*/  IMAD.X R249, R11, 0x1, R249, P1 ;  /* 0x000000010bf97824 */ /* 0x000fc600008e06f9 */
[----:B------:R0:W-:Y:S01]  /*300a0*/  STL [R1+0x5a8], R248 ;  /* 0x0005a8f801007387 */ /* 0x0001e20000100800 */
[----:B------:R-:W-:-:S05]  /*300b0*/  IMAD.X R250, R11, 0x1, R250, P0 ;  /* 0x000000010bfa7824 */ /* 0x000fca00000e06fa */
[----:B------:R0:W-:Y:S04]  /*300c0*/  STL [R1+0x598], R250 ;  /* 0x000598fa01007387 */ /* 0x0001e80000100800 */
[----:B------:R0:W-:Y:S01]  /*300d0*/  STL [R1+0x5a0], R249 ;  /* 0x0005a0f901007387 */ /* 0x0001e20000100800 */
[----:B------:R-:W-:Y:S05]  /*300e0*/  @P6 BRA `(.L_x_2) ;  /* 0xfffffdb800406947 */ /* 0x000fea000383ffff */
.L_x_1:
[----:B------:R-:W2:Y:S01]  /*300f0*/  LDL.LU R11, [R1+0x1644] ;  /* 0x00164400010b7983 */ /* 0x000ea20000300800 */
[----:B------:R-:W-:Y:S02]  /*30100*/  F2FP.SATFINITE.E4M3.F32.PACK_AB_MERGE_C R80, R81, R80, RZ ;  /* 0x000000505150723e */ /* 0x000fe400048070ff */
[----:B------:R-:W-:Y:S01]  /*30110*/  F2FP.SATFINITE.E4M3.F32.PACK_AB_MERGE_C R64, R65, R64, RZ ;  /* 0x000000404140723e */ /* 0x000fe200048070ff */
[----:B------:R-:W3:Y:S01]  /*30120*/  LDL.LU R92, [R1+0x1570] ;  /* 0x00157000015c7983 */ /* 0x000ee20000300800 */
[----:B------:R-:W-:Y:S02]  /*30130*/  F2FP.SATFINITE.E4M3.F32.PACK_AB_MERGE_C R48, R49, R48, RZ ;  /* 0x000000303130723e */ /* 0x000fe400048070ff */
[----:B------:R-:W-:Y:S01]  /*30140*/  F2FP.SATFINITE.E4M3.F32.PACK_AB_MERGE_C R40, R41, R40, RZ ;  /* 0x000000282928723e */ /* 0x000fe200048070ff */
[----:B------:R-:W4:Y:S01]  /*30150*/  LDL.LU R91, [R1+0x1630] ;  /* 0x00163000015b7983 */ /* 0x000f220000300800 */
[----:B------:R-:W-:Y:S02]  /*30160*/  F2FP.SATFINITE.E4M3.F32.PACK_AB_MERGE_C R50, R51, R50, RZ ;  /* 0x000000323332723e */ /* 0x000fe400048070ff */
[----:B------:R-:W-:Y:S01]  /*30170*/  F2FP.SATFINITE.E4M3.F32.PACK_AB_MERGE_C R52, R53, R52, RZ ;  /* 0x000000343534723e */ /* 0x000fe200048070ff */
[----:B------:R-:W5:Y:S01]  /*30180*/  LDL.LU R90, [R1+0x1638] ;  /* 0x00163800015a7983 */ /* 0x000f620000300800 */
[----:B------:R-:W-:-:S02]  /*30190*/  F2FP.SATFINITE.E4M3.F32.PACK_AB_MERGE_C R54, R55, R54, RZ ;  /* 0x000000363736723e */ /* 0x000fc400048070ff */
[----:B------:R-:W-:Y:S01]  /*301a0*/  F2FP.SATFINITE.E4M3.F32.PACK_AB_MERGE_C R42, R43, R42, RZ ;  /* 0x0000002a2b2a723e */ /* 0x000fe200048070ff */
[----:B------:R-:W5:Y:S01]  /*301b0*/  LDL.LU R89, [R1+0x163c] ;  /* 0x00163c0001597983 */ /* 0x000f620000300800 */
[----:B------:R-:W-:Y:S02]  /*301c0*/  F2FP.SATFINITE.E4M3.F32.PACK_AB_MERGE_C R82, R83, R82, RZ ;  /* 0x000000525352723e */ /* 0x000fe400048070ff */
[----:B------:R-:W-:Y:S01]  /*301d0*/  F2FP.SATFINITE.E4M3.F32.PACK_AB_MERGE_C R72, R73, R72, RZ ;  /* 0x000000484948723e */ /* 0x000fe200048070ff */
[----:B------:R-:W5:Y:S01]  /*301e0*/  LDL.LU R88, [R1+0x1640] ;  /* 0x0016400001587983 */ /* 0x000f620000300800 */
[----:B------:R-:W-:Y:S02]  /*301f0*/  F2FP.SATFINITE.E4M3.F32.PACK_AB_MERGE_C R74, R75, R74, RZ ;  /* 0x0000004a4b4a723e */ /* 0x000fe400048070ff */
[----:B------:R-:W-:Y:S01]  /*30200*/  F2FP.SATFINITE.E4M3.F32.PACK_AB_MERGE_C R84, R85, R84, RZ ;  /* 0x000000545554723e */ /* 0x000fe200048070ff */
[----:B------:R-:W1:Y:S01]  /*30210*/  S2R R14, SR_TID.X ;  /* 0x00000000000e7919 */ /* 0x000e620000002100 */
[----:B------:R-:W-:-:S02]  /*30220*/  LOP3.LUT R80, R80, 0xffff, RZ, 0xc0, !PT ;  /* 0x0000ffff50507812 */ /* 0x000fc400078ec0ff */
[----:B------:R-:W-:Y:S02]  /*30230*/  LOP3.LUT R19, R64, 0xffff, RZ, 0xc0, !PT ;  /* 0x0000ffff40137812 */ /* 0x000fe400078ec0ff */
[----:B------:R-:W-:Y:S02]  /*30240*/  LOP3.LUT R41, R48, 0xffff, RZ, 0xc0, !PT ;  /* 0x0000ffff30297812 */ /* 0x000fe400078ec0ff */
[----:B------:R-:W-:Y:S02]  /*30250*/  F2FP.SATFINITE.E4M3.F32.PACK_AB_MERGE_C R66, R67, R66, RZ ;  /* 0x000000424342723e */ /* 0x000fe400048070ff */
[----:B------:R-:W-:Y:S02]  /*30260*/  F2FP.SATFINITE.E4M3.F32.PACK_AB_MERGE_C R56, R57, R56, RZ ;  /* 0x000000383938723e */ /* 0x000fe400048070ff */
[----:B------:R-:W-:Y:S02]  /*30270*/  F2FP.SATFINITE.E4M3.F32.PACK_AB_MERGE_C R58, R59, R58, RZ ;  /* 0x0000003a3b3a723e */ /* 0x000fe400048070ff */
[----:B------:R-:W-:-:S02]  /*30280*/  F2FP.SATFINITE.E4M3.F32.PACK_AB_MERGE_C R44, R45, R44, RZ ;  /* 0x0000002c2d2c723e */ /* 0x000fc400048070ff */
[----:B------:R-:W-:Y:S02]  /*30290*/  F2FP.SATFINITE.E4M3.F32.PACK_AB_MERGE_C R46, R47, R46, RZ ;  /* 0x0000002e2f2e723e */ /* 0x000fe400048070ff */
[----:B------:R-:W-:Y:S02]  /*302a0*/  PRMT R6, R41, 0x3340, R0 ;  /* 0x0000334029067816 */ /* 0x000fe40000000000 */
[----:B------:R-:W-:Y:S02]  /*302b0*/  PRMT R5, R80, 0x3340, R19 ;  /* 0x0000334050057816 */ /* 0x000fe40000000013 */
[----:B------:R-:W-:Y:S02]  /*302c0*/  LOP3.LUT R45, R50, 0xffff, RZ, 0xc0, !PT ;  /* 0x0000ffff322d7812 */ /* 0x000fe400078ec0ff */
[----:B------:R-:W-:Y:S02]  /*302d0*/  LOP3.LUT R51, R40, 0xffff, RZ, 0xc0, !PT ;  /* 0x0000ffff28337812 */ /* 0x000fe400078ec0ff */
[----:B------:R-:W-:-:S02]  /*302e0*/  LOP3.LUT R53, R42, 0xffff, RZ, 0xc0, !PT ;  /* 0x0000ffff2a357812 */ /* 0x000fc400078ec0ff */
[----:B------:R-:W-:Y:S02]  /*302f0*/  F2FP.SATFINITE.E4M3.F32.PACK_AB_MERGE_C R86, R87, R86, RZ ;  /* 0x000000565756723e */ /* 0x000fe400048070ff */
[----:B------:R-:W-:Y:S02]  /*30300*/  F2FP.SATFINITE.E4M3.F32.PACK_AB_MERGE_C R68, R69, R68, RZ ;  /* 0x000000444544723e */ /* 0x000fe400048070ff */
[----:B------:R-:W-:Y:S01]  /*30310*/  F2FP.SATFINITE.E4M3.F32.PACK_AB_MERGE_C R70, R71, R70, RZ ;  /* 0x000000464746723e */ /* 0x000fe200048070ff */
[C---:B-1----:R-:W-:Y:S01]  /*30320*/  IMAD.SHL.U32 R2, R14.reuse, 0x40, RZ ;  /* 0x000000400e027824 */ /* 0x042fe200078e00ff */
[----:B------:R-:W-:Y:S02]  /*30330*/  LOP3.LUT R7, R14, 0x7f, RZ, 0xc0, !PT ;  /* 0x0000007f0e077812 */ /* 0x000fe400078ec0ff */
[----:B------:R-:W-:Y:S02]  /*30340*/  LOP3.LUT R47, R52, 0xffff, RZ, 0xc0, !PT ;  /* 0x0000ffff342f7812 */ /* 0x000fe400078ec0ff */
[----:B------:R-:W-:-:S02]  /*30350*/  LOP3.LUT R2, R2, 0x400, RZ, 0xc0, !PT ;  /* 0x0000040002027812 */ /* 0x000fc400078ec0ff */
[----:B------:R-:W-:Y:S01]  /*30360*/  LOP3.LUT R49, R54, 0xffff, RZ, 0xc0, !PT ;  /* 0x0000ffff36317812 */ /* 0x000fe200078ec0ff */
[----:B------:R-:W-:Y:S01]  /*30370*/  IMAD R12, R7, 0x10, R0 ;  /* 0x00000010070c7824 */ /* 0x000fe200078e0200 */
[----:B------:R-:W-:Y:S02]  /*30380*/  LOP3.LUT R82, R82, 0xffff, RZ, 0xc0, !PT ;  /* 0x0000ffff52527812 */ /* 0x000fe400078ec0ff */
[----:B------:R-:W-:Y:S02]  /*30390*/  LOP3.LUT R21, R66, 0xffff, RZ, 0xc0, !PT ;  /* 0x0000ffff42157812 */ /* 0x000fe400078ec0ff */
[----:B------:R-:W-:Y:S02]  /*303a0*/  LOP3.LUT R72, R72, 0xffff, RZ, 0xc0, !PT ;  /* 0x0000ffff48487812 */ /* 0x000fe400078ec0ff */
[----:B------:R-:W-:Y:S02]  /*303b0*/  LOP3.LUT R23, R56, 0xffff, RZ, 0xc0, !PT ;  /* 0x0000ffff38177812 */ /* 0x000fe400078ec0ff */
[----:B------:R-:W-:-:S02]  /*303c0*/  F2FP.SATFINITE.E4M3.F32.PACK_AB_MERGE_C R26, R27, R26, RZ ;  /* 0x0000001a1b1a723e */ /* 0x000fc400048070ff */
[----:B------:R-:W-:Y:S02]  /*303d0*/  PRMT R7, R5, 0x5410, R6 ;  /* 0x0000541005077816 */ /* 0x000fe40000000006 */
[----:B------:R-:W-:Y:S02]  /*303e0*/  LOP3.LUT R74, R74, 0xffff, RZ, 0xc0, !PT ;  /* 0x0000ffff4a4a7812 */ /* 0x000fe400078ec0ff */
[----:B------:R-:W-:Y:S02]  /*303f0*/  LOP3.LUT R27, R58, 0xffff, RZ, 0xc0, !PT ;  /* 0x0000ffff3a1b7812 */ /* 0x000fe400078ec0ff */
[--C-:B------:R-:W-:Y:S02]  /*30400*/  PRMT R9, R45, 0x3340, R0.reuse ;  /* 0x000033402d097816 */ /* 0x100fe40000000000 */
[--C-:B------:R-:W-:Y:S02]  /*30410*/  PRMT R5, R53, 0x3340, R0.reuse ;  /* 0x0000334035057816 */ /* 0x100fe40000000000 */
[----:B------:R-:W-:-:S02]  /*30420*/  PRMT R13, R47, 0x3340, R0 ;  /* 0x000033402f0d7816 */ /* 0x000fc40000000000 */
[----:B------:R-:W-:Y:S02]  /*30430*/  PRMT R17, R49, 0x3340, R0 ;  /* 0x0000334031117816 */ /* 0x000fe40000000000 */
[----:B------:R-:W-:Y:S02]  /*30440*/  F2FP.SATFINITE.E4M3.F32.PACK_AB_MERGE_C R32, R33, R32, RZ ;  /* 0x000000202120723e */ /* 0x000fe400048070ff */
[----:B------:R-:W-:Y:S02]  /*30450*/  F2FP.SATFINITE.E4M3.F32.PACK_AB_MERGE_C R24, R25, R24, RZ ;  /* 0x000000181918723e */ /* 0x000fe400048070ff */
[----:B------:R-:W-:Y:S02]  /*30460*/  PRMT R8, R82, 0x3340, R21 ;  /* 0x0000334052087816 */ /* 0x000fe40000000015 */
[----:B------:R-:W-:Y:S02]  /*30470*/  LOP3.LUT R84, R84, 0xffff, RZ, 0xc0, !PT ;  /* 0x0000ffff54547812 */ /* 0x000fe400078ec0ff */
[----:B------:R-:W-:-:S02]  /*30480*/  LOP3.LUT R86, R86, 0xffff, RZ, 0xc0, !PT ;  /* 0x0000ffff56567812 */ /* 0x000fc400078ec0ff */
[----:B------:R-:W-:Y:S02]  /*30490*/  LOP3.LUT R25, R68, 0xffff, RZ, 0xc0, !PT ;  /* 0x0000ffff44197812 */ /* 0x000fe400078ec0ff */
[----:B------:R-:W-:Y:S02]  /*304a0*/  LOP3.LUT R33, R70, 0xffff, RZ, 0xc0, !PT ;  /* 0x0000ffff46217812 */ /* 0x000fe400078ec0ff */
[----:B------:R-:W-:Y:S02]  /*304b0*/  F2FP.SATFINITE.E4M3.F32.PACK_AB_MERGE_C R76, R77, R76, RZ ;  /* 0x0000004c4d4c723e */ /* 0x000fe400048070ff */
[----:B------:R-:W-:Y:S02]  /*304c0*/  F2FP.SATFINITE.E4M3.F32.PACK_AB_MERGE_C R78, R79, R78, RZ ;  /* 0x0000004e4f4e723e */ /* 0x000fe400048070ff */
[----:B------:R-:W-:Y:S02]  /*304d0*/  F2FP.SATFINITE.E4M3.F32.PACK_AB_MERGE_C R60, R61, R60, RZ ;  /* 0x0000003c3d3c723e */ /* 0x000fe400048070ff */
[----:B------:R-:W-:-:S02]  /*304e0*/  F2FP.SATFINITE.E4M3.F32.PACK_AB_MERGE_C R62, R63, R62, RZ ;  /* 0x0000003e3f3e723e */ /* 0x000fc400048070ff */
[----:B------:R-:W-:Y:S02]  /*304f0*/  PRMT R9, R8, 0x5410, R9 ;  /* 0x0000541008097816 */ /* 0x000fe40000000009 */
[----:B------:R-:W-:Y:S02]  /*30500*/  F2FP.SATFINITE.E4M3.F32.PACK_AB_MERGE_C R34, R35, R34, RZ ;  /* 0x000000222322723e */ /* 0x000fe400048070ff */
[----:B------:R-:W-:Y:S02]  /*30510*/  PRMT R6, R84, 0x3340, R25 ;  /* 0x0000334054067816 */ /* 0x000fe40000000019 */
[----:B------:R-:W-:Y:S02]  /*30520*/  PRMT R8, R86, 0x3340, R33 ;  /* 0x0000334056087816 */ /* 0x000fe40000000021 */
[----:B------:R-:W-:Y:S02]  /*30530*/  LOP3.LUT R76, R76, 0xffff, RZ, 0xc0, !PT ;  /* 0x0000ffff4c4c7812 */ /* 0x000fe400078ec0ff */
[----:B------:R-:W-:-:S02]  /*30540*/  LOP3.LUT R78, R78, 0xffff, RZ, 0xc0, !PT ;  /* 0x0000ffff4e4e7812 */ /* 0x000fc400078ec0ff */
[----:B------:R-:W-:Y:S02]  /*30550*/  LOP3.LUT R35, R60, 0xffff, RZ, 0xc0, !PT ;  /* 0x0000ffff3c237812 */ /* 0x000fe400078ec0ff */
[----:B------:R-:W-:Y:S02]  /*30560*/  LOP3.LUT R43, R62, 0xffff, RZ, 0xc0, !PT ;  /* 0x0000ffff3e2b7812 */ /* 0x000fe400078ec0ff */
[----:B------:R-:W-:Y:S02]  /*30570*/  LOP3.LUT R44, R44, 0xffff, RZ, 0xc0, !PT ;  /* 0x0000ffff2c2c7812 */ /* 0x000fe400078ec0ff */
[----:B------:R-:W-:Y:S02]  /*30580*/  LOP3.LUT R46, R46, 0xffff, RZ, 0xc0, !PT ;  /* 0x0000ffff2e2e7812 */ /* 0x000fe400078ec0ff */
[----:B------:R-:W-:Y:S02]  /*30590*/  F2FP.SATFINITE.E4M3.F32.PACK_AB_MERGE_C R28, R29, R28, RZ ;  /* 0x0000001c1d1c723e */ /* 0x000fe400048070ff */
[----:B------:R-:W-:-:S02]  /*305a0*/  F2FP.SATFINITE.E4M3.F32.PACK_AB_MERGE_C R30, R31, R30, RZ ;  /* 0x0000001e1f1e723e */ /* 0x000fc400048070ff */
[----:B------:R-:W-:Y:S02]  /*305b0*/  PRMT R29, R6, 0x5410, R13 ;  /* 0x00005410061d7816 */ /* 0x000fe4000000000d */
[----:B------:R-:W-:Y:S02]  /*305c0*/  PRMT R31, R8, 0x5410, R17 ;  /* 0x00005410081f7816 */ /* 0x000fe40000000011 */
[--C-:B------:R-:W-:Y:S02]  /*305d0*/  PRMT R13, R44, 0x3340, R1.reuse ;  /* 0x000033402c0d7816 */ /* 0x100fe40000000001 */
[----:B------:R-:W-:Y:S02]  /*305e0*/  PRMT R17, R46, 0x3340, R1 ;  /* 0x000033402e117816 */ /* 0x000fe40000000001 */
[----:B------:R-:W-:Y:S02]  /*305f0*/  PRMT R6, R76, 0x3340, R35 ;  /* 0x000033404c067816 */ /* 0x000fe40000000023 */
[----:B------:R-:W-:-:S02]  /*30600*/  PRMT R8, R78, 0x3340, R43 ;  /* 0x000033404e087816 */ /* 0x000fc4000000002b */
[----:B------:R-:W-:Y:S02]  /*30610*/  F2FP.SATFINITE.E4M3.F32.PACK_AB_MERGE_C R36, R37, R36, RZ ;  /* 0x000000242524723e */ /* 0x000fe400048070ff */
[----:B------:R-:W-:Y:S02]  /*30620*/  F2FP.SATFINITE.E4M3.F32.PACK_AB_MERGE_C R38, R39, R38, RZ ;  /* 0x000000262726723e */ /* 0x000fe400048070ff */
[----:B------:R-:W-:Y:S02]  /*30630*/  PRMT R37, R6, 0x5410, R13 ;  /* 0x0000541006257816 */ /* 0x000fe4000000000d */
[----:B------:R-:W-:Y:S02]  /*30640*/  PRMT R39, R8, 0x5410, R17 ;  /* 0x0000541008277816 */ /* 0x000fe40000000011 */
[----:B------:R-:W-:-:S04]  /*30650*/  SHF.R.U32.HI R6, RZ, 0x8, R45 ;  /* 0x00000008ff067819 */ /* 0x000fc8000001162d */
[----:B------:R-:W-:Y:S02]  /*30660*/  LOP3.LUT R6, R6, 0xffff, RZ, 0xc0, !PT ;  /* 0x0000ffff06067812 */ /* 0x000fe400078ec0ff */
[----:B------:R-:W-:Y:S02]  /*30670*/  LOP3.LUT R32, R32, 0xffff, RZ, 0xc0, !PT ;  /* 0x0000ffff20207812 */ /* 0x000fe400078ec0ff */
[----:B------:R-:W-:Y:S02]  /*30680*/  LOP3.LUT R34, R34, 0xffff, RZ, 0xc0, !PT ;  /* 0x0000ffff22227812 */ /* 0x000fe400078ec0ff */
[----:B------:R-:W-:Y:S02]  /*30690*/  LOP3.LUT R24, R24, 0xffff, RZ, 0xc0, !PT ;  /* 0x0000ffff18187812 */ /* 0x000fe400078ec0ff */
[----:B------:R-:W-:Y:S02]  /*306a0*/  LOP3.LUT R26, R26, 0xffff, RZ, 0xc0, !PT ;  /* 0x0000ffff1a1a7812 */ /* 0x000fe400078ec0ff */
[----:B--2---:R-:W-:-:S04]  /*306b0*/  LOP3.LUT R3, R11, 0xf0, RZ, 0xc0, !PT ;  /* 0x000000f00b037812 */ /* 0x004fc800078ec0ff */
[----:B------:R-:W-:Y:S02]  /*306c0*/  IADD3 R4, R2, R0, R3 ;  /* 0x0000000002047210 */ /* 0x000fe40007ffe003 */
[----:B------:R-:W-:Y:S02]  /*306d0*/  PRMT R3, R51, 0x3340, R0 ;  /* 0x0000334033037816 */ /* 0x000fe40000000000 */
[----:B------:R-:W-:Y:S02]  /*306e0*/  PRMT R0, R72, 0x3340, R23 ;  /* 0x0000334048007816 */ /* 0x000fe40000000017 */
[----:B------:R-:W-:Y:S02]  /*306f0*/  PRMT R2, R74, 0x3340, R27 ;  /* 0x000033404a027816 */ /* 0x000fe4000000001b */
[----:B------:R-:W-:Y:S01]  /*30700*/  PRMT R11, R0, 0x5410, R3 ;  /* 0x00005410000b7816 */ /* 0x000fe20000000003 */
[----:B------:R-:W-:Y:S01]  /*30710*/  IMAD.SHL.U32 R3, R14, 0x8, RZ ;  /* 0x000000080e037824 */ /* 0x000fe200078e00ff */
[----:B------:R-:W-:-:S02]  /*30720*/  PRMT R15, R2, 0x5410, R5 ;  /* 0x00005410020f7816 */ /* 0x000fc40000000005 */
[----:B------:R-:W-:Y:S02]  /*30730*/  SHF.R.U32.HI R0, RZ, 0x8, R80 ;  /* 0x00000008ff007819 */ /* 0x000fe40000011650 */
[----:B------:R-:W-:Y:S02]  /*30740*/  SHF.R.U32.HI R2, RZ, 0x8, R19 ;  /* 0x00000008ff027819 */ /* 0x000fe40000011613 */
[----:B------:R-:W-:Y:S02]  /*30750*/  LOP3.LUT R3, R3, 0x300, RZ, 0xc0, !PT ;  /* 0x0000030003037812 */ /* 0x000fe400078ec0ff */
[----:B------:R-:W-:Y:S02]  /*30760*/  LOP3.LUT R2, R2, 0xffff, RZ, 0xc0, !PT ;  /* 0x0000ffff02027812 */ /* 0x000fe400078ec0ff */
[----:B------:R-:W-:Y:S01]  /*30770*/  LOP3.LUT R5, R0, 0xffff, RZ, 0xc0, !PT ;  /* 0x0000ffff00057812 */ /* 0x000fe200078ec0ff */
[----:B------:R-:W-:Y:S01]  /*30780*/  IMAD.IADD R13, R3, 0x1, R4 ;  /* 0x00000001030d7824 */ /* 0x000fe200078e0204 */
[----:B------:R-:W-:-:S02]  /*30790*/  SHF.R.U32.HI R4, RZ, 0x8, R23 ;  /* 0x00000008ff047819 */ /* 0x000fc40000011617 */
[----:B------:R-:W-:Y:S02]  /*307a0*/  PRMT R8, R5, 0x3340, R2 ;  /* 0x0000334005087816 */ /* 0x000fe40000000002 */
[----:B------:R-:W-:Y:S02]  /*307b0*/  SHF.R.U32.HI R2, RZ, 0x8, R72 ;  /* 0x00000008ff027819 */ /* 0x000fe40000011648 */
[----:B------:R-:W-:Y:S02]  /*307c0*/  LOP3.LUT R4, R4, 0xffff, RZ, 0xc0, !PT ;  /* 0x0000ffff04047812 */ /* 0x000fe400078ec0ff */
[----:B------:R-:W-:Y:S02]  /*307d0*/  LOP3.LUT R17, R2, 0xffff, RZ, 0xc0, !PT ;  /* 0x0000ffff02117812 */ /* 0x000fe400078ec0ff */
[----:B------:R-:W-:Y:S02]  /*307e0*/  SHF.R.U32.HI R5, RZ, 0x8, R41 ;  /* 0x00000008ff057819 */ /* 0x000fe40000011629 */
[----:B------:R-:W-:-:S02]  /*307f0*/  PRMT R14, R17, 0x3340, R4 ;  /* 0x00003340110e7816 */ /* 0x000fc40000000004 */
[----:B------:R-:W-:Y:S02]  /*30800*/  SHF.R.U32.HI R2, RZ, 0x8, R74 ;  /* 0x00000008ff027819 */ /* 0x000fe4000001164a */
[----:B------:R-:W-:Y:S02]  /*30810*/  SHF.R.U32.HI R4, RZ, 0x8, R27 ;  /* 0x00000008ff047819 */ /* 0x000fe4000001161b */
[----:B------:R-:W-:Y:S02]  /*30820*/  LOP3.LUT R5, R5, 0xffff, RZ, 0xc0, !PT ;  /* 0x0000ffff05057812 */ /* 0x000fe400078ec0ff */
[----:B------:R-:W-:Y:S02]  /*30830*/  SHF.R.U32.HI R0, RZ, 0x8, R82 ;  /* 0x00000008ff007819 */ /* 0x000fe40000011652 */
[----:B------:R-:W-:Y:S02]  /*30840*/  SHF.R.U32.HI R3, RZ, 0x8, R21 ;  /* 0x00000008ff037819 */ /* 0x000fe40000011615 */
[----:B------:R-:W-:-:S02]  /*30850*/  LOP3.LUT R4, R4, 0xffff, RZ, 0xc0, !PT ;  /* 0x0000ffff04047812 */ /* 0x000fc400078ec0ff */
[----:B------:R-:W-:Y:S02]  /*30860*/  LOP3.LUT R17, R2, 0xffff, RZ, 0xc0, !PT ;  /* 0x0000ffff02117812 */ /* 0x000fe400078ec0ff */
[----:B------:R-:W-:Y:S02]  /*30870*/  PRMT R21, R5, 0x3340, R10 ;  /* 0x0000334005157816 */ /* 0x000fe4000000000a */
[----:B------:R-:W-:Y:S02]  /*30880*/  PRMT R23, R6, 0x3340, R1 ;  /* 0x0000334006177816 */ /* 0x000fe40000000001 */
[----:B------:R-:W-:Y:S02]  /*30890*/  SHF.R.U32.HI R5, RZ, 0x8, R51 ;  /* 0x00000008ff057819 */ /* 0x000fe40000011633 */
[----:B------:R-:W-:Y:S02]  /*308a0*/  SHF.R.U32.HI R6, RZ, 0x8, R53 ;  /* 0x00000008ff067819 */ /* 0x000fe40000011635 */
[----:B------:R-:W-:-:S02]  /*308b0*/  LOP3.LUT R3, R3, 0xffff, RZ, 0xc0, !PT ;  /* 0x0000ffff03037812 */ /* 0x000fc400078ec0ff */
[----:B------:R-:W-:Y:S02]  /*308c0*/  LOP3.LUT R0, R0, 0xffff, RZ, 0xc0, !PT ;  /* 0x0000ffff00007812 */ /* 0x000fe400078ec0ff */
[----:B------:R-:W-:Y:S02]  /*308d0*/  PRMT R20, R17, 0x3340, R4 ;  /* 0x0000334011147816 */ /* 0x000fe40000000004 */
[----:B------:R-:W-:Y:S02]  /*308e0*/  SHF.R.U32.HI R2, RZ, 0x8, R76 ;  /* 0x00000008ff027819 */ /* 0x000fe4000001164c */
[----:B------:R-:W-:Y:S02]  /*308f0*/  SHF.R.U32.HI R4, RZ, 0x8, R35 ;  /* 0x00000008ff047819 */ /* 0x000fe40000011623 */
[----:B------:R-:W-:Y:S02]  /*30900*/  LOP3.LUT R5, R5, 0xffff, RZ, 0xc0, !PT ;  /* 0x0000ffff05057812 */ /* 0x000fe400078ec0ff */
[----:B------:R-:W-:-:S02]  /*30910*/  LOP3.LUT R6, R6, 0xffff, RZ, 0xc0, !PT ;  /* 0x0000ffff06067812 */ /* 0x000fc400078ec0ff */
[----:B------:R-:W-:Y:S02]  /*30920*/  PRMT R10, R0, 0x3340, R3 ;  /* 0x00003340000a7816 */ /* 0x000fe40000000003 */
[----:B------:R-:W-:Y:S02]  /*30930*/  SHF.R.U32.HI R0, RZ, 0x8, R84 ;  /* 0x00000008ff007819 */ /* 0x000fe40000011654 */
[----:B------:R-:W-:Y:S02]  /*30940*/  SHF.R.U32.HI R3, RZ, 0x8, R25 ;  /* 0x00000008ff037819 */ /* 0x000fe40000011619 */
[----:B------:R-:W-:Y:S02]  /*30950*/  LOP3.LUT R4, R4, 0xffff, RZ, 0xc0, !PT ;  /* 0x0000ffff04047812 */ /* 0x000fe400078ec0ff */
[----:B------:R-:W-:Y:S02]  /*30960*/  LOP3.LUT R17, R2, 0xffff, RZ, 0xc0, !PT ;  /* 0x0000ffff02117812 */ /* 0x000fe400078ec0ff */
[----:B------:R-:W-:-:S02]  /*30970*/  PRMT R25, R5, 0x3340, R16 ;  /* 0x0000334005197816 */ /* 0x000fc40000000010 */
[----:B------:R-:W-:Y:S02]  /*30980*/  PRMT R27, R6, 0x3340, R1 ;  /* 0x00003340061b7816 */ /* 0x000fe40000000001 */
[----:B------:R-:W-:Y:S02]  /*30990*/  SHF.R.U32.HI R5, RZ, 0x8, R47 ;  /* 0x00000008ff057819 */ /* 0x000fe4000001162f */
[----:B------:R-:W-:Y:S02]  /*309a0*/  SHF.R.U32.HI R6, RZ, 0x8, R49 ;  /* 0x00000008ff067819 */ /* 0x000fe40000011631 */
[----:B------:R-:W-:Y:S02]  /*309b0*/  LOP3.LUT R3, R3, 0xffff, RZ, 0xc0, !PT ;  /* 0x0000ffff03037812 */ /* 0x000fe400078ec0ff */
[----:B------:R-:W-:Y:S02]  /*309c0*/  LOP3.LUT R0, R0, 0xffff, RZ, 0xc0, !PT ;  /* 0x0000ffff00007812 */ /* 0x000fe400078ec0ff */
[----:B------:R-:W-:-:S02]  /*309d0*/  PRMT R41, R17, 0x3340, R4 ;  /* 0x0000334011297816 */ /* 0x000fc40000000004 */
[----:B------:R-:W-:Y:S02]  /*309e0*/  SHF.R.U32.HI R4, RZ, 0x8, R46 ;  /* 0x00000008ff047819 */ /* 0x000fe4000001162e */
[----:B------:R-:W-:Y:S02]  /*309f0*/  LOP3.LUT R5, R5, 0xffff, RZ, 0xc0, !PT ;  /* 0x0000ffff05057812 */ /* 0x000fe400078ec0ff */
[----:B------:R-:W-:Y:S02]  /*30a00*/  LOP3.LUT R6, R6, 0xffff, RZ, 0xc0, !PT ;  /* 0x0000ffff06067812 */ /* 0x000fe400078ec0ff */
[----:B------:R-:W-:Y:S02]  /*30a10*/  PRMT R22, R0, 0x3340, R3 ;  /* 0x0000334000167816 */ /* 0x000fe40000000003 */
[----:B------:R-:W-:Y:S02]  /*30a20*/  SHF.R.U32.HI R3, RZ, 0x8, R33 ;  /* 0x00000008ff037819 */ /* 0x000fe40000011621 */
[----:B------:R-:W-:-:S02]  /*30a30*/  LOP3.LUT R18, R4, 0xffff, RZ, 0xc0, !PT ;  /* 0x0000ffff04127812 */ /* 0x000fc400078ec0ff */
[----:B------:R-:W-:Y:S02]  /*30a40*/  PRMT R33, R5, 0x3340, R16 ;  /* 0x0000334005217816 */ /* 0x000fe40000000010 */
[----:B------:R-:W-:Y:S02]  /*30a50*/  PRMT R40, R6, 0x3340, R1 ;  /* 0x0000334006287816 */ /* 0x000fe40000000001 */
[----:B------:R-:W-:Y:S02]  /*30a60*/  PRMT R4, R7, 0x4210, R32 ;  /* 0x0000421007047816 */ /* 0x000fe40000000020 */
[----:B------:R-:W-:Y:S02]  /*30a70*/  PRMT R5, R9, 0x4210, R34 ;  /* 0x0000421009057816 */ /* 0x000fe40000000022 */
[----:B------:R-:W-:Y:S02]  /*30a80*/  PRMT R6, R11, 0x4210, R24 ;  /* 0x000042100b067816 */ /* 0x000fe40000000018 */
[----:B------:R-:W-:Y:S01]  /*30a90*/  PRMT R7, R15, 0x4210, R26 ;  /* 0x000042100f077816 */ /* 0x000fe2000000001a */
[----:B------:R-:W-:Y:S01]  /*30aa0*/  BAR.SYNC.DEFER_BLOCKING 0x0 ;  /* 0x0000000000007b1d */ /* 0x000fe20000010000 */
[----:B------:R-:W-:-:S02]  /*30ab0*/  SHF.R.U32.HI R0, RZ, 0x8, R86 ;  /* 0x00000008ff007819 */ /* 0x000fc40000011656 */
[----:B------:R-:W-:Y:S02]  /*30ac0*/  LOP3.LUT R3, R3, 0xffff, RZ, 0xc0, !PT ;  /* 0x0000ffff03037812 */ /* 0x000fe400078ec0ff */
[----:B------:R-:W-:Y:S02]  /*30ad0*/  LOP3.LUT R0, R0, 0xffff, RZ, 0xc0, !PT ;  /* 0x0000ffff00007812 */ /* 0x000fe400078ec0ff */
[----:B------:R-:W-:Y:S02]  /*30ae0*/  SHF.R.U32.HI R2, RZ, 0x8, R43 ;  /* 0x00000008ff027819 */ /* 0x000fe4000001162b */
[----:B------:R-:W-:Y:S01]  /*30af0*/  PRMT R35, R0, 0x3340, R3 ;  /* 0x0000334000237816 */ /* 0x000fe20000000003 */
[----:B------:R-:W-:Y:S01]  /*30b00*/  STSM.16.M88.4 [R13], R4 ;  /* 0x000000040d007844 */ /* 0x000fe20000000200 */
[----:B------:R-:W-:Y:S01]  /*30b10*/  BAR.SYNC.DEFER_BLOCKING 0x0 ;  /* 0x0000000000007b1d */ /* 0x000fe20000010000 */
[----:B------:R-:W-:Y:S02]  /*30b20*/  SHF.R.U32.HI R0, RZ, 0x8, R78 ;  /* 0x00000008ff007819 */ /* 0x000fe4000001164e */
[----:B------:R-:W-:-:S02]  /*30b30*/  SHF.R.U32.HI R3, RZ, 0x8, R44 ;  /* 0x00000008ff037819 */ /* 0x000fc4000001162c */
[----:B------:R-:W-:Y:S02]  /*30b40*/  LOP3.LUT R17, R0, 0xffff, RZ, 0xc0, !PT ;  /* 0x0000ffff00117812 */ /* 0x000fe400078ec0ff */
[----:B------:R-:W-:Y:S02]  /*30b50*/  LOP3.LUT R3, R3, 0xffff, RZ, 0xc0, !PT ;  /* 0x0000ffff03037812 */ /* 0x000fe400078ec0ff */
[----:B------:R-:W-:Y:S02]  /*30b60*/  LOP3.LUT R2, R2, 0xffff, RZ, 0xc0, !PT ;  /* 0x0000ffff02027812 */ /* 0x000fe400078ec0ff */
[----:B------:R-:W-:Y:S02]  /*30b70*/  PRMT R0, R3, 0x3340, R16 ;  /* 0x0000334003007816 */ /* 0x000fe40000000010 */
[----:B------:R-:W-:Y:S02]  /*30b80*/  PRMT R2, R17, 0x3340, R2 ;  /* 0x0000334011027816 */ /* 0x000fe40000000002 */
[----:B------:R-:W-:-:S02]  /*30b90*/  PRMT R9, R18, 0x3340, R1 ;  /* 0x0000334012097816 */ /* 0x000fc40000000001 */
[----:B------:R-:W1:Y:S01]  /*30ba0*/  LDS.128 R16, [R12] ;  /* 0x000000000c107984 */ /* 0x000e620000000c00 */
[----:B------:R-:W-:Y:S02]  /*30bb0*/  PRMT R23, R10, 0x5410, R23 ;  /* 0x000054100a177816 */ /* 0x000fe40000000017 */
[----:B------:R-:W-:Y:S02]  /*30bc0*/  PRMT R21, R8, 0x5410, R21 ;  /* 0x0000541008157816 */ /* 0x000fe40000000015 */
[----:B------:R-:W-:Y:S02]  /*30bd0*/  PRMT R25, R14, 0x5410, R25 ;  /* 0x000054100e197816 */ /* 0x000fe40000000019 */
[----:B------:R-:W-:Y:S02]  /*30be0*/  PRMT R27, R20, 0x5410, R27 ;  /* 0x00005410141b7816 */ /* 0x000fe4000000001b */
[----:B------:R-:W-:Y:S01]  /*30bf0*/  PRMT R3, R22, 0x5410, R33 ;  /* 0x0000541016037816 */ /* 0x000fe20000000021 */
[----:B------:R-:W2:Y:S01]  /*30c00*/  LDC R20, c[0x0][0x248] ;  /* 0x00009200ff147b82 */ /* 0x000ea20000000800 */
[----:B------:R-:W-:-:S02]  /*30c10*/  PRMT R15, R35, 0x5410, R40 ;  /* 0x00005410230f7816 */ /* 0x000fc40000000028 */
[----:B------:R-:W-:Y:S02]  /*30c20*/  PRMT R33, R23, 0x5210, R34 ;  /* 0x0000521017217816 */ /* 0x000fe40000000022 */
[----:B------:R-:W-:Y:S02]  /*30c30*/  PRMT R32, R21, 0x5210, R32 ;  /* 0x0000521015207816 */ /* 0x000fe40000000020 */
[----:B------:R-:W-:Y:S01]  /*30c40*/  PRMT R34, R25, 0x5210, R24 ;  /* 0x0000521019227816 */ /* 0x000fe20000000018 */
[----:B------:R-:W4:Y:S01]  /*30c50*/  LDC R21, c[0x0][0x244] ;  /* 0x00009100ff157b82 */ /* 0x000f220000000800 */
[----:B------:R-:W-:-:S07]  /*30c60*/  PRMT R35, R27, 0x5210, R26 ;  /* 0x000052101b237816 */ /* 0x000fce000000001a */
[----:B------:R-:W-:Y:S06]  /*30c70*/  BAR.SYNC.DEFER_BLOCKING 0x0 ;  /* 0x0000000000007b1d */ /* 0x000fec0000010000 */
[----:B------:R-:W-:Y:S01]  /*30c80*/  STSM.16.M88.4 [R13], R32 ;  /* 0x000000200d007844 */ /* 0x000fe20000000200 */
[----:B------:R-:W-:Y:S01]  /*30c90*/  PRMT R43, R2, 0x5410, R9 ;  /* 0x00005410022b7816 */ /* 0x000fe20000000009 */
[----:B------:R-:W-:Y:S01]  /*30ca0*/  BAR.SYNC.DEFER_BLOCKING 0x0 ;  /* 0x0000000000007b1d */ /* 0x000fe20000010000 */
[----:B------:R-:W-:Y:S02]  /*30cb0*/  LOP3.LUT R36, R36, 0xffff, RZ, 0xc0, !PT ;  /* 0x0000ffff24247812 */ /* 0x000fe400078ec0ff */
[----:B------:R-:W-:-:S02]  /*30cc0*/  LOP3.LUT R38, R38, 0xffff, RZ, 0xc0, !PT ;  /* 0x0000ffff26267812 */ /* 0x000fc400078ec0ff */
[----:B------:R-:W-:Y:S02]  /*30cd0*/  LOP3.LUT R28, R28, 0xffff, RZ, 0xc0, !PT ;  /* 0x0000ffff1c1c7812 */ /* 0x000fe400078ec0ff */
[----:B------:R-:W-:Y:S01]  /*30ce0*/  LOP3.LUT R30, R30, 0xffff, RZ, 0xc0, !PT ;  /* 0x0000ffff1e1e7812 */ /* 0x000fe200078ec0ff */
[----:B------:R-:W0:Y:S01]  /*30cf0*/  LDS.128 R8, [R12] ;  /* 0x000000000c087984 */ /* 0x000e220000000c00 */
[----:B------:R-:W-:Y:S02]  /*30d00*/  PRMT R24, R29, 0x4210, R36 ;  /* 0x000042101d187816 */ /* 0x000fe40000000024 */
[----:B------:R-:W-:Y:S02]  /*30d10*/  PRMT R25, R31, 0x4210, R38 ;  /* 0x000042101f197816 */ /* 0x000fe40000000026 */
[----:B------:R-:W-:Y:S02]  /*30d20*/  PRMT R26, R37, 0x4210, R28 ;  /* 0x00004210251a7816 */ /* 0x000fe4000000001c */
[----:B------:R-:W-:Y:S01]  /*30d30*/  PRMT R27, R39, 0x4210, R30 ;  /* 0x00004210271b7816 */ /* 0x000fe2000000001e */
[----:B------:R-:W-:Y:S06]  /*30d40*/  BAR.SYNC.DEFER_BLOCKING 0x0 ;  /* 0x0000000000007b1d */ /* 0x000fec0000010000 */
[----:B------:R3:W-:Y:S02]  /*30d50*/  STSM.16.M88.4 [R13], R24 ;  /* 0x000000180d007844 */ /* 0x0007e40000000200 */
[----:B------:R-:W-:Y:S01]  /*30d60*/  BAR.SYNC.DEFER_BLOCKING 0x0 ;  /* 0x0000000000007b1d */ /* 0x000fe20000010000 */
[----:B------:R-:W-:-:S07]  /*30d70*/  PRMT R36, R3, 0x5210, R36 ;  /* 0x0000521003247816 */ /* 0x000fce0000000024 */
[----:B------:R-:W5:Y:S08]  /*30d80*/  LDC.64 R2, c[0x0][0x228] ;  /* 0x00008a00ff027b82 */ /* 0x000f700000000a00 */
[----:B---3--:R-:W3:Y:S01]  /*30d90*/  LDC.64 R24, c[0x0][0x220] ;  /* 0x00008800ff187b82 */ /* 0x008ee20000000a00 */
[----:B------:R-:W0:Y:S01]  /*30da0*/  LDS.128 R4, [R12] ;  /* 0x000000000c047984 */ /* 0x000e220000000c00 */
[----:B------:R-:W-:-:S02]  /*30db0*/  PRMT R41, R41, 0x5410, R0 ;  /* 0x0000541029297816 */ /* 0x000fc40000000000 */
[----:B------:R-:W-:Y:S02]  /*30dc0*/  PRMT R37, R15, 0x5210, R38 ;  /* 0x000052100f257816 */ /* 0x000fe40000000026 */
[----:B------:R-:W-:Y:S02]  /*30dd0*/  PRMT R38, R41, 0x5210, R28 ;  /* 0x0000521029267816 */ /* 0x000fe4000000001c */
[----:B------:R-:W-:Y:S01]  /*30de0*/  PRMT R39, R43, 0x5210, R30 ;  /* 0x000052102b277816 */ /* 0x000fe2000000001e */
[----:B------:R-:W-:Y:S01]  /*30df0*/  BAR.SYNC.DEFER_BLOCKING 0x0 ;  /* 0x0000000000007b1d */ /* 0x000fe20000010000 */
[C---:B-1----:R-:W-:Y:S02]  /*30e00*/  PRMT R55, R16.reuse, 0x7773, RZ ;  /* 0x0000777310377816 */ /* 0x042fe400000000ff */
[C---:B------:R-:W-:Y:S02]  /*30e10*/  PRMT R57, R16.reuse, 0x7772, RZ ;  /* 0x0000777210397816 */ /* 0x040fe400000000ff */
[----:B------:R-:W-:-:S02]  /*30e20*/  PRMT R59, R16, 0x7771, RZ ;  /* 0x00007771103b7816 */ /* 0x000fc400000000ff */
[----:B------:R-:W-:Y:S01]  /*30e30*/  PRMT R61, R16, 0x7770, RZ ;  /* 0x00007770103d7816 */ /* 0x000fe200000000ff */
[----:B----4-:R-:W-:Y:S01]  /*30e40*/  IMAD R16, R91, R21, RZ ;  /* 0x000000155b107224 */ /* 0x010fe200078e02ff */
[----:B------:R-:W-:Y:S01]  /*30e50*/  PRMT R41, R18, 0x7772, RZ ;  /* 0x0000777212297816 */ /* 0x000fe200000000ff */
[----:B------:R-:W-:Y:S01]  /*30e60*/  VIADD R0, R92, 0x1 ;  /* 0x000000015c007836 */ /* 0x000fe20000000000 */
[C---:B------:R-:W-:Y:S02]  /*30e70*/  PRMT R43, R18.reuse, 0x7771, RZ ;  /* 0x00007771122b7816 */ /* 0x040fe400000000ff */
[----:B------:R-:W-:Y:S01]  /*30e80*/  PRMT R45, R18, 0x7770, RZ ;  /* 0x00007770122d7816 */ /* 0x000fe200000000ff */
[----:B--2---:R-:W-:Y:S01]  /*30e90*/  IMAD R30, R92, R20, RZ ;  /* 0x000000145c1e7224 */ /* 0x004fe200078e02ff */
[----:B-----5:R-:W-:Y:S02]  /*30ea0*/  ISETP.GE.AND P0, PT, R0, R3, PT ;  /* 0x000000030000720c */ /* 0x020fe40003f06270 */
[----:B---3--:R-:W-:Y:S01]  /*30eb0*/  IADD3 R23, P4, R16, R24, RZ ;  /* 0x0000001810177210 */ /* 0x008fe20007f9e0ff */
[----:B------:R1:W-:Y:S01]  /*30ec0*/  STSM.16.M88.4 [R13], R36 ;  /* 0x000000240d007844 */ /* 0x0003e20000000200 */
[----:B------:R-:W-:-:S02]  /*30ed0*/  SHF.R.S32.HI R29, RZ, 0x1f, R30 ;  /* 0x0000001fff1d7819 */ /* 0x000fc4000001141e */
[----:B------:R-:W-:Y:S02]  /*30ee0*/  IADD3 R14, P6, R30, R23, RZ ;  /* 0x000000171e0e7210 */ /* 0x000fe40007fde0ff */
[----:B------:R-:W-:Y:S02]  /*30ef0*/  ISETP.GE.AND P2, PT, R91, R2, PT ;  /* 0x000000025b00720c */ /* 0x000fe40003f46270 */
[----:B-1----:R-:W-:Y:S01]  /*30f00*/  PRMT R39, R18, 0x7773, RZ ;  /* 0x0000777312277816 */ /* 0x002fe200000000ff */
[----:B------:R-:W-:Y:S01]  /*30f10*/  IMAD R18, R21, 0x80, R16 ;  /* 0x0000008015127824 */ /* 0x000fe200078e0210 */
[----:B------:R-:W-:-:S03]  /*30f20*/  LEA.HI.X.SX32 R16, R16, R25, 0x1, P4 ;  /* 0x0000001910107211 */ /* 0x000fc600020f0eff */
[----:B------:R-:W-:Y:S01]  /*30f30*/  IMAD R0, R21, 0x80, R18 ;  /* 0x0000008015007824 */ /* 0x000fe200078e0212 */
[----:B------:R-:W-:-:S03]  /*30f40*/  IADD3 R22, P4, R18, R24, RZ ;  /* 0x0000001812167210 */ /* 0x000fc60007f9e0ff */
[----:B------:R-:W-:Y:S01]  /*30f50*/  IMAD R21, R21, 0x80, R0 ;  /* 0x0000008015157824 */ /* 0x000fe200078e0200 */
[----:B------:R-:W-:Y:S01]  /*30f60*/  PRMT R47, R17, 0x7773, RZ ;  /* 0x00007773112f7816 */ /* 0x000fe200000000ff */
[----:B------:R-:W-:Y:S01]  /*30f70*/  IMAD.X R15, R29, 0x1, R16, P6 ;  /* 0x000000011d0f7824 */ /* 0x000fe200030e0610 */
[C---:B------:R-:W-:Y:S02]  /*30f80*/  PRMT R49, R17.reuse, 0x7772, RZ ;  /* 0x0000777211317816 */ /* 0x040fe400000000ff */
[C---:B------:R-:W-:Y:S02]  /*30f90*/  PRMT R51, R17.reuse, 0x7771, RZ ;  /* 0x0000777111337816 */ /* 0x040fe400000000ff */
[----:B------:R-:W-:Y:S02]  /*30fa0*/  PRMT R53, R17, 0x7770, RZ ;  /* 0x0000777011357816 */ /* 0x000fe400000000ff */
[C---:B------:R-:W-:Y:S02]  /*30fb0*/  PRMT R33, R19.reuse, 0x7773, RZ ;  /* 0x0000777313217816 */ /* 0x040fe400000000ff */
[----:B------:R-:W-:-:S02]  /*30fc0*/  PRMT R13, R19, 0x7772, RZ ;  /* 0x00007772130d7816 */ /* 0x000fc400000000ff */
[C---:B------:R-:W-:Y:S02]  /*30fd0*/  PRMT R35, R19.reuse, 0x7771, RZ ;  /* 0x0000777113237816 */ /* 0x040fe400000000ff */
[----:B------:R-:W-:Y:S02]  /*30fe0*/  PRMT R37, R19, 0x7770, RZ ;  /* 0x0000777013257816 */ /* 0x000fe400000000ff */
[----:B------:R-:W-:Y:S02]  /*30ff0*/  ISETP.GE.AND P1, PT, R92, R3, PT ;  /* 0x000000035c00720c */ /* 0x000fe40003f26270 */
[-C--:B------:R-:W-:Y:S02]  /*31000*/  IADD3 R19, P5, R0, R24.reuse, RZ ;  /* 0x0000001800137210 */ /* 0x080fe40007fbe0ff */
[----:B------:R-:W-:Y:S02]  /*31010*/  IADD3 R17, P6, R21, R24, RZ ;  /* 0x0000001815117210 */ /* 0x000fe40007fde0ff */
[----:B------:R-:W-:-:S02]  /*31020*/  LEA.HI.X.SX32 R18, R18, R25, 0x1, P4 ;  /* 0x0000001912127211 */ /* 0x000fc400020f0eff */
[----:B------:R-:W-:Y:S01]  /*31030*/  ISETP.LT.AND P2, PT, R92, R3, !P2 ;  /* 0x000000035c00720c */ /* 0x000fe20005741270 */
[----:B------:R-:W-:Y:S01]  /*31040*/  BAR.SYNC.DEFER_BLOCKING 0x0 ;  /* 0x0000000000007b1d */ /* 0x000fe20000010000 */
[----:B------:R-:W-:Y:S02]  /*31050*/  IADD3 R24, P4, R30, R22, RZ ;  /* 0x000000161e187210 */ /* 0x000fe40007f9e0ff */
[----:B------:R-:W-:Y:S02]  /*31060*/  ISETP.LT.AND P3, PT, R90, R2, !P1 ;  /* 0x000000025a00720c */ /* 0x000fe40004f61270 */
[-C--:B------:R-:W-:Y:S02]  /*31070*/  LEA.HI.X.SX32 R0, R0, R25.reuse, 0x1, P5 ;  /* 0x0000001900007211 */ /* 0x080fe400028f0eff */
[----:B------:R-:W-:Y:S01]  /*31080*/  LEA.HI.X.SX32 R21, R21, R25, 0x1, P6 ;  /* 0x0000001915157211 */ /* 0x000fe200030f0eff */
[----:B------:R-:W-:Y:S01]  /*31090*/  IMAD.X R25, R29, 0x1, R18, P4 ;  /* 0x000000011d197824 */ /* 0x000fe200020e0612 */
[----:B------:R-:W-:-:S02]  /*310a0*/  IADD3 R26, P4, R30, R19, RZ ;  /* 0x000000131e1a7210 */ /* 0x000fc40007f9e0ff */
[-C--:B------:R-:W-:Y:S02]  /*310b0*/  ISETP.LT.AND P5, PT, R89, R2.reuse, !P1 ;  /* 0x000000025900720c */ /* 0x080fe40004fa1270 */
[----:B------:R-:W-:Y:S01]  /*310c0*/  ISETP.LT.AND P1, PT, R88, R2, !P1 ;  /* 0x000000025800720c */ /* 0x000fe20004f21270 */
[----:B------:R-:W-:Y:S01]  /*310d0*/  IMAD.X R27, R29, 0x1, R0, P4 ;  /* 0x000000011d1b7824 */ /* 0x000fe200020e0600 */
[C---:B------:R-:W-:Y:S01]  /*310e0*/  IADD3 R28, P4, R30.reuse, R17, RZ ;  /* 0x000000111e1c7210 */ /* 0x040fe20007f9e0ff */
[----:B------:R-:W-:-:S04]  /*310f0*/  IMAD.IADD R32, R30, 0x1, R20 ;  /* 0x000000011e207824 */ /* 0x000fc800078e0214 */
[----:B------:R-:W-:Y:S01]  /*31100*/  IMAD.X R29, R29, 0x1, R21, P4 ;  /* 0x000000011d1d7824 */ /* 0x000fe200020e0615 */
[----:B------:R1:W-:Y:S01]  /*31110*/  @P2 STG.E.U8 desc[UR60][R14.64], R61 ;  /* 0x0000003d0e002986 */ /* 0x0003e2000c10113c */
[----:B------:R-:W-:Y:S02]  /*31120*/  ISETP.LT.AND P2, PT, R91, R2, !P0 ;  /* 0x000000025b00720c */ /* 0x000fe40004741270 */
[----:B------:R-:W-:Y:S01]  /*31130*/  SHF.R.S32.HI R63, RZ, 0x1f, R32 ;  /* 0x0000001fff3f7819 */ /* 0x000fe20000011420 */
[----:B------:R2:W-:Y:S01]  /*31140*/  @P3 STG.E.U8 desc[UR60][R24.64], R59 ;  /* 0x0000003b18003986 */ /* 0x0005e2000c10113c */
[----:B------:R-:W-:-:S03]  /*31150*/  IADD3 R30, P3, R32, R23, RZ ;  /* 0x00000017201e7210 */ /* 0x000fc60007f7e0ff */
[----:B------:R3:W-:Y:S02]  /*31160*/  @P5 STG.E.U8 desc[UR60][R26.64], R57 ;  /* 0x000000391a005986 */ /* 0x0007e4000c10113c */
[----:B------:R-:W-:Y:S01]  /*31170*/  IMAD.X R31, R63, 0x1, R16, P3 ;  /* 0x000000013f1f7824 */ /* 0x000fe200018e0610 */
[----:B-1----:R-:W-:Y:S01]  /*31180*/  IADD3 R14, P5, R32, R22, RZ ;  /* 0x00000016200e7210 */ /* 0x002fe20007fbe0ff */
[----:B------:R1:W-:Y:S01]  /*31190*/  @P1 STG.E.U8 desc[UR60][R28.64], R55 ;  /* 0x000000371c001986 */ /* 0x0003e2000c10113c */
[----:B0-----:R-:W-:Y:S02]  /*311a0*/  PRMT R61, R8, 0x7770, RZ ;  /* 0x00007770083d7816 */ /* 0x001fe400000000ff */
[-C--:B------:R-:W-:Y:S02]  /*311b0*/  ISETP.LT.AND P1, PT, R90, R2.reuse, !P0 ;  /* 0x000000025a00720c */ /* 0x080fe40004721270 */
[-C--:B------:R-:W-:Y:S01]  /*311c0*/  ISETP.LT.AND P4, PT, R89, R2.reuse, !P0 ;  /* 0x000000025900720c */ /* 0x080fe20004781270 */
[----:B------:R-:W-:Y:S01]  /*311d0*/  IMAD.X R15, R63, 0x1, R18, P5 ;  /* 0x000000013f0f7824 */ /* 0x000fe200028e0612 */
[----:B------:R-:W-:Y:S01]  /*311e0*/  ISETP.LT.AND P0, PT, R88, R2, !P0 ;  /* 0x000000025800720c */ /* 0x000fe20004701270 */
[----:B------:R0:W-:Y:S01]  /*311f0*/  @P2 STG.E.U8 desc[UR60][R30.64], R61 ;  /* 0x0000003d1e002986 */ /* 0x0001e2000c10113c */
[----:B--2---:R-:W-:Y:S01]  /*31200*/  IADD3 R24, P5, R32, R19, RZ ;  /* 0x0000001320187210 */ /* 0x004fe20007fbe0ff */
[----:B------:R-:W-:Y:S01]  /*31210*/  VIADD R34, R92, 0x2 ;  /* 0x000000025c227836 */ /* 0x000fe20000000000 */
[----:B---3--:R-:W-:-:S02]  /*31220*/  IADD3 R26, P2, R32, R17, RZ ;  /* 0x00000011201a7210 */ /* 0x008fc40007f5e0ff */
[C---:B------:R-:W-:Y:S01]  /*31230*/  PRMT R59, R8.reuse, 0x7771, RZ ;  /* 0x00007771083b7816 */ /* 0x040fe200000000ff */
[C---:B------:R-:W-:Y:S01]  /*31240*/  IMAD.X R25, R63.reuse, 0x1, R0, P5 ;  /* 0x000000013f197824 */ /* 0x040fe200028e0600 */
[C---:B------:R-:W-:Y:S01]  /*31250*/  PRMT R57, R8.reuse, 0x7772, RZ ;  /* 0x0000777208397816 */ /* 0x040fe200000000ff */
[----:B------:R-:W-:Y:S01]  /*31260*/  IMAD.X R27, R63, 0x1, R21, P2 ;  /* 0x000000013f1b7824 */ /* 0x000fe200010e0615 */
[----:B-1----:R-:W-:Y:S02]  /*31270*/  PRMT R55, R8, 0x7773, RZ ;  /* 0x0000777308377816 */ /* 0x002fe400000000ff */
[----:B------:R-:W-:Y:S01]  /*31280*/  ISETP.GE.AND P3, PT, R34, R3, PT ;  /* 0x000000032200720c */ /* 0x000fe20003f66270 */
[----:B------:R1:W-:Y:S01]  /*31290*/  @P1 STG.E.U8 desc[UR60][R14.64], R59 ;  /* 0x0000003b0e001986 */ /* 0x0003e2000c10113c */
[----:B------:R-:W-:Y:S02]  /*312a0*/  IMAD.IADD R32, R32, 0x1, R20 ;  /* 0x0000000120207824 */ /* 0x000fe400078e0214 */
[-C--:B------:R-:W-:Y:S01]  /*312b0*/  ISETP.LT.AND P1, PT, R91, R2.reuse, !P3 ;  /* 0x000000025b00720c */ /* 0x080fe20005f21270 */
[----:B------:R2:W-:Y:S04]  /*312c0*/  @P4 STG.E.U8 desc[UR60][R24.64], R57 ;  /* 0x0000003918004986 */ /* 0x0005e8000c10113c */
[----:B------:R3:W-:Y:S01]  /*312d0*/  @P0 STG.E.U8 desc[UR60][R26.64], R55 ;  /* 0x000000371a000986 */ /* 0x0007e2000c10113c */
[----:B------:R-:W-:-:S02]  /*312e0*/  ISETP.LT.AND P0, PT, R90, R2, !P3 ;  /* 0x000000025a00720c */ /* 0x000fc40005f01270 */
[----:B0-----:R-:W-:Y:S02]  /*312f0*/  SHF.R.S32.HI R31, RZ, 0x1f, R32 ;  /* 0x0000001fff1f7819 */ /* 0x001fe40000011420 */
[C---:B------:R-:W-:Y:S02]  /*31300*/  IADD3 R28, P2, R32.reuse, R23, RZ ;  /* 0x00000017201c7210 */ /* 0x040fe40007f5e0ff */
[C---:B-1----:R-:W-:Y:S02]  /*31310*/  IADD3 R14, P5, R32.reuse, R22, RZ ;  /* 0x00000016200e7210 */ /* 0x042fe40007fbe0ff */
[-C--:B------:R-:W-:Y:S01]  /*31320*/  ISETP.LT.AND P4, PT, R89, R2.reuse, !P3 ;  /* 0x000000025900720c */ /* 0x080fe20005f81270 */
[C---:B------:R-:W-:Y:S02]  /*31330*/  IMAD.X R29, R31.reuse, 0x1, R16, P2 ;  /* 0x000000011f1d7824 */ /* 0x040fe400010e0610 */
[C---:B------:R-:W-:Y:S01]  /*31340*/  IMAD.X R15, R31.reuse, 0x1, R18, P5 ;  /* 0x000000011f0f7824 */ /* 0x040fe200028e0612 */
[----:B--2---:R-:W-:Y:S01]  /*31350*/  IADD3 R24, P5, R32, R19, RZ ;  /* 0x0000001320187210 */ /* 0x004fe20007fbe0ff */
[----:B------:R-:W-:Y:S01]  /*31360*/  VIADD R8, R92, 0x3 ;  /* 0x000000035c087836 */ /* 0x000fe20000000000 */
[----:B------:R-:W-:Y:S01]  /*31370*/  ISETP.LT.AND P3, PT, R88, R2, !P3 ;  /* 0x000000025800720c */ /* 0x000fe20005f61270 */
[----:B------:R0:W-:Y:S02]  /*31380*/  @P1 STG.E.U8 desc[UR60][R28.64], R53 ;  /* 0x000000351c001986 */ /* 0x0001e4000c10113c */
[----:B------:R-:W-:-:S02]  /*31390*/  IMAD.X R25, R31, 0x1, R0, P5 ;  /* 0x000000011f197824 */ /* 0x000fc400028e0600 */
[----:B------:R1:W-:Y:S01]  /*313a0*/  @P0 STG.E.U8 desc[UR60][R14.64], R51 ;  /* 0x000000330e000986 */ /* 0x0003e2000c10113c */
[----:B---3--:R-:W-:Y:S02]  /*313b0*/  IADD3 R26, P0, R32, R17, RZ ;  /* 0x00000011201a7210 */ /* 0x008fe40007f1e0ff */
[----:B------:R-:W-:Y:S01]  /*313c0*/  ISETP.GE.AND P2, PT, R8, R3, PT ;  /* 0x000000030800720c */ /* 0x000fe20003f46270 */
[----:B------:R-:W-:Y:S01]  /*313d0*/  IMAD.IADD R32, R32, 0x1, R20 ;  /* 0x0000000120207824 */ /* 0x000fe200078e0214 */
[----:B------:R2:W-:Y:S01]  /*313e0*/  @P4 STG.E.U8 desc[UR60][R24.64], R49 ;  /* 0x0000003118004986 */ /* 0x0005e2000c10113c */
[----:B------:R-:W-:Y:S01]  /*313f0*/  IMAD.X R27, R31, 0x1, R21, P0 ;  /* 0x000000011f1b7824 */ /* 0x000fe200000e0615 */
[-C--:B------:R-:W-:Y:S02]  /*31400*/  ISETP.LT.AND P4, PT, R91, R2.reuse, !P2 ;  /* 0x000000025b00720c */ /* 0x080fe40005781270 */
[----:B------:R-:W-:Y:S02]  /*31410*/  ISETP.LT.AND P5, PT, R90, R2, !P2 ;  /* 0x000000025a00720c */ /* 0x000fe400057a1270 */
[----:B0-----:R-:W-:Y:S01]  /*31420*/  SHF.R.S32.HI R53, RZ, 0x1f, R32 ;  /* 0x0000001fff357819 */ /* 0x001fe20000011420 */
[----:B------:R0:W-:Y:S01]  /*31430*/  @P3 STG.E.U8 desc[UR60][R26.64], R47 ;  /* 0x0000002f1a003986 */ /* 0x0001e2000c10113c */
[----:B------:R-:W-:-:S02]  /*31440*/  IADD3 R28, P6, R32, R23, RZ ;  /* 0x00000017201c7210 */ /* 0x000fc40007fde0ff */
[----:B-1----:R-:W-:Y:S02]  /*31450*/  IADD3 R14, P3, R32, R22, RZ ;  /* 0x00000016200e7210 */ /* 0x002fe40007f7e0ff */
[----:B--2---:R-:W-:Y:S01]  /*31460*/  PRMT R49, R9, 0x7770, RZ ;  /* 0x0000777009317816 */ /* 0x004fe200000000ff */
[----:B------:R-:W-:Y:S01]  /*31470*/  IMAD.X R29, R53, 0x1, R16, P6 ;  /* 0x00000001351d7824 */ /* 0x000fe200030e0610 */
[----:B------:R-:W-:Y:S01]  /*31480*/  PRMT R31, R9, 0x7771, RZ ;  /* 0x00007771091f7816 */ /* 0x000fe200000000ff */
[----:B------:R-:W-:Y:S01]  /*31490*/  IMAD.X R15, R53, 0x1, R18, P3 ;  /* 0x00000001350f7824 */ /* 0x000fe200018e0612 */
[----:B------:R-:W-:Y:S02]  /*314a0*/  ISETP.LT.AND P3, PT, R89, R2, !P2 ;  /* 0x000000025900720c */ /* 0x000fe40005761270 */
[----:B------:R-:W-:Y:S01]  /*314b0*/  @P4 STG.E.U8 desc[UR60][R28.64], R49 ;  /* 0x000000311c004986 */ /* 0x000fe2000c10113c */
[----:B------:R-:W-:-:S03]  /*314c0*/  VIADD R8, R92, 0x4 ;  /* 0x000000045c087836 */ /* 0x000fc60000000000 */
[----:B------:R1:W-:Y:S01]  /*314d0*/  @P5 STG.E.U8 desc[UR60][R14.64], R31 ;  /* 0x0000001f0e005986 */ /* 0x0003e2000c10113c */
[----:B------:R-:W-:Y:S02]  /*314e0*/  IADD3 R24, P5, R32, R19, RZ ;  /* 0x0000001320187210 */ /* 0x000fe40007fbe0ff */
[-C--:B------:R-:W-:Y:S02]  /*314f0*/  ISETP.LT.AND P2, PT, R88, R2.reuse, !P2 ;  /* 0x000000025800720c */ /* 0x080fe40005741270 */
[----:B------:R-:W-:Y:S01]  /*31500*/  ISETP.GE.AND P1, PT, R8, R3, PT ;  /* 0x000000030800720c */ /* 0x000fe20003f26270 */
[----:B------:R-:W-:Y:S01]  /*31510*/  IMAD.X R25, R53, 0x1, R0, P5 ;  /* 0x0000000135197824 */ /* 0x000fe200028e0600 */
[----:B0-----:R-:W-:Y:S01]  /*31520*/  IADD3 R26, P5, R32, R17, RZ ;  /* 0x00000011201a7210 */ /* 0x001fe20007fbe0ff */
[----:B------:R-:W-:Y:S01]  /*31530*/  VIADD R8, R92, 0x5 ;  /* 0x000000055c087836 */ /* 0x000fe20000000000 */
[----:B------:R-:W-:Y:S01]  /*31540*/  PRMT R47, R9, 0x7772, RZ ;  /* 0x00007772092f7816 */ /* 0x000fe200000000ff */
[----:B------:R-:W-:Y:S01]  /*31550*/  IMAD.IADD R30, R32, 0x1, R20 ;  /* 0x00000001201e7824 */ /* 0x000fe200078e0214 */
[----:B------:R-:W-:Y:S01]  /*31560*/  ISETP.LT.AND P4, PT, R91, R2, !P1 ;  /* 0x000000025b00720c */ /* 0x000fe20004f81270 */
[----:B------:R-:W-:Y:S01]  /*31570*/  IMAD.X R27, R53, 0x1, R21, P5 ;  /* 0x00000001351b7824 */ /* 0x000fe200028e0615 */
[----:B-1----:R-:W-:Y:S01]  /*31580*/  PRMT R31, R9, 0x7773, RZ ;  /* 0x00007773091f7816 */ /* 0x002fe200000000ff */
[----:B------:R0:W-:Y:S01]  /*31590*/  @P3 STG.E.U8 desc[UR60][R24.64], R47 ;  /* 0x0000002f18003986 */ /* 0x0001e2000c10113c */
[----:B------:R-:W-:-:S02]  /*315a0*/  ISETP.GE.AND P0, PT, R8, R3, PT ;  /* 0x000000030800720c */ /* 0x000fc40003f06270 */
[----:B------:R-:W-:Y:S02]  /*315b0*/  SHF.R.S32.HI R51, RZ, 0x1f, R30 ;  /* 0x0000001fff337819 */ /* 0x000fe4000001141e */
[----:B------:R-:W-:Y:S02]  /*315c0*/  IADD3 R8, P6, R30, R23, RZ ;  /* 0x000000171e087210 */ /* 0x000fe40007fde0ff */
[----:B------:R-:W-:Y:S01]  /*315d0*/  ISETP.LT.AND P3, PT, R90, R2, !P1 ;  /* 0x000000025a00720c */ /* 0x000fe20004f61270 */
[----:B------:R1:W-:Y:S01]  /*315e0*/  @P2 STG.E.U8 desc[UR60][R26.64], R31 ;  /* 0x0000001f1a002986 */ /* 0x0003e2000c10113c */
[C---:B------:R-:W-:Y:S01]  /*315f0*/  IADD3 R14, P2, R30.reuse, R22, RZ ;  /* 0x000000161e0e7210 */ /* 0x040fe20007f5e0ff */
[----:B------:R-:W-:Y:S01]  /*31600*/  IMAD.X R9, R51, 0x1, R16, P6 ;  /* 0x0000000133097824 */ /* 0x000fe200030e0610 */
[----:B------:R-:W-:-:S03]  /*31610*/  IADD3 R28, P5, R30, R19, RZ ;  /* 0x000000131e1c7210 */ /* 0x000fc60007fbe0ff */
[----:B------:R-:W-:Y:S01]  /*31620*/  IMAD.X R15, R51, 0x1, R18, P2 ;  /* 0x00000001330f7824 */ /* 0x000fe200010e0612 */
[----:B------:R2:W-:Y:S01]  /*31630*/  @P4 STG.E.U8 desc[UR60][R8.64], R45 ;  /* 0x0000002d08004986 */ /* 0x0005e2000c10113c */
[-C--:B------:R-:W-:Y:S02]  /*31640*/  ISETP.LT.AND P4, PT, R89, R2.reuse, !P1 ;  /* 0x000000025900720c */ /* 0x080fe40004f81270 */
[C---:B0-----:R-:W-:Y:S01]  /*31650*/  IADD3 R24, P6, R30.reuse, R17, RZ ;  /* 0x000000111e187210 */ /* 0x041fe20007fde0ff */
[----:B------:R-:W-:Y:S01]  /*31660*/  IMAD.IADD R30, R30, 0x1, R20 ;  /* 0x000000011e1e7824 */ /* 0x000fe200078e0214 */
[-C--:B------:R-:W-:Y:S01]  /*31670*/  ISETP.LT.AND P2, PT, R88, R2.reuse, !P1 ;  /* 0x000000025800720c */ /* 0x080fe20004f41270 */
[----:B------:R0:W-:Y:S01]  /*31680*/  @P3 STG.E.U8 desc[UR60][R14.64], R43 ;  /* 0x0000002b0e003986 */ /* 0x0001e2000c10113c */
[----:B------:R-:W-:Y:S01]  /*31690*/  ISETP.LT.AND P3, PT, R91, R2, !P0 ;  /* 0x000000025b00720c */ /* 0x000fe20004761270 */
[----:B------:R-:W-:Y:S01]  /*316a0*/  IMAD.X R29, R51, 0x1, R0, P5 ;  /* 0x00000001331d7824 */ /* 0x000fe200028e0600 */
[----:B-1----:R-:W-:-:S02]  /*316b0*/  SHF.R.S32.HI R31, RZ, 0x1f, R30 ;  /* 0x0000001fff1f7819 */ /* 0x002fc4000001141e */
[----:B--2---:R-:W-:Y:S01]  /*316c0*/  IADD3 R8, P5, R30, R23, RZ ;  /* 0x000000171e087210 */ /* 0x004fe20007fbe0ff */
[----:B------:R-:W-:Y:S02]  /*316d0*/  IMAD.X R25, R51, 0x1, R21, P6 ;  /* 0x0000000133197824 */ /* 0x000fe400030e0615 */
[----:B------:R1:W-:Y:S01]  /*316e0*/  @P4 STG.E.U8 desc[UR60][R28.64], R41 ;  /* 0x000000291c004986 */ /* 0x0003e2000c10113c */
[-C--:B------:R-:W-:Y:S01]  /*316f0*/  ISETP.LT.AND P4, PT, R90, R2.reuse, !P0 ;  /* 0x000000025a00720c */ /* 0x080fe20004781270 */
[----:B------:R-:W-:Y:S01]  /*31700*/  IMAD.X R9, R31, 0x1, R16, P5 ;  /* 0x000000011f097824 */ /* 0x000fe200028e0610 */
[----:B0-----:R-:W-:Y:S01]  /*31710*/  PRMT R43, R10, 0x7770, RZ ;  /* 0x000077700a2b7816 */ /* 0x001fe200000000ff */
[----:B------:R0:W-:Y:S01]  /*31720*/  @P2 STG.E.U8 desc[UR60][R24.64], R39 ;  /* 0x0000002718002986 */ /* 0x0001e2000c10113c */
[-C--:B------:R-:W-:Y:S02]  /*31730*/  ISETP.LT.AND P2, PT, R89, R2.reuse, !P0 ;  /* 0x000000025900720c */ /* 0x080fe40004741270 */
[----:B------:R-:W-:Y:S01]  /*31740*/  ISETP.LT.AND P0, PT, R88, R2, !P0 ;  /* 0x000000025800720c */ /* 0x000fe20004701270 */
[----:B------:R2:W-:Y:S01]  /*31750*/  @P3 STG.E.U8 desc[UR60][R8.64], R43 ;  /* 0x0000002b08003986 */ /* 0x0005e2000c10113c */
[----:B------:R-:W-:Y:S01]  /*31760*/  IADD3 R14, P6, R30, R22, RZ ;  /* 0x000000161e0e7210 */ /* 0x000fe20007fde0ff */
[----:B------:R-:W-:Y:S01]  /*31770*/  VIADD R32, R92, 0x6 ;  /* 0x000000065c207836 */ /* 0x000fe20000000000 */
[----:B------:R-:W-:-:S02]  /*31780*/  IADD3 R26, P5, R30, R19, RZ ;  /* 0x000000131e1a7210 */ /* 0x000fc40007fbe0ff */
[----:B-1----:R-:W-:Y:S01]  /*31790*/  IADD3 R28, P3, R30, R17, RZ ;  /* 0x000000111e1c7210 */ /* 0x002fe20007f7e0ff */
[C---:B------:R-:W-:Y:S01]  /*317a0*/  IMAD.X R15, R31.reuse, 0x1, R18, P6 ;  /* 0x000000011f0f7824 */ /* 0x040fe200030e0612 */
[----:B0-----:R-:W-:Y:S01]  /*317b0*/  PRMT R39, R10, 0x7771, RZ ;  /* 0x000077710a277816 */ /* 0x001fe200000000ff */
[C---:B------:R-:W-:Y:S01]  /*317c0*/  IMAD.X R27, R31.reuse, 0x1, R0, P5 ;  /* 0x000000011f1b7824 */ /* 0x040fe200028e0600 */
[----:B------:R-:W-:Y:S01]  /*317d0*/  ISETP.GE.AND P1, PT, R32, R3, PT ;  /* 0x000000032000720c */ /* 0x000fe20003f26270 */
[----:B------:R-:W-:Y:S01]  /*317e0*/  IMAD.X R29, R31, 0x1, R21, P3 ;  /* 0x000000011f1d7824 */ /* 0x000fe200018e0615 */
[----:B------:R-:W-:Y:S01]  /*317f0*/  PRMT R31, R10, 0x7772, RZ ;  /* 0x000077720a1f7816 */ /* 0x000fe200000000ff */
[----:B------:R-:W-:Y:S01]  /*31800*/  IMAD.IADD R30, R30, 0x1, R20 ;  /* 0x000000011e1e7824 */ /* 0x000fe200078e0214 */
[----:B------:R-:W-:Y:S01]  /*31810*/  PRMT R25, R10, 0x7773, RZ ;  /* 0x000077730a197816 */ /* 0x000fe200000000ff */
[----:B------:R0:W-:Y:S01]  /*31820*/  @P4 STG.E.U8 desc[UR60][R14.64], R39 ;  /* 0x000000270e004986 */ /* 0x0001e2000c10113c */
[----:B------:R-:W-:-:S02]  /*31830*/  ISETP.LT.AND P4, PT, R91, R2, !P1 ;  /* 0x000000025b00720c */ /* 0x000fc40004f81270 */
[-C--:B------:R-:W-:Y:S01]  /*31840*/  ISETP.LT.AND P3, PT, R90, R2.reuse, !P1 ;  /* 0x000000025a00720c */ /* 0x080fe20004f61270 */
[----:B------:R1:W-:Y:S01]  /*31850*/  @P2 STG.E.U8 desc[UR60][R26.64], R31 ;  /* 0x0000001f1a002986 */ /* 0x0003e2000c10113c */
[----:B------:R-:W-:Y:S02]  /*31860*/  ISETP.LT.AND P2, PT, R89, R2, !P1 ;  /* 0x000000025900720c */ /* 0x000fe40004f41270 */
[----:B------:R-:W-:Y:S01]  /*31870*/  SHF.R.S32.HI R41, RZ, 0x1f, R30 ;  /* 0x0000001fff297819 */ /* 0x000fe2000001141e */
[----:B------:R3:W-:Y:S01]  /*31880*/  @P0 STG.E.U8 desc[UR60][R28.64], R25 ;  /* 0x000000191c000986 */ /* 0x0007e2000c10113c */
[C---:B--2---:R-:W-:Y:S02]  /*31890*/  IADD3 R8, P0, R30.reuse, R23, RZ ;  /* 0x000000171e087210 */ /* 0x044fe40007f1e0ff */
[C---:B------:R-:W-:Y:S02]  /*318a0*/  IADD3 R10, P6, R30.reuse, R22, RZ ;  /* 0x000000161e0a7210 */ /* 0x040fe40007fde0ff */
[----:B0-----:R-:W-:Y:S01]  /*318b0*/  IADD3 R14, P5, R30, R19, RZ ;  /* 0x000000131e0e7210 */ /* 0x001fe20007fbe0ff */
[----:B------:R-:W-:Y:S01]  /*318c0*/  IMAD.X R9, R41, 0x1, R16, P0 ;  /* 0x0000000129097824 */ /* 0x000fe200000e0610 */
[----:B------:R-:W-:-:S02]  /*318d0*/  PRMT R39, R11, 0x7770, RZ ;  /* 0x000077700b277816 */ /* 0x000fc400000000ff */
[C---:B-1----:R-:W-:Y:S02]  /*318e0*/  PRMT R27, R11.reuse, 0x7773, RZ ;  /* 0x000077730b1b7816 */ /* 0x042fe400000000ff */
[C---:B------:R-:W-:Y:S02]  /*318f0*/  PRMT R31, R11.reuse, 0x7771, RZ ;  /* 0x000077710b1f7816 */ /* 0x040fe400000000ff */
[----:B---3--:R-:W-:Y:S01]  /*31900*/  PRMT R29, R11, 0x7772, RZ ;  /* 0x000077720b1d7816 */ /* 0x008fe200000000ff */
[C---:B------:R-:W-:Y:S02]  /*31910*/  IMAD.X R11, R41.reuse, 0x1, R18, P6 ;  /* 0x00000001290b7824 */ /* 0x040fe400030e0612 */
[----:B------:R-:W-:Y:S02]  /*31920*/  IMAD.X R15, R41, 0x1, R0, P5 ;  /* 0x00000001290f7824 */ /* 0x000fe400028e0600 */
[----:B------:R-:W-:Y:S01]  /*31930*/  VIADD R24, R92, 0x7 ;  /* 0x000000075c187836 */ /* 0x000fe20000000000 */
[----:B------:R0:W-:Y:S04]  /*31940*/  @P4 STG.E.U8 desc[UR60][R8.64], R37 ;  /* 0x0000002508004986 */ /* 0x0001e8000c10113c */
[----:B------:R1:W-:Y:S01]  /*31950*/  @P3 STG.E.U8 desc[UR60][R10.64], R35 ;  /* 0x000000230a003986 */ /* 0x0003e2000c10113c */
[----:B------:R-:W-:-:S03]  /*31960*/  ISETP.GE.AND P0, PT, R24, R3, PT ;  /* 0x000000031800720c */ /* 0x000fc60003f06270 */
[----:B------:R-:W-:Y:S01]  /*31970*/  @P2 STG.E.U8 desc[UR60][R14.64], R13 ;  /* 0x0000000d0e002986 */ /* 0x000fe2000c10113c */
[-C--:B------:R-:W-:Y:S02]  /*31980*/  ISETP.LT.AND P2, PT, R88, R2.reuse, !P1 ;  /* 0x000000025800720c */ /* 0x080fe40004f41270 */
[C---:B------:R-:W-:Y:S01]  /*31990*/  IADD3 R24, P1, R30.reuse, R17, RZ ;  /* 0x000000111e187210 */ /* 0x040fe20007f3e0ff */
[----:B------:R-:W-:Y:S01]  /*319a0*/  IMAD.IADD R30, R30, 0x1, R20 ;  /* 0x000000011e1e7824 */ /* 0x000fe200078e0214 */
[-C--:B------:R-:W-:Y:S01]  /*319b0*/  ISETP.LT.AND P4, PT, R91, R2.reuse, !P0 ;  /* 0x000000025b00720c */ /* 0x080fe20004781270 */
[----:B------:R-:W2:Y:S01]  /*319c0*/  LDS.128 R12, [R12] ;  /* 0x000000000c0c7984 */ /* 0x000ea20000000c00 */
[----:B------:R-:W-:Y:S01]  /*319d0*/  ISETP.LT.AND P3, PT, R90, R2, !P0 ;  /* 0x000000025a00720c */ /* 0x000fe20004761270 */
[----:B------:R-:W-:Y:S01]  /*319e0*/  IMAD.X R25, R41, 0x1, R21, P1 ;  /* 0x0000000129197824 */ /* 0x000fe200008e0615 */
[----:B------:R-:W-:Y:S02]  /*319f0*/  SHF.R.S32.HI R69, RZ, 0x1f, R30 ;  /* 0x0000001fff457819 */ /* 0x000fe4000001141e */
[----:B0-----:R-:W-:-:S02]  /*31a00*/  IADD3 R8, P1, R30, R23, RZ ;  /* 0x000000171e087210 */ /* 0x001fc40007f3e0ff */
[----:B-1----:R-:W-:-:S03]  /*31a10*/  IADD3 R10, P5, R30, R22, RZ ;  /* 0x000000161e0a7210 */ /* 0x002fc60007fbe0ff */
[C---:B------:R-:W-:Y:S02]  /*31a20*/  IMAD.X R9, R69.reuse, 0x1, R16, P1 ;  /* 0x0000000145097824 */ /* 0x040fe400008e0610 */
[----:B------:R-:W-:Y:S01]  /*31a30*/  IMAD.X R11, R69, 0x1, R18, P5 ;  /* 0x00000001450b7824 */ /* 0x000fe200028e0612 */
[----:B------:R0:W-:Y:S01]  /*31a40*/  @P2 STG.E.U8 desc[UR60][R24.64], R33 ;  /* 0x0000002118002986 */ /* 0x0001e2000c10113c */
[----:B------:R-:W-:-:S03]  /*31a50*/  VIADD R26, R92, 0x8 ;  /* 0x000000085c1a7836 */ /* 0x000fc60000000000 */
[----:B------:R1:W-:Y:S01]  /*31a60*/  @P4 STG.E.U8 desc[UR60][R8.64], R39 ;  /* 0x0000002708004986 */ /* 0x0003e2000c10113c */
[----:B------:R-:W-:-:S03]  /*31a70*/  PRMT R61, R4, 0x7773, RZ ;  /* 0x00007773043d7816 */ /* 0x000fc600000000ff */
[----:B------:R3:W-:Y:S01]  /*31a80*/  @P3 STG.E.U8 desc[UR60][R10.64], R31 ;  /* 0x0000001f0a003986 */ /* 0x0007e2000c10113c */
[-C--:B------:R-:W-:Y:S02]  /*31a90*/  ISETP.LT.AND P3, PT, R89, R2.reuse, !P0 ;  /* 0x000000025900720c */ /* 0x080fe40004761270 */
[C---:B------:R-:W-:Y:S02]  /*31aa0*/  PRMT R63, R4.reuse, 0x7772, RZ ;  /* 0x00007772043f7816 */ /* 0x040fe400000000ff */
[C---:B------:R-:W-:Y:S02]  /*31ab0*/  PRMT R65, R4.reuse, 0x7771, RZ ;  /* 0x0000777104417816 */ /* 0x040fe400000000ff */
[----:B------:R-:W-:Y:S02]  /*31ac0*/  PRMT R67, R4, 0x7770, RZ ;  /* 0x0000777004437816 */ /* 0x000fe400000000ff */
[----:B------:R-:W-:Y:S02]  /*31ad0*/  ISETP.LT.AND P2, PT, R88, R2, !P0 ;  /* 0x000000025800720c */ /* 0x000fe40004741270 */
[----:B------:R-:W-:-:S02]  /*31ae0*/  IADD3 R4, P0, R30, R19, RZ ;  /* 0x000000131e047210 */ /* 0x000fc40007f1e0ff */
[----:B------:R-:W-:Y:S01]  /*31af0*/  ISETP.GE.AND P1, PT, R26, R3, PT ;  /* 0x000000031a00720c */ /* 0x000fe20003f26270 */
[----:B------:R-:W-:Y:S01]  /*31b00*/  IMAD.IADD R26, R30, 0x1, R20 ;  /* 0x000000011e1a7824 */ /* 0x000fe200078e0214 */
[C---:B------:R-:W-:Y:S02]  /*31b10*/  PRMT R45, R6.reuse, 0x7773, RZ ;  /* 0x00007773062d7816 */ /* 0x040fe400000000ff */
[C---:B------:R-:W-:Y:S02]  /*31b20*/  PRMT R47, R6.reuse, 0x7772, RZ ;  /* 0x00007772062f7816 */ /* 0x040fe400000000ff */
[C---:B------:R-:W-:Y:S02]  /*31b30*/  PRMT R49, R6.reuse, 0x7771, RZ ;  /* 0x0000777106317816 */ /* 0x040fe400000000ff */
[----:B------:R-:W-:Y:S02]  /*31b40*/  PRMT R51, R6, 0x7770, RZ ;  /* 0x0000777006337816 */ /* 0x000fe400000000ff */
[----:B------:R-:W-:-:S02]  /*31b50*/  IADD3 R6, P5, R30, R17, RZ ;  /* 0x000000111e067210 */ /* 0x000fc40007fbe0ff */
[C---:B------:R-:W-:Y:S02]  /*31b60*/  PRMT R53, R5.reuse, 0x7773, RZ ;  /* 0x0000777305357816 */ /* 0x040fe400000000ff */
[C---:B------:R-:W-:Y:S02]  /*31b70*/  PRMT R55, R5.reuse, 0x7772, RZ ;  /* 0x0000777205377816 */ /* 0x040fe400000000ff */
[C---:B------:R-:W-:Y:S02]  /*31b80*/  PRMT R57, R5.reuse, 0x7771, RZ ;  /* 0x0000777105397816 */ /* 0x040fe400000000ff */
[----:B------:R-:W-:Y:S01]  /*31b90*/  PRMT R59, R5, 0x7770, RZ ;  /* 0x00007770053b7816 */ /* 0x000fe200000000ff */
[----:B------:R-:W-:Y:S01]  /*31ba0*/  IMAD.X R5, R69, 0x1, R0, P0 ;  /* 0x0000000145057824 */ /* 0x000fe200000e0600 */
[----:B------:R-:W-:Y:S02]  /*31bb0*/  ISETP.LT.AND P4, PT, R91, R2, !P1 ;  /* 0x000000025b00720c */ /* 0x000fe40004f81270 */
[----:B------:R-:W-:-:S02]  /*31bc0*/  PRMT R35, R7, 0x7773, RZ ;  /* 0x0000777307237816 */ /* 0x000fc400000000ff */
[C---:B------:R-:W-:Y:S02]  /*31bd0*/  PRMT R37, R7.reuse, 0x7772, RZ ;  /* 0x0000777207257816 */ /* 0x040fe400000000ff */
[C---:B------:R-:W-:Y:S02]  /*31be0*/  PRMT R41, R7.reuse, 0x7771, RZ ;  /* 0x0000777107297816 */ /* 0x040fe400000000ff */
[----:B------:R-:W-:Y:S01]  /*31bf0*/  PRMT R43, R7, 0x7770, RZ ;  /* 0x00007770072b7816 */ /* 0x000fe200000000ff */
[----:B------:R-:W-:Y:S01]  /*31c00*/  IMAD.X R7, R69, 0x1, R21, P5 ;  /* 0x0000000145077824 */ /* 0x000fe200028e0615 */
[----:B0-----:R-:W-:Y:S02]  /*31c10*/  SHF.R.S32.HI R33, RZ, 0x1f, R26 ;  /* 0x0000001fff217819 */ /* 0x001fe4000001141a */
[----:B-1----:R-:W-:Y:S01]  /*31c20*/  IADD3 R8, P6, R26, R23, RZ ;  /* 0x000000171a087210 */ /* 0x002fe20007fde0ff */
[----:B------:R0:W-:Y:S01]  /*31c30*/  @P3 STG.E.U8 desc[UR60][R4.64], R29 ;  /* 0x0000001d04003986 */ /* 0x0001e2000c10113c */
[----:B------:R-:W-:-:S03]  /*31c40*/  ISETP.LT.AND P3, PT, R90, R2, !P1 ;  /* 0x000000025a00720c */ /* 0x000fc60004f61270 */
[----:B------:R-:W-:Y:S01]  /*31c50*/  IMAD.X R9, R33, 0x1, R16, P6 ;  /* 0x0000000121097824 */ /* 0x000fe200030e0610 */
[----:B------:R1:W-:Y:S01]  /*31c60*/  @P2 STG.E.U8 desc[UR60][R6.64], R27 ;  /* 0x0000001b06002986 */ /* 0x0003e2000c10113c */
[----:B---3--:R-:W-:Y:S01]  /*31c70*/  IADD3 R10, P2, R26, R22, RZ ;  /* 0x000000161a0a7210 */ /* 0x008fe20007f5e0ff */
[----:B------:R-:W-:Y:S02]  /*31c80*/  VIADD R28, R92, 0x9 ;  /* 0x000000095c1c7836 */ /* 0x000fe40000000000 */
[----:B------:R3:W-:Y:S01]  /*31c90*/  @P4 STG.E.U8 desc[UR60][R8.64], R67 ;  /* 0x0000004308004986 */ /* 0x0007e2000c10113c */
[-C--:B------:R-:W-:Y:S01]  /*31ca0*/  ISETP.LT.AND P4, PT, R89, R2.reuse, !P1 ;  /* 0x000000025900720c */ /* 0x080fe20004f81270 */
[----:B------:R-:W-:Y:S01]  /*31cb0*/  IMAD.X R11, R33, 0x1, R18, P2 ;  /* 0x00000001210b7824 */ /* 0x000fe200010e0612 */
[----:B------:R-:W-:Y:S02]  /*31cc0*/  ISETP.LT.AND P2, PT, R88, R2, !P1 ;  /* 0x000000025800720c */ /* 0x000fe40004f41270 */
[----:B------:R-:W-:-:S02]  /*31cd0*/  ISETP.GE.AND P0, PT, R28, R3, PT ;  /* 0x000000031c00720c */ /* 0x000fc40003f06270 */
[C---:B------:R-:W-:Y:S02]  /*31ce0*/  IADD3 R24, P5, R26.reuse, R19, RZ ;  /* 0x000000131a187210 */ /* 0x040fe40007fbe0ff */
[C---:B0-----:R-:W-:Y:S01]  /*31cf0*/  IADD3 R4, P6, R26.reuse, R17, RZ ;  /* 0x000000111a047210 */ /* 0x041fe20007fde0ff */
[----:B------:R-:W-:Y:S01]  /*31d00*/  IMAD.IADD R26, R26, 0x1, R20 ;  /* 0x000000011a1a7824 */ /* 0x000fe200078e0214 */
[----:B------:R0:W-:Y:S01]  /*31d10*/  @P3 STG.E.U8 desc[UR60][R10.64], R65 ;  /* 0x000000410a003986 */ /* 0x0001e2000c10113c */
[-C--:B------:R-:W-:Y:S01]  /*31d20*/  ISETP.LT.AND P3, PT, R91, R2.reuse, !P0 ;  /* 0x000000025b00720c */ /* 0x080fe20004761270 */
[C---:B------:R-:W-:Y:S02]  /*31d30*/  IMAD.X R25, R33.reuse, 0x1, R0, P5 ;  /* 0x0000000121197824 */ /* 0x040fe400028e0600 */
[----:B------:R-:W-:Y:S01]  /*31d40*/  IMAD.X R5, R33, 0x1, R21, P6 ;  /* 0x0000000121057824 */ /* 0x000fe200030e0615 */
[----:B-1----:R-:W-:Y:S02]  /*31d50*/  SHF.R.S32.HI R27, RZ, 0x1f, R26 ;  /* 0x0000001fff1b7819 */ /* 0x002fe4000001141a */
[----:B------:R-:W-:Y:S01]  /*31d60*/  IADD3 R6, P5, R26, R23, RZ ;  /* 0x000000171a067210 */ /* 0x000fe20007fbe0ff */
[----:B------:R1:W-:Y:S01]  /*31d70*/  @P4 STG.E.U8 desc[UR60][R24.64], R63 ;  /* 0x0000003f18004986 */ /* 0x0003e2000c10113c */
[----:B------:R-:W-:-:S02]  /*31d80*/  ISETP.LT.AND P4, PT, R90, R2, !P0 ;  /* 0x000000025a00720c */ /* 0x000fc40004781270 */
[----:B--2---:R-:W-:Y:S01]  /*31d90*/  PRMT R33, R12, 0x7770, RZ ;  /* 0x000077700c217816 */ /* 0x004fe200000000ff */
[----:B------:R-:W-:Y:S01]  /*31da0*/  @P2 STG.E.U8 desc[UR60][R4.64], R61 ;  /* 0x0000003d04002986 */ /* 0x000fe2000c10113c */
[----:B------:R-:W-:Y:S01]  /*31db0*/  IMAD.X R7, R27, 0x1, R16, P5 ;  /* 0x000000011b077824 */ /* 0x000fe200028e0610 */
[----:B------:R-:W-:Y:S01]  /*31dc0*/  ISETP.LT.AND P2, PT, R89, R2, !P0 ;  /* 0x000000025900720c */ /* 0x000fe20004741270 */
[----:B------:R-:W-:Y:S01]  /*31dd0*/  VIADD R28, R92, 0xa ;  /* 0x0000000a5c1c7836 */ /* 0x000fe20000000000 */
[C---:B---3--:R-:W-:Y:S02]  /*31de0*/  IADD3 R8, P6, R26.reuse, R22, RZ ;  /* 0x000000161a087210 */ /* 0x048fe40007fde0ff */
[C---:B0-----:R-:W-:Y:S01]  /*31df0*/  IADD3 R10, P5, R26.reuse, R19, RZ ;  /* 0x000000131a0a7210 */ /* 0x041fe20007fbe0ff */
[----:B------:R0:W-:Y:S01]  /*31e00*/  @P3 STG.E.U8 desc[UR60][R6.64], R33 ;  /* 0x0000002106003986 */ /* 0x0001e2000c10113c */
[----:B-1----:R-:W-:Y:S01]  /*31e10*/  IADD3 R24, P3, R26, R17, RZ ;  /* 0x000000111a187210 */ /* 0x002fe20007f7e0ff */
[C---:B------:R-:W-:Y:S01]  /*31e20*/  IMAD.X R9, R27.reuse, 0x1, R18, P6 ;  /* 0x000000011b097824 */ /* 0x040fe200030e0612 */
[----:B------:R-:W-:Y:S01]  /*31e30*/  ISETP.GE.AND P1, PT, R28, R3, PT ;  /* 0x000000031c00720c */ /* 0x000fe20003f26270 */
[----:B------:R-:W-:Y:S01]  /*31e40*/  IMAD.X R11, R27, 0x1, R0, P5 ;  /* 0x000000011b0b7824 */ /* 0x000fe200028e0600 */
[----:B------:R-:W-:Y:S01]  /*31e50*/  PRMT R31, R12, 0x7771, RZ ;  /* 0x000077710c1f7816 */ /* 0x000fe200000000ff */
[----:B------:R-:W-:Y:S01]  /*31e60*/  IMAD.IADD R26, R26, 0x1, R20 ;  /* 0x000000011a1a7824 */ /* 0x000fe200078e0214 */
[----:B------:R-:W-:-:S02]  /*31e70*/  ISETP.LT.AND P0, PT, R88, R2, !P0 ;  /* 0x000000025800720c */ /* 0x000fc40004701270 */
[----:B------:R-:W-:Y:S01]  /*31e80*/  PRMT R29, R12, 0x7772, RZ ;  /* 0x000077720c1d7816 */ /* 0x000fe200000000ff */
[----:B------:R-:W-:Y:S01]  /*31e90*/  IMAD.X R25, R27, 0x1, R21, P3 ;  /* 0x000000011b197824 */ /* 0x000fe200018e0615 */
[----:B------:R-:W-:Y:S01]  /*31ea0*/  ISETP.LT.AND P3, PT, R91, R2, !P1 ;  /* 0x000000025b00720c */ /* 0x000fe20004f61270 */
[----:B------:R1:W-:Y:S01]  /*31eb0*/  @P4 STG.E.U8 desc[UR60][R8.64], R31 ;  /* 0x0000001f08004986 */ /* 0x0003e2000c10113c */
[----:B0-----:R-:W-:-:S03]  /*31ec0*/  SHF.R.S32.HI R33, RZ, 0x1f, R26 ;  /* 0x0000001fff217819 */ /* 0x001fc6000001141a */
[----:B------:R0:W-:Y:S01]  /*31ed0*/  @P2 STG.E.U8 desc[UR60][R10.64], R29 ;  /* 0x0000001d0a002986 */ /* 0x0001e2000c10113c */
[----:B------:R-:W-:Y:S02]  /*31ee0*/  IADD3 R4, P2, R26, R23, RZ ;  /* 0x000000171a047210 */ /* 0x000fe40007f5e0ff */
[----:B------:R-:W-:Y:S02]  /*31ef0*/  PRMT R27, R12, 0x7773, RZ ;  /* 0x000077730c1b7816 */ /* 0x000fe400000000ff */
[-C--:B------:R-:W-:Y:S01]  /*31f00*/  ISETP.LT.AND P4, PT, R90, R2.reuse, !P1 ;  /* 0x000000025a00720c */ /* 0x080fe20004f81270 */
[----:B------:R-:W-:Y:S01]  /*31f10*/  IMAD.X R5, R33, 0x1, R16, P2 ;  /* 0x0000000121057824 */ /* 0x000fe200010e0610 */
[----:B------:R-:W-:Y:S01]  /*31f20*/  ISETP.LT.AND P5, PT, R89, R2, !P1 ;  /* 0x000000025900720c */ /* 0x000fe20004fa1270 */
[----:B------:R2:W-:Y:S01]  /*31f30*/  @P0 STG.E.U8 desc[UR60][R24.64], R27 ;  /* 0x0000001b18000986 */ /* 0x0005e2000c10113c */
[C---:B------:R-:W-:Y:S02]  /*31f40*/  IADD3 R6, P0, R26.reuse, R22, RZ ;  /* 0x000000161a067210 */ /* 0x040fe40007f1e0ff */
[----:B-1----:R-:W-:Y:S01]  /*31f50*/  IADD3 R8, P6, R26, R19, RZ ;  /* 0x000000131a087210 */ /* 0x002fe20007fde0ff */
[----:B------:R1:W-:Y:S01]  /*31f60*/  @P3 STG.E.U8 desc[UR60][R4.64], R59 ;  /* 0x0000003b04003986 */ /* 0x0003e2000c10113c */
[----:B------:R-:W-:Y:S01]  /*31f70*/  VIADD R12, R92, 0xb ;  /* 0x0000000b5c0c7836 */ /* 0x000fe20000000000 */
[----:B------:R-:W-:Y:S01]  /*31f80*/  ISETP.LT.AND P3, PT, R88, R2, !P1 ;  /* 0x000000025800720c */ /* 0x000fe20004f61270 */
[----:B------:R-:W-:Y:S01]  /*31f90*/  IMAD.X R7, R33, 0x1, R18, P0 ;  /* 0x0000000121077824 */ /* 0x000fe200000e0612 */
[C---:B0-----:R-:W-:Y:S01]  /*31fa0*/  IADD3 R10, P1, R26.reuse, R17, RZ ;  /* 0x000000111a0a7210 */ /* 0x041fe20007f3e0ff */
[----:B------:R-:W-:-:S02]  /*31fb0*/  IMAD.IADD R26, R26, 0x1, R20 ;  /* 0x000000011a1a7824 */ /* 0x000fc400078e0214 */
[C---:B------:R-:W-:Y:S01]  /*31fc0*/  IMAD.X R9, R33.reuse, 0x1, R0, P6 ;  /* 0x0000000121097824 */ /* 0x040fe200030e0600 */
[----:B------:R-:W-:Y:S01]  /*31fd0*/  ISETP.GE.AND P2, PT, R12, R3, PT ;  /* 0x000000030c00720c */ /* 0x000fe20003f46270 */
[----:B------:R-:W-:Y:S01]  /*31fe0*/  IMAD.X R11, R33, 0x1, R21, P1 ;  /* 0x00000001210b7824 */ /* 0x000fe200008e0615 */
[----:B------:R0:W-:Y:S01]  /*31ff0*/  @P4 STG.E.U8 desc[UR60][R6.64], R57 ;  /* 0x0000003906004986 */ /* 0x0001e2000c10113c */
[----:B------:R-:W-:Y:S02]  /*32000*/  SHF.R.S32.HI R33, RZ, 0x1f, R26 ;  /* 0x0000001fff217819 */ /* 0x000fe4000001141a */
[----:B--2---:R-:W-:Y:S01]  /*32010*/  IADD3 R24, P6, R26, R23, RZ ;  /* 0x000000171a187210 */ /* 0x004fe20007fde0ff */
[----:B------:R2:W-:Y:S01]  /*32020*/  @P5 STG.E.U8 desc[UR60][R8.64], R55 ;  /* 0x0000003708005986 */ /* 0x0005e2000c10113c */
[-C--:B------:R-:W-:Y:S02]  /*32030*/  ISETP.LT.AND P5, PT, R91, R2.reuse, !P2 ;  /* 0x000000025b00720c */ /* 0x080fe400057a1270 */
[----:B------:R-:W-:Y:S01]  /*32040*/  ISETP.LT.AND P4, PT, R90, R2, !P2 ;  /* 0x000000025a00720c */ /* 0x000fe20005781270 */
[----:B------:R-:W-:Y:S01]  /*32050*/  IMAD.X R25, R33, 0x1, R16, P6 ;  /* 0x0000000121197824 */ /* 0x000fe200030e0610 */
[----:B-1----:R-:W-:-:S02]  /*32060*/  IADD3 R4, P6, R26, R22, RZ ;  /* 0x000000161a047210 */ /* 0x002fc40007fde0ff */
[C---:B------:R-:W-:Y:S01]  /*32070*/  PRMT R31, R13.reuse, 0x7770, RZ ;  /* 0x000077700d1f7816 */ /* 0x040fe200000000ff */
[----:B------:R-:W-:Y:S01]  /*32080*/  @P3 STG.E.U8 desc[UR60][R10.64], R53 ;  /* 0x000000350a003986 */ /* 0x000fe2000c10113c */
[----:B------:R-:W-:Y:S01]  /*32090*/  PRMT R29, R13, 0x7771, RZ ;  /* 0x000077710d1d7816 */ /* 0x000fe200000000ff */
[----:B------:R-:W-:Y:S01]  /*320a0*/  IMAD.X R5, R33, 0x1, R18, P6 ;  /* 0x0000000121057824 */ /* 0x000fe200030e0612 */
[-C--:B------:R-:W-:Y:S02]  /*320b0*/  ISETP.LT.AND P3, PT, R89, R2.reuse, !P2 ;  /* 0x000000025900720c */ /* 0x080fe40005761270 */
[----:B------:R-:W-:Y:S01]  /*320c0*/  ISETP.LT.AND P2, PT, R88, R2, !P2 ;  /* 0x000000025800720c */ /* 0x000fe20005741270 */
[----:B------:R1:W-:Y:S01]  /*320d0*/  @P5 STG.E.U8 desc[UR60][R24.64], R31 ;  /* 0x0000001f18005986 */ /* 0x0003e2000c10113c */
[----:B0-----:R-:W-:-:S03]  /*320e0*/  IADD3 R6, P5, R26, R19, RZ ;  /* 0x000000131a067210 */ /* 0x001fc60007fbe0ff */
[----:B------:R0:W-:Y:S01]  /*320f0*/  @P4 STG.E.U8 desc[UR60][R4.64], R29 ;  /* 0x0000001d04004986 */ /* 0x0001e2000c10113c */
[----:B--2---:R-:W-:Y:S01]  /*32100*/  IADD3 R8, P4, R26, R17, RZ ;  /* 0x000000111a087210 */ /* 0x004fe20007f9e0ff */
[----:B------:R-:W-:Y:S01]  /*32110*/  VIADD R28, R92, 0xc ;  /* 0x0000000c5c1c7836 */ /* 0x000fe20000000000 */
[----:B------:R-:W-:Y:S01]  /*32120*/  PRMT R27, R13, 0x7772, RZ ;  /* 0x000077720d1b7816 */ /* 0x000fe200000000ff */
[C---:B------:R-:W-:Y:S02]  /*32130*/  IMAD.X R7, R33.reuse, 0x1, R0, P5 ;  /* 0x0000000121077824 */ /* 0x040fe400028e0600 */
[----:B------:R-:W-:Y:S02]  /*32140*/  IMAD.IADD R26, R26, 0x1, R20 ;  /* 0x000000011a1a7824 */ /* 0x000fe400078e0214 */
[----:B------:R-:W-:Y:S01]  /*32150*/  IMAD.X R9, R33, 0x1, R21, P4 ;  /* 0x0000000121097824 */ /* 0x000fe200020e0615 */
[----:B-1----:R-:W-:Y:S02]  /*32160*/  PRMT R25, R13, 0x7773, RZ ;  /* 0x000077730d197816 */ /* 0x002fe400000000ff */
[----:B------:R-:W-:Y:S01]  /*32170*/  ISETP.GE.AND P0, PT, R28, R3, PT ;  /* 0x000000031c00720c */ /* 0x000fe20003f06270 */
[----:B------:R1:W-:Y:S01]  /*32180*/  @P3 STG.E.U8 desc[UR60][R6.64], R27 ;  /* 0x0000001b06003986 */ /* 0x0003e2000c10113c */
[----:B------:R-:W-:Y:S01]  /*32190*/  SHF.R.S32.HI R13, RZ, 0x1f, R26 ;  /* 0x0000001fff0d7819 */ /* 0x000fe2000001141a */
[----:B------:R-:W-:Y:S01]  /*321a0*/  VIADD R12, R92, 0xd ;  /* 0x0000000d5c0c7836 */ /* 0x000fe20000000000 */
[----:B------:R-:W-:Y:S01]  /*321b0*/  IADD3 R10, P3, R26, R23, RZ ;  /* 0x000000171a0a7210 */ /* 0x000fe20007f7e0ff */
[----:B------:R2:W-:Y:S01]  /*321c0*/  @P2 STG.E.U8 desc[UR60][R8.64], R25 ;  /* 0x0000001908002986 */ /* 0x0005e2000c10113c */
[----:B------:R-:W-:-:S02]  /*321d0*/  ISETP.LT.AND P5, PT, R91, R2, !P0 ;  /* 0x000000025b00720c */ /* 0x000fc400047a1270 */
[----:B0-----:R-:W-:Y:S02]  /*321e0*/  IADD3 R4, P2, R26, R22, RZ ;  /* 0x000000161a047210 */ /* 0x001fe40007f5e0ff */
[-C--:B------:R-:W-:Y:S02]  /*321f0*/  ISETP.LT.AND P4, PT, R90, R2.reuse, !P0 ;  /* 0x000000025a00720c */ /* 0x080fe40004781270 */
[-C--:B------:R-:W-:Y:S01]  /*32200*/  ISETP.LT.AND P6, PT, R89, R2.reuse, !P0 ;  /* 0x000000025900720c */ /* 0x080fe200047c1270 */
[C---:B------:R-:W-:Y:S01]  /*32210*/  IMAD.X R11, R13.reuse, 0x1, R16, P3 ;  /* 0x000000010d0b7824 */ /* 0x040fe200018e0610 */
[----:B------:R-:W-:Y:S01]  /*32220*/  ISETP.LT.AND P0, PT, R88, R2, !P0 ;  /* 0x000000025800720c */ /* 0x000fe20004701270 */
[----:B------:R-:W-:Y:S01]  /*32230*/  IMAD.X R5, R13, 0x1, R18, P2 ;  /* 0x000000010d057824 */ /* 0x000fe200010e0612 */
[----:B------:R-:W-:Y:S02]  /*32240*/  ISETP.GE.AND P1, PT, R12, R3, PT ;  /* 0x000000030c00720c */ /* 0x000fe40003f26270 */
[----:B-1----:R-:W-:-:S02]  /*32250*/  IADD3 R6, P3, R26, R19, RZ ;  /* 0x000000131a067210 */ /* 0x002fc40007f7e0ff */
[C---:B------:R-:W-:Y:S01]  /*32260*/  IADD3 R12, P2, R26.reuse, R17, RZ ;  /* 0x000000111a0c7210 */ /* 0x040fe20007f5e0ff */
[----:B------:R-:W-:Y:S02]  /*32270*/  IMAD.IADD R26, R26, 0x1, R20 ;  /* 0x000000011a1a7824 */ /* 0x000fe400078e0214 */
[C---:B------:R-:W-:Y:S02]  /*32280*/  IMAD.X R7, R13.reuse, 0x1, R0, P3 ;  /* 0x000000010d077824 */ /* 0x040fe400018e0600 */
[----:B------:R-:W-:Y:S01]  /*32290*/  IMAD.X R13, R13, 0x1, R21, P2 ;  /* 0x000000010d0d7824 */ /* 0x000fe200010e0615 */
[----:B------:R-:W-:Y:S01]  /*322a0*/  @P5 STG.E.U8 desc[UR60][R10.64], R51 ;  /* 0x000000330a005986 */ /* 0x000fe2000c10113c */
[-C--:B------:R-:W-:Y:S02]  /*322b0*/  ISETP.LT.AND P2, PT, R91, R2.reuse, !P1 ;  /* 0x000000025b00720c */ /* 0x080fe40004f41270 */
[----:B------:R-:W-:Y:S01]  /*322c0*/  ISETP.LT.AND P3, PT, R90, R2, !P1 ;  /* 0x000000025a00720c */ /* 0x000fe20004f61270 */
[----:B------:R0:W-:Y:S01]  /*322d0*/  @P4 STG.E.U8 desc[UR60][R4.64], R49 ;  /* 0x0000003104004986 */ /* 0x0001e2000c10113c */
[----:B------:R-:W-:-:S03]  /*322e0*/  SHF.R.S32.HI R29, RZ, 0x1f, R26 ;  /* 0x0000001fff1d7819 */ /* 0x000fc6000001141a */
[----:B------:R1:W-:Y:S04]  /*322f0*/  @P6 STG.E.U8 desc[UR60][R6.64], R47 ;  /* 0x0000002f06006986 */ /* 0x0003e8000c10113c */
[----:B------:R3:W-:Y:S01]  /*32300*/  @P0 STG.E.U8 desc[UR60][R12.64], R45 ;  /* 0x0000002d0c000986 */ /* 0x0007e2000c10113c */
[C---:B--2---:R-:W-:Y:S02]  /*32310*/  IADD3 R8, P0, R26.reuse, R23, RZ ;  /* 0x000000171a087210 */ /* 0x044fe40007f1e0ff */
[----:B0-----:R-:W-:Y:S02]  /*32320*/  IADD3 R4, P5, R26, R22, RZ ;  /* 0x000000161a047210 */ /* 0x001fe40007fbe0ff */
[----:B------:R-:W-:Y:S01]  /*32330*/  ISETP.LT.AND P4, PT, R89, R2, !P1 ;  /* 0x000000025900720c */ /* 0x000fe20004f81270 */
[C---:B------:R-:W-:Y:S01]  /*32340*/  IMAD.X R9, R29.reuse, 0x1, R16, P0 ;  /* 0x000000011d097824 */ /* 0x040fe200000e0610 */
[C---:B------:R-:W-:Y:S01]  /*32350*/  PRMT R27, R14.reuse, 0x7770, RZ ;  /* 0x000077700e1b7816 */ /* 0x040fe200000000ff */
[----:B------:R-:W-:Y:S01]  /*32360*/  IMAD.X R5, R29, 0x1, R18, P5 ;  /* 0x000000011d057824 */ /* 0x000fe200028e0612 */
[----:B------:R-:W-:Y:S01]  /*32370*/  PRMT R25, R14, 0x7771, RZ ;  /* 0x000077710e197816 */ /* 0x000fe200000000ff */
[----:B------:R-:W-:Y:S01]  /*32380*/  VIADD R24, R92, 0xe ;  /* 0x0000000e5c187836 */ /* 0x000fe20000000000 */
[----:B-1----:R-:W-:Y:S01]  /*32390*/  IADD3 R6, P6, R26, R19, RZ ;  /* 0x000000131a067210 */ /* 0x002fe20007fde0ff */
[----:B------:R0:W-:Y:S01]  /*323a0*/  @P2 STG.E.U8 desc[UR60][R8.64], R27 ;  /* 0x0000001b08002986 */ /* 0x0001e2000c10113c */
[----:B---3--:R-:W-:-:S02]  /*323b0*/  PRMT R13, R14, 0x7772, RZ ;  /* 0x000077720e0d7816 */ /* 0x008fc400000000ff */
[----:B------:R-:W-:Y:S01]  /*323c0*/  ISETP.GE.AND P0, PT, R24, R3, PT ;  /* 0x000000031800720c */ /* 0x000fe20003f06270 */
[----:B------:R1:W-:Y:S01]  /*323d0*/  @P3 STG.E.U8 desc[UR60][R4.64], R25 ;  /* 0x0000001904003986 */ /* 0x0003e2000c10113c */
[-C--:B------:R-:W-:Y:S01]  /*323e0*/  ISETP.LT.AND P3, PT, R88, R2.reuse, !P1 ;  /* 0x000000025800720c */ /* 0x080fe20004f61270 */
[----:B------:R-:W-:Y:S01]  /*323f0*/  IMAD.X R7, R29, 0x1, R0, P6 ;  /* 0x000000011d077824 */ /* 0x000fe200030e0600 */
[C---:B------:R-:W-:Y:S01]  /*32400*/  IADD3 R10, P1, R26.reuse, R17, RZ ;  /* 0x000000111a0a7210 */ /* 0x040fe20007f3e0ff */
[----:B------:R-:W-:Y:S01]  /*32410*/  IMAD.IADD R12, R26, 0x1, R20 ;  /* 0x000000011a0c7824 */ /* 0x000fe200078e0214 */
[-C--:B------:R-:W-:Y:S02]  /*32420*/  ISETP.LT.AND P5, PT, R91, R2.reuse, !P0 ;  /* 0x000000025b00720c */ /* 0x080fe400047a1270 */
[----:B------:R2:W-:Y:S01]  /*32430*/  @P4 STG.E.U8 desc[UR60][R6.64], R13 ;  /* 0x0000000d06004986 */ /* 0x0005e2000c10113c */
[----:B------:R-:W-:Y:S01]  /*32440*/  ISETP.LT.AND P2, PT, R90, R2, !P0 ;  /* 0x000000025a00720c */ /* 0x000fe20004741270 */
[----:B------:R-:W-:Y:S01]  /*32450*/  IMAD.X R11, R29, 0x1, R21, P1 ;  /* 0x000000011d0b7824 */ /* 0x000fe200008e0615 */
[----:B------:R-:W-:-:S02]  /*32460*/  SHF.R.S32.HI R29, RZ, 0x1f, R12 ;  /* 0x0000001fff1d7819 */ /* 0x000fc4000001140c */
[C---:B0-----:R-:W-:Y:S02]  /*32470*/  IADD3 R8, P4, R12.reuse, R23, RZ ;  /* 0x000000170c087210 */ /* 0x041fe40007f9e0ff */
[----:B-1----:R-:W-:Y:S02]  /*32480*/  IADD3 R4, P6, R12, R22, RZ ;  /* 0x000000160c047210 */ /* 0x002fe40007fde0ff */
[----:B------:R-:W-:Y:S01]  /*32490*/  PRMT R27, R14, 0x7773, RZ ;  /* 0x000077730e1b7816 */ /* 0x000fe200000000ff */
[C---:B------:R-:W-:Y:S02]  /*324a0*/  IMAD.X R9, R29.reuse, 0x1, R16, P4 ;  /* 0x000000011d097824 */ /* 0x040fe400020e0610 */
[----:B------:R-:W-:Y:S02]  /*324b0*/  VIADD R24, R92, 0xf ;  /* 0x0000000f5c187836 */ /* 0x000fe40000000000 */
[----:B------:R-:W-:Y:S01]  /*324c0*/  IMAD.X R5, R29, 0x1, R18, P6 ;  /* 0x000000011d057824 */ /* 0x000fe200030e0612 */
[----:B------:R-:W-:Y:S01]  /*324d0*/  @P3 STG.E.U8 desc[UR60][R10.64], R27 ;  /* 0x0000001b0a003986 */ /* 0x000fe2000c10113c */
[----:B------:R-:W-:Y:S01]  /*324e0*/  IMAD.IADD R20, R12, 0x1, R20 ;  /* 0x000000010c147824 */ /* 0x000fe200078e0214 */
[----:B------:R-:W-:-:S02]  /*324f0*/  ISETP.GE.AND P1, PT, R24, R3, PT ;  /* 0x000000031800720c */ /* 0x000fc40003f26270 */
[----:B------:R0:W-:Y:S01]  /*32500*/  @P5 STG.E.U8 desc[UR60][R8.64], R43 ;  /* 0x0000002b08005986 */ /* 0x0001e2000c10113c */
[C---:B--2---:R-:W-:Y:S02]  /*32510*/  IADD3 R6, P5, R12.reuse, R19, RZ ;  /* 0x000000130c067210 */ /* 0x044fe40007fbe0ff */
[----:B------:R-:W-:Y:S01]  /*32520*/  IADD3 R12, P6, R12, R17, RZ ;  /* 0x000000110c0c7210 */ /* 0x000fe20007fde0ff */
[----:B------:R1:W-:Y:S01]  /*32530*/  @P2 STG.E.U8 desc[UR60][R4.64], R41 ;  /* 0x0000002904002986 */ /* 0x0003e2000c10113c */
[C---:B------:R-:W-:Y:S02]  /*32540*/  IADD3 R24, P2, R20.reuse, R23, RZ ;  /* 0x0000001714187210 */ /* 0x040fe40007f5e0ff */
[----:B------:R-:W-:Y:S01]  /*32550*/  SHF.R.S32.HI R3, RZ, 0x1f, R20 ;  /* 0x0000001fff037819 */ /* 0x000fe20000011414 */
[C---:B------:R-:W-:Y:S01]  /*32560*/  IMAD.X R13, R29.reuse, 0x1, R21, P6 ;  /* 0x000000011d0d7824 */ /* 0x040fe200030e0615 */
[----:B------:R-:W-:Y:S01]  /*32570*/  IADD3 R22, P6, R20, R22, RZ ;  /* 0x0000001614167210 */ /* 0x000fe20007fde0ff */
[----:B------:R-:W-:-:S02]  /*32580*/  IMAD.X R7, R29, 0x1, R0, P5 ;  /* 0x000000011d077824 */ /* 0x000fc400028e0600 */
[----:B------:R-:W-:Y:S01]  /*32590*/  IMAD.X R25, R3, 0x1, R16, P2 ;  /* 0x0000000103197824 */ /* 0x000fe200010e0610 */
[----:B0-----:R-:W-:Y:S02]  /*325a0*/  IADD3 R8, P2, R20, R19, RZ ;  /* 0x0000001314087210 */ /* 0x001fe40007f5e0ff */
[-C--:B------:R-:W-:Y:S01]  /*325b0*/  ISETP.LT.AND P5, PT, R89, R2.reuse, !P0 ;  /* 0x000000025900720c */ /* 0x080fe200047a1270 */
[C---:B------:R-:W-:Y:S01]  /*325c0*/  IMAD.X R23, R3.reuse, 0x1, R18, P6 ;  /* 0x0000000103177824 */ /* 0x040fe200030e0612 */
[-C--:B------:R-:W-:Y:S01]  /*325d0*/  ISETP.LT.AND P0, PT, R88, R2.reuse, !P0 ;  /* 0x000000025800720c */ /* 0x080fe20004701270 */
[----:B------:R-:W-:Y:S01]  /*325e0*/  IMAD.X R9, R3, 0x1, R0, P2 ;  /* 0x0000000103097824 */ /* 0x000fe200010e0600 */
[-C--:B------:R-:W-:Y:S02]  /*325f0*/  ISETP.LT.AND P4, PT, R91, R2.reuse, !P1 ;  /* 0x000000025b00720c */ /* 0x080fe40004f81270 */
[----:B------:R-:W-:Y:S02]  /*32600*/  ISETP.LT.AND P3, PT, R90, R2, !P1 ;  /* 0x000000025a00720c */ /* 0x000fe40004f61270 */
[----:B-1----:R-:W-:-:S02]  /*32610*/  IADD3 R4, P6, R20, R17, RZ ;  /* 0x0000001114047210 */ /* 0x002fc40007fde0ff */
[-C--:B------:R-:W-:Y:S02]  /*32620*/  ISETP.LT.AND P2, PT, R89, R2.reuse, !P1 ;  /* 0x000000025900720c */ /* 0x080fe40004f41270 */
[----:B------:R-:W-:Y:S01]  /*32630*/  ISETP.LT.AND P1, PT, R88, R2, !P1 ;  /* 0x000000025800720c */ /* 0x000fe20004f21270 */
[----:B------:R-:W-:Y:S01]  /*32640*/  IMAD.X R5, R3, 0x1, R21, P6 ;  /* 0x0000000103057824 */ /* 0x000fe200030e0615 */
[C---:B------:R-:W-:Y:S02]  /*32650*/  PRMT R3, R15.reuse, 0x7773, RZ ;  /* 0x000077730f037816 */ /* 0x040fe400000000ff */
[C---:B------:R-:W-:Y:S02]  /*32660*/  PRMT R11, R15.reuse, 0x7772, RZ ;  /* 0x000077720f0b7816 */ /* 0x040fe400000000ff */
[C---:B------:R-:W-:Y:S02]  /*32670*/  PRMT R17, R15.reuse, 0x7771, RZ ;  /* 0x000077710f117816 */ /* 0x040fe400000000ff */
[----:B------:R-:W-:Y:S01]  /*32680*/  PRMT R15, R15, 0x7770, RZ ;  /* 0x000077700f0f7816 */ /* 0x000fe200000000ff */
[----:B------:R0:W-:Y:S04]  /*32690*/  @P5 STG.E.U8 desc[UR60][R6.64], R37 ;  /* 0x0000002506005986 */ /* 0x0001e8000c10113c */
[----:B------:R0:W-:Y:S04]  /*326a0*/  @P0 STG.E.U8 desc[UR60][R12.64], R35 ;  /* 0x000000230c000986 */ /* 0x0001e8000c10113c */
[----:B------:R0:W-:Y:S04]  /*326b0*/  @P4 STG.E.U8 desc[UR60][R24.64], R15 ;  /* 0x0000000f18004986 */ /* 0x0001e8000c10113c */
[----:B------:R0:W-:Y:S04]  /*326c0*/  @P3 STG.E.U8 desc[UR60][R22.64], R17 ;  /* 0x0000001116003986 */ /* 0x0001e8000c10113c */
[----:B------:R0:W-:Y:S01]  /*326d0*/  @P2 STG.E.U8 desc[UR60][R8.64], R11 ;  /* 0x0000000b08002986 */ /* 0x0001e2000c10113c */
[----:B------:R-:W-:Y:S05]  /*326e0*/  @!P1 EXIT ;  /* 0x000000000000994d */ /* 0x000fea0003800000 */
[----:B------:R-:W-:Y:S01]  /*326f0*/  STG.E.U8 desc[UR60][R4.64], R3 ;  /* 0x0000000304007986 */ /* 0x000fe2000c10113c */
[----:B------:R-:W-:Y:S05]  /*32700*/  EXIT ;  /* 0x000000000000794d */ /* 0x000fea0003800000 */
.L_x_3:
[----:B------:R-:W-:-:S00]  /*32710*/  BRA `(.L_x_3) ;  /* 0xfffffffc00fc7947 */ /* 0x000fc0000383ffff */
[----:B------:R-:W-:-:S00]  /*32720*/  NOP ;  /* 0x0000000000007918 */ /* 0x000fc00000000000 */
        /* <DEDUP_REMOVED lines=13> */
.L_x_4:


//--------------------- .nv.shared.matmul_kernel  --------------------------
	.section	.nv.shared.matmul_kernel,"aw",@nobits
	.sectionflags	@""
	.align	16
	.zero		1024


//--------------------- .nv.shared.reserved.0     --------------------------
	.section	.nv.shared.reserved.0,"aw",@nobits
	.weak		__nv_reservedSMEM_offset_0_alias
	.size		__nv_reservedSMEM_offset_0_alias, 0, 0
	.other		__nv_reservedSMEM_offset_0_alias,@"STO_CUDA_RESERVED_SHARED STV_DEFAULT"
__nv_reservedSMEM_offset_0_alias:
	.zero		0


//--------------------- .nv.constant0.matmul_kernel --------------------------
	.section	.nv.constant0.matmul_kernel,"a",@progbits
	.sectionflags	@""
	.align	4
.nv.constant0.matmul_kernel:
	.zero		608


//--------------------- SYMBOLS --------------------------

	.type		.nv.reservedSmem.offset0,@object
	.size		.nv.reservedSmem.offset0,0x4
